//
// Generated by NVIDIA NVVM Compiler
//
// Compiler Build ID: CL-36424714
// Cuda compilation tools, release 13.0, V13.0.88
// Based on NVVM 20.0.0
//

.version 9.0
.target sm_100
.address_size 64

	// .globl	_Z10initConstsPdS_S_
.func  (.param .b64 func_retval0) __internal_accurate_pow
(
	.param .b64 __internal_accurate_pow_param_0,
	.param .b64 __internal_accurate_pow_param_1
)
;

.visible .entry _Z10initConstsPdS_S_(
	.param .u64 .ptr .align 1 _Z10initConstsPdS_S__param_0,
	.param .u64 .ptr .align 1 _Z10initConstsPdS_S__param_1,
	.param .u64 .ptr .align 1 _Z10initConstsPdS_S__param_2
)
{
	.reg .b64 	%rd<53>;

	ld.param.u64 	%rd1, [_Z10initConstsPdS_S__param_0];
	ld.param.u64 	%rd2, [_Z10initConstsPdS_S__param_2];
	cvta.to.global.u64 	%rd3, %rd1;
	cvta.to.global.u64 	%rd4, %rd2;
	mov.b64 	%rd5, -4587605834169791283;
	st.global.u64 	[%rd4], %rd5;
	mov.b64 	%rd6, 4620869983967503188;
	st.global.u64 	[%rd3], %rd6;
	mov.b64 	%rd7, 4644161193865379840;
	st.global.u64 	[%rd3+8], %rd7;
	mov.b64 	%rd8, 4636489945218851799;
	st.global.u64 	[%rd3+16], %rd8;
	mov.b64 	%rd9, 4640713125400674304;
	st.global.u64 	[%rd3+24], %rd9;
	mov.b64 	%rd10, 4670238311141343232;
	st.global.u64 	[%rd3+32], %rd10;
	mov.b64 	%rd11, 4621819117588971520;
	st.global.u64 	[%rd3+40], %rd11;
	mov.b64 	%rd12, 4652007308841189376;
	st.global.u64 	[%rd3+48], %rd12;
	mov.b64 	%rd13, 4607182418800017408;
	st.global.u64 	[%rd3+56], %rd13;
	mov.b64 	%rd14, -4590856870150799360;
	st.global.u64 	[%rd3+64], %rd14;
	mov.b64 	%rd15, 4584304132692975288;
	st.global.u64 	[%rd3+72], %rd15;
	mov.b64 	%rd16, 4617765877924338074;
	st.global.u64 	[%rd3+80], %rd16;
	mov.b64 	%rd17, 4639129828656676864;
	st.global.u64 	[%rd3+88], %rd17;
	mov.b64 	%rd18, 4639070015224125850;
	st.global.u64 	[%rd4+8], %rd18;
	mov.b64 	%rd19, 4622719837514445619;
	st.global.u64 	[%rd4+16], %rd19;
	mov.b64 	%rd20, 4611686018427387904;
	st.global.u64 	[%rd3+96], %rd20;
	mov.b64 	%rd21, 4551510721646314285;
	st.global.u64 	[%rd4+24], %rd21;
	mov.b64 	%rd22, 4617771507423872287;
	st.global.u64 	[%rd3+104], %rd22;
	mov.b64 	%rd23, 4591581949690806010;
	st.global.u64 	[%rd3+112], %rd23;
	mov.b64 	%rd24, 0;
	st.global.u64 	[%rd4+32], %rd24;
	st.global.u64 	[%rd4+40], %rd13;
	mov.b64 	%rd25, 4589095962696497496;
	st.global.u64 	[%rd3+120], %rd25;
	st.global.u64 	[%rd4+48], %rd24;
	mov.b64 	%rd26, 4624542669463623827;
	st.global.u64 	[%rd3+128], %rd26;
	st.global.u64 	[%rd4+56], %rd24;
	mov.b64 	%rd27, 4604930618986332160;
	st.global.u64 	[%rd4+64], %rd27;
	st.global.u64 	[%rd4+72], %rd27;
	mov.b64 	%rd28, 4553985179425576730;
	st.global.u64 	[%rd3+136], %rd28;
	mov.b64 	%rd29, 4595473059768854118;
	st.global.u64 	[%rd3+144], %rd29;
	st.global.u64 	[%rd4+80], %rd24;
	st.global.u64 	[%rd4+88], %rd13;
	st.global.u64 	[%rd4+96], %rd13;
	mov.b64 	%rd30, 4558599459517389483;
	st.global.u64 	[%rd3+152], %rd30;
	mov.b64 	%rd31, 4598967853079693623;
	st.global.u64 	[%rd3+160], %rd31;
	st.global.u64 	[%rd4+104], %rd13;
	st.global.u64 	[%rd4+112], %rd24;
	mov.b64 	%rd32, 4608812721865125528;
	st.global.u64 	[%rd3+168], %rd32;
	st.global.u64 	[%rd3+176], %rd13;
	mov.b64 	%rd33, 4630826316843712512;
	st.global.u64 	[%rd3+184], %rd33;
	st.global.u64 	[%rd3+192], %rd12;
	mov.b64 	%rd34, 4591870180066957722;
	st.global.u64 	[%rd3+200], %rd34;
	mov.b64 	%rd35, 4612811918334230528;
	st.global.u64 	[%rd3+208], %rd35;
	mov.b64 	%rd36, 4599976659396224614;
	st.global.u64 	[%rd3+216], %rd36;
	mov.b64 	%rd37, 4608893786658418196;
	st.global.u64 	[%rd3+224], %rd37;
	mov.b64 	%rd38, 4635857682052415488;
	st.global.u64 	[%rd3+232], %rd38;
	mov.b64 	%rd39, 4605606158930437734;
	st.global.u64 	[%rd3+240], %rd39;
	mov.b64 	%rd40, 4557750909289998844;
	st.global.u64 	[%rd3+248], %rd40;
	mov.b64 	%rd41, 4579569948764683423;
	st.global.u64 	[%rd3+256], %rd41;
	mov.b64 	%rd42, 4596373779694328218;
	st.global.u64 	[%rd4+120], %rd42;
	st.global.u64 	[%rd4+128], %rd13;
	st.global.u64 	[%rd3+264], %rd20;
	mov.b64 	%rd43, 4580402646321385718;
	st.global.u64 	[%rd3+272], %rd43;
	mov.b64 	%rd44, 4598175219545276416;
	st.global.u64 	[%rd3+280], %rd44;
	mov.b64 	%rd45, 4575899046694015222;
	st.global.u64 	[%rd3+288], %rd45;
	mov.b64 	%rd46, 4553247309662628348;
	st.global.u64 	[%rd3+296], %rd46;
	mov.b64 	%rd47, 4545531382493047025;
	st.global.u64 	[%rd3+304], %rd47;
	mov.b64 	%rd48, 4556475489875527519;
	st.global.u64 	[%rd3+312], %rd48;
	mov.b64 	%rd49, 4594572339843380019;
	st.global.u64 	[%rd3+320], %rd49;
	mov.b64 	%rd50, 4562254508917369340;
	st.global.u64 	[%rd3+328], %rd50;
	st.global.u64 	[%rd3+336], %rd11;
	mov.b64 	%rd51, 4599075939470750515;
	st.global.u64 	[%rd3+344], %rd51;
	mov.b64 	%rd52, 4652526278329499648;
	st.global.u64 	[%rd3+352], %rd52;
	st.global.u64 	[%rd3+360], %rd20;
	ret;

}
	// .globl	_Z14bridgeFunctiondPdS_S_S_
.visible .entry _Z14bridgeFunctiondPdS_S_S_(
	.param .f64 _Z14bridgeFunctiondPdS_S_S__param_0,
	.param .u64 .ptr .align 1 _Z14bridgeFunctiondPdS_S_S__param_1,
	.param .u64 .ptr .align 1 _Z14bridgeFunctiondPdS_S_S__param_2,
	.param .u64 .ptr .align 1 _Z14bridgeFunctiondPdS_S_S__param_3,
	.param .u64 .ptr .align 1 _Z14bridgeFunctiondPdS_S_S__param_4
)
{
	.reg .pred 	%p<1015>;
	.reg .b32 	%r<2577>;
	.reg .b32 	%f<201>;
	.reg .b64 	%rd<19>;
	.reg .b64 	%fd<4730>;

	ld.param.u64 	%rd9, [_Z14bridgeFunctiondPdS_S_S__param_1];
	ld.param.u64 	%rd7, [_Z14bridgeFunctiondPdS_S_S__param_2];
	ld.param.u64 	%rd8, [_Z14bridgeFunctiondPdS_S_S__param_3];
	ld.param.u64 	%rd10, [_Z14bridgeFunctiondPdS_S_S__param_4];
	cvta.to.global.u64 	%rd1, %rd8;
	cvta.to.global.u64 	%rd2, %rd7;
	cvta.to.global.u64 	%rd3, %rd10;
	cvta.to.global.u64 	%rd4, %rd9;
	ld.global.f64 	%fd1170, [%rd4];
	add.f64 	%fd1171, %fd1170, 0d4034000000000000;
	div.rn.f64 	%fd1, %fd1171, 0d401C000000000000;
	fma.rn.f64 	%fd1172, %fd1, 0d3FF71547652B82FE, 0d4338000000000000;
	{
	.reg .b32 %temp; 
	mov.b64 	{%r1, %temp}, %fd1172;
	}
	mov.f64 	%fd1173, 0dC338000000000000;
	add.rn.f64 	%fd1174, %fd1172, %fd1173;
	fma.rn.f64 	%fd1175, %fd1174, 0dBFE62E42FEFA39EF, %fd1;
	fma.rn.f64 	%fd1176, %fd1174, 0dBC7ABC9E3B39803F, %fd1175;
	fma.rn.f64 	%fd1177, %fd1176, 0d3E5ADE1569CE2BDF, 0d3E928AF3FCA213EA;
	fma.rn.f64 	%fd1178, %fd1177, %fd1176, 0d3EC71DEE62401315;
	fma.rn.f64 	%fd1179, %fd1178, %fd1176, 0d3EFA01997C89EB71;
	fma.rn.f64 	%fd1180, %fd1179, %fd1176, 0d3F2A01A014761F65;
	fma.rn.f64 	%fd1181, %fd1180, %fd1176, 0d3F56C16C1852B7AF;
	fma.rn.f64 	%fd1182, %fd1181, %fd1176, 0d3F81111111122322;
	fma.rn.f64 	%fd1183, %fd1182, %fd1176, 0d3FA55555555502A1;
	fma.rn.f64 	%fd1184, %fd1183, %fd1176, 0d3FC5555555555511;
	fma.rn.f64 	%fd1185, %fd1184, %fd1176, 0d3FE000000000000B;
	fma.rn.f64 	%fd1186, %fd1185, %fd1176, 0d3FF0000000000000;
	fma.rn.f64 	%fd1187, %fd1186, %fd1176, 0d3FF0000000000000;
	{
	.reg .b32 %temp; 
	mov.b64 	{%r2, %temp}, %fd1187;
	}
	{
	.reg .b32 %temp; 
	mov.b64 	{%temp, %r3}, %fd1187;
	}
	shl.b32 	%r454, %r1, 20;
	add.s32 	%r455, %r454, %r3;
	mov.b64 	%fd4490, {%r2, %r455};
	{
	.reg .b32 %temp; 
	mov.b64 	{%temp, %r456}, %fd1;
	}
	mov.b32 	%f101, %r456;
	abs.f32 	%f1, %f101;
	setp.lt.f32 	%p1, %f1, 0f4086232B;
	@%p1 bra 	$L__BB1_3;
	setp.lt.f64 	%p2, %fd1, 0d0000000000000000;
	add.f64 	%fd1188, %fd1, 0d7FF0000000000000;
	selp.f64 	%fd4490, 0d0000000000000000, %fd1188, %p2;
	setp.geu.f32 	%p3, %f1, 0f40874800;
	@%p3 bra 	$L__BB1_3;
	shr.u32 	%r457, %r1, 31;
	add.s32 	%r458, %r1, %r457;
	shr.s32 	%r459, %r458, 1;
	shl.b32 	%r460, %r459, 20;
	add.s32 	%r461, %r3, %r460;
	mov.b64 	%fd1189, {%r2, %r461};
	sub.s32 	%r462, %r1, %r459;
	shl.b32 	%r463, %r462, 20;
	add.s32 	%r464, %r463, 1072693248;
	mov.b32 	%r465, 0;
	mov.b64 	%fd1190, {%r465, %r464};
	mul.f64 	%fd4490, %fd1190, %fd1189;
$L__BB1_3:
	add.f64 	%fd1191, %fd4490, 0d3FF0000000000000;
	rcp.rn.f64 	%fd6, %fd1191;
	st.global.f64 	[%rd3+64], %fd6;
	ld.global.f64 	%fd7, [%rd4];
	add.f64 	%fd8, %fd7, 0d403B000000000000;
	{
	.reg .b32 %temp; 
	mov.b64 	{%temp, %r4}, %fd8;
	}
	mov.f64 	%fd1192, 0d4000000000000000;
	{
	.reg .b32 %temp; 
	mov.b64 	{%temp, %r466}, %fd1192;
	}
	and.b32  	%r6, %r466, 2146435072;
	setp.eq.s32 	%p4, %r6, 1062207488;
	abs.f64 	%fd9, %fd8;
	{ // callseq 0, 0
	.param .b64 param0;
	st.param.f64 	[param0], %fd9;
	.param .b64 param1;
	st.param.f64 	[param1], 0d4000000000000000;
	.param .b64 retval0;
	call.uni (retval0), 
	__internal_accurate_pow, 
	(
	param0, 
	param1
	);
	ld.param.f64 	%fd1193, [retval0];
	} // callseq 0
	setp.lt.s32 	%p5, %r4, 0;
	neg.f64 	%fd1195, %fd1193;
	selp.f64 	%fd1196, %fd1195, %fd1193, %p4;
	selp.f64 	%fd4492, %fd1196, %fd1193, %p5;
	setp.neu.f64 	%p6, %fd8, 0d0000000000000000;
	@%p6 bra 	$L__BB1_5;
	setp.eq.s32 	%p7, %r6, 1062207488;
	selp.b32 	%r467, %r4, 0, %p7;
	setp.lt.s32 	%p8, %r466, 0;
	or.b32  	%r468, %r467, 2146435072;
	selp.b32 	%r469, %r468, %r467, %p8;
	mov.b32 	%r470, 0;
	mov.b64 	%fd4492, {%r470, %r469};
$L__BB1_5:
	add.f64 	%fd1197, %fd8, 0d4000000000000000;
	{
	.reg .b32 %temp; 
	mov.b64 	{%temp, %r471}, %fd1197;
	}
	and.b32  	%r472, %r471, 2146435072;
	setp.ne.s32 	%p9, %r472, 2146435072;
	@%p9 bra 	$L__BB1_10;
	setp.num.f64 	%p10, %fd8, %fd8;
	@%p10 bra 	$L__BB1_8;
	mov.f64 	%fd1198, 0d4000000000000000;
	add.rn.f64 	%fd4492, %fd8, %fd1198;
	bra.uni 	$L__BB1_10;
$L__BB1_8:
	setp.neu.f64 	%p11, %fd9, 0d7FF0000000000000;
	@%p11 bra 	$L__BB1_10;
	setp.lt.s32 	%p12, %r4, 0;
	setp.eq.s32 	%p13, %r6, 1062207488;
	setp.lt.s32 	%p14, %r466, 0;
	selp.b32 	%r474, 0, 2146435072, %p14;
	and.b32  	%r475, %r466, 2147483647;
	setp.ne.s32 	%p15, %r475, 1071644672;
	or.b32  	%r476, %r474, -2147483648;
	selp.b32 	%r477, %r476, %r474, %p15;
	selp.b32 	%r478, %r477, %r474, %p13;
	selp.b32 	%r479, %r478, %r474, %p12;
	mov.b32 	%r480, 0;
	mov.b64 	%fd4492, {%r480, %r479};
$L__BB1_10:
	setp.eq.f64 	%p16, %fd8, 0d3FF0000000000000;
	div.rn.f64 	%fd1199, %fd4492, 0dC06E000000000000;
	selp.f64 	%fd16, 0dBF71111111111111, %fd1199, %p16;
	fma.rn.f64 	%fd1200, %fd16, 0d3FF71547652B82FE, 0d4338000000000000;
	{
	.reg .b32 %temp; 
	mov.b64 	{%r7, %temp}, %fd1200;
	}
	mov.f64 	%fd1201, 0dC338000000000000;
	add.rn.f64 	%fd1202, %fd1200, %fd1201;
	fma.rn.f64 	%fd1203, %fd1202, 0dBFE62E42FEFA39EF, %fd16;
	fma.rn.f64 	%fd1204, %fd1202, 0dBC7ABC9E3B39803F, %fd1203;
	fma.rn.f64 	%fd1205, %fd1204, 0d3E5ADE1569CE2BDF, 0d3E928AF3FCA213EA;
	fma.rn.f64 	%fd1206, %fd1205, %fd1204, 0d3EC71DEE62401315;
	fma.rn.f64 	%fd1207, %fd1206, %fd1204, 0d3EFA01997C89EB71;
	fma.rn.f64 	%fd1208, %fd1207, %fd1204, 0d3F2A01A014761F65;
	fma.rn.f64 	%fd1209, %fd1208, %fd1204, 0d3F56C16C1852B7AF;
	fma.rn.f64 	%fd1210, %fd1209, %fd1204, 0d3F81111111122322;
	fma.rn.f64 	%fd1211, %fd1210, %fd1204, 0d3FA55555555502A1;
	fma.rn.f64 	%fd1212, %fd1211, %fd1204, 0d3FC5555555555511;
	fma.rn.f64 	%fd1213, %fd1212, %fd1204, 0d3FE000000000000B;
	fma.rn.f64 	%fd1214, %fd1213, %fd1204, 0d3FF0000000000000;
	fma.rn.f64 	%fd1215, %fd1214, %fd1204, 0d3FF0000000000000;
	{
	.reg .b32 %temp; 
	mov.b64 	{%r8, %temp}, %fd1215;
	}
	{
	.reg .b32 %temp; 
	mov.b64 	{%temp, %r9}, %fd1215;
	}
	shl.b32 	%r481, %r7, 20;
	add.s32 	%r482, %r481, %r9;
	mov.b64 	%fd4493, {%r8, %r482};
	{
	.reg .b32 %temp; 
	mov.b64 	{%temp, %r483}, %fd16;
	}
	mov.b32 	%f102, %r483;
	abs.f32 	%f2, %f102;
	setp.lt.f32 	%p17, %f2, 0f4086232B;
	@%p17 bra 	$L__BB1_13;
	setp.lt.f64 	%p18, %fd16, 0d0000000000000000;
	add.f64 	%fd1216, %fd16, 0d7FF0000000000000;
	selp.f64 	%fd4493, 0d0000000000000000, %fd1216, %p18;
	setp.geu.f32 	%p19, %f2, 0f40874800;
	@%p19 bra 	$L__BB1_13;
	shr.u32 	%r484, %r7, 31;
	add.s32 	%r485, %r7, %r484;
	shr.s32 	%r486, %r485, 1;
	shl.b32 	%r487, %r486, 20;
	add.s32 	%r488, %r9, %r487;
	mov.b64 	%fd1217, {%r8, %r488};
	sub.s32 	%r489, %r7, %r486;
	shl.b32 	%r490, %r489, 20;
	add.s32 	%r491, %r490, 1072693248;
	mov.b32 	%r492, 0;
	mov.b64 	%fd1218, {%r492, %r491};
	mul.f64 	%fd4493, %fd1218, %fd1217;
$L__BB1_13:
	fma.rn.f64 	%fd21, %fd4493, 0d4091940000000000, 0d4054000000000000;
	mov.f64 	%fd1219, 0d4039000000000000;
	sub.f64 	%fd1220, %fd1219, %fd7;
	div.rn.f64 	%fd22, %fd1220, 0d4024000000000000;
	fma.rn.f64 	%fd1221, %fd22, 0d3FF71547652B82FE, 0d4338000000000000;
	{
	.reg .b32 %temp; 
	mov.b64 	{%r10, %temp}, %fd1221;
	}
	mov.f64 	%fd1222, 0dC338000000000000;
	add.rn.f64 	%fd1223, %fd1221, %fd1222;
	fma.rn.f64 	%fd1224, %fd1223, 0dBFE62E42FEFA39EF, %fd22;
	fma.rn.f64 	%fd1225, %fd1223, 0dBC7ABC9E3B39803F, %fd1224;
	fma.rn.f64 	%fd1226, %fd1225, 0d3E5ADE1569CE2BDF, 0d3E928AF3FCA213EA;
	fma.rn.f64 	%fd1227, %fd1226, %fd1225, 0d3EC71DEE62401315;
	fma.rn.f64 	%fd1228, %fd1227, %fd1225, 0d3EFA01997C89EB71;
	fma.rn.f64 	%fd1229, %fd1228, %fd1225, 0d3F2A01A014761F65;
	fma.rn.f64 	%fd1230, %fd1229, %fd1225, 0d3F56C16C1852B7AF;
	fma.rn.f64 	%fd1231, %fd1230, %fd1225, 0d3F81111111122322;
	fma.rn.f64 	%fd1232, %fd1231, %fd1225, 0d3FA55555555502A1;
	fma.rn.f64 	%fd1233, %fd1232, %fd1225, 0d3FC5555555555511;
	fma.rn.f64 	%fd1234, %fd1233, %fd1225, 0d3FE000000000000B;
	fma.rn.f64 	%fd1235, %fd1234, %fd1225, 0d3FF0000000000000;
	fma.rn.f64 	%fd1236, %fd1235, %fd1225, 0d3FF0000000000000;
	{
	.reg .b32 %temp; 
	mov.b64 	{%r11, %temp}, %fd1236;
	}
	{
	.reg .b32 %temp; 
	mov.b64 	{%temp, %r12}, %fd1236;
	}
	shl.b32 	%r493, %r10, 20;
	add.s32 	%r494, %r493, %r12;
	mov.b64 	%fd4494, {%r11, %r494};
	{
	.reg .b32 %temp; 
	mov.b64 	{%temp, %r495}, %fd22;
	}
	mov.b32 	%f103, %r495;
	abs.f32 	%f3, %f103;
	setp.lt.f32 	%p20, %f3, 0f4086232B;
	@%p20 bra 	$L__BB1_16;
	setp.lt.f64 	%p21, %fd22, 0d0000000000000000;
	add.f64 	%fd1237, %fd22, 0d7FF0000000000000;
	selp.f64 	%fd4494, 0d0000000000000000, %fd1237, %p21;
	setp.geu.f32 	%p22, %f3, 0f40874800;
	@%p22 bra 	$L__BB1_16;
	shr.u32 	%r496, %r10, 31;
	add.s32 	%r497, %r10, %r496;
	shr.s32 	%r498, %r497, 1;
	shl.b32 	%r499, %r498, 20;
	add.s32 	%r500, %r12, %r499;
	mov.b64 	%fd1238, {%r11, %r500};
	sub.s32 	%r501, %r10, %r498;
	shl.b32 	%r502, %r501, 20;
	add.s32 	%r503, %r502, 1072693248;
	mov.b32 	%r504, 0;
	mov.b64 	%fd1239, {%r504, %r503};
	mul.f64 	%fd4494, %fd1239, %fd1238;
$L__BB1_16:
	add.f64 	%fd1240, %fd4494, 0d3FF0000000000000;
	mov.f64 	%fd1241, 0d4064A00000000000;
	div.rn.f64 	%fd1242, %fd1241, %fd1240;
	add.f64 	%fd1243, %fd21, %fd1242;
	st.global.f64 	[%rd3+168], %fd1243;
	ld.global.f64 	%fd1244, [%rd4+88];
	sub.f64 	%fd1245, %fd6, %fd1244;
	div.rn.f64 	%fd1246, %fd1245, %fd1243;
	st.global.f64 	[%rd2+88], %fd1246;
	ld.global.f64 	%fd1247, [%rd4];
	add.f64 	%fd1248, %fd1247, 0d4034000000000000;
	div.rn.f64 	%fd27, %fd1248, 0d4014000000000000;
	fma.rn.f64 	%fd1249, %fd27, 0d3FF71547652B82FE, 0d4338000000000000;
	{
	.reg .b32 %temp; 
	mov.b64 	{%r13, %temp}, %fd1249;
	}
	mov.f64 	%fd1250, 0dC338000000000000;
	add.rn.f64 	%fd1251, %fd1249, %fd1250;
	fma.rn.f64 	%fd1252, %fd1251, 0dBFE62E42FEFA39EF, %fd27;
	fma.rn.f64 	%fd1253, %fd1251, 0dBC7ABC9E3B39803F, %fd1252;
	fma.rn.f64 	%fd1254, %fd1253, 0d3E5ADE1569CE2BDF, 0d3E928AF3FCA213EA;
	fma.rn.f64 	%fd1255, %fd1254, %fd1253, 0d3EC71DEE62401315;
	fma.rn.f64 	%fd1256, %fd1255, %fd1253, 0d3EFA01997C89EB71;
	fma.rn.f64 	%fd1257, %fd1256, %fd1253, 0d3F2A01A014761F65;
	fma.rn.f64 	%fd1258, %fd1257, %fd1253, 0d3F56C16C1852B7AF;
	fma.rn.f64 	%fd1259, %fd1258, %fd1253, 0d3F81111111122322;
	fma.rn.f64 	%fd1260, %fd1259, %fd1253, 0d3FA55555555502A1;
	fma.rn.f64 	%fd1261, %fd1260, %fd1253, 0d3FC5555555555511;
	fma.rn.f64 	%fd1262, %fd1261, %fd1253, 0d3FE000000000000B;
	fma.rn.f64 	%fd1263, %fd1262, %fd1253, 0d3FF0000000000000;
	fma.rn.f64 	%fd1264, %fd1263, %fd1253, 0d3FF0000000000000;
	{
	.reg .b32 %temp; 
	mov.b64 	{%r14, %temp}, %fd1264;
	}
	{
	.reg .b32 %temp; 
	mov.b64 	{%temp, %r15}, %fd1264;
	}
	shl.b32 	%r505, %r13, 20;
	add.s32 	%r506, %r505, %r15;
	mov.b64 	%fd4495, {%r14, %r506};
	{
	.reg .b32 %temp; 
	mov.b64 	{%temp, %r507}, %fd27;
	}
	mov.b32 	%f104, %r507;
	abs.f32 	%f4, %f104;
	setp.lt.f32 	%p23, %f4, 0f4086232B;
	@%p23 bra 	$L__BB1_19;
	setp.lt.f64 	%p24, %fd27, 0d0000000000000000;
	add.f64 	%fd1265, %fd27, 0d7FF0000000000000;
	selp.f64 	%fd4495, 0d0000000000000000, %fd1265, %p24;
	setp.geu.f32 	%p25, %f4, 0f40874800;
	@%p25 bra 	$L__BB1_19;
	shr.u32 	%r508, %r13, 31;
	add.s32 	%r509, %r13, %r508;
	shr.s32 	%r510, %r509, 1;
	shl.b32 	%r511, %r510, 20;
	add.s32 	%r512, %r15, %r511;
	mov.b64 	%fd1266, {%r14, %r512};
	sub.s32 	%r513, %r13, %r510;
	shl.b32 	%r514, %r513, 20;
	add.s32 	%r515, %r514, 1072693248;
	mov.b32 	%r516, 0;
	mov.b64 	%fd1267, {%r516, %r515};
	mul.f64 	%fd4495, %fd1267, %fd1266;
$L__BB1_19:
	setp.eq.s32 	%p26, %r6, 1062207488;
	add.f64 	%fd1268, %fd4495, 0d3FF0000000000000;
	rcp.rn.f64 	%fd32, %fd1268;
	st.global.f64 	[%rd3+80], %fd32;
	ld.global.f64 	%fd33, [%rd4];
	add.f64 	%fd34, %fd33, 0d4046800000000000;
	{
	.reg .b32 %temp; 
	mov.b64 	{%temp, %r16}, %fd34;
	}
	abs.f64 	%fd35, %fd34;
	{ // callseq 1, 0
	.param .b64 param0;
	st.param.f64 	[param0], %fd35;
	.param .b64 param1;
	st.param.f64 	[param1], 0d4000000000000000;
	.param .b64 retval0;
	call.uni (retval0), 
	__internal_accurate_pow, 
	(
	param0, 
	param1
	);
	ld.param.f64 	%fd1269, [retval0];
	} // callseq 1
	setp.lt.s32 	%p27, %r16, 0;
	neg.f64 	%fd1271, %fd1269;
	selp.f64 	%fd1272, %fd1271, %fd1269, %p26;
	selp.f64 	%fd4497, %fd1272, %fd1269, %p27;
	setp.neu.f64 	%p28, %fd34, 0d0000000000000000;
	@%p28 bra 	$L__BB1_21;
	setp.eq.s32 	%p29, %r6, 1062207488;
	selp.b32 	%r518, %r16, 0, %p29;
	setp.lt.s32 	%p30, %r466, 0;
	or.b32  	%r519, %r518, 2146435072;
	selp.b32 	%r520, %r519, %r518, %p30;
	mov.b32 	%r521, 0;
	mov.b64 	%fd4497, {%r521, %r520};
$L__BB1_21:
	add.f64 	%fd1273, %fd34, 0d4000000000000000;
	{
	.reg .b32 %temp; 
	mov.b64 	{%temp, %r522}, %fd1273;
	}
	and.b32  	%r523, %r522, 2146435072;
	setp.ne.s32 	%p31, %r523, 2146435072;
	@%p31 bra 	$L__BB1_26;
	setp.num.f64 	%p32, %fd34, %fd34;
	@%p32 bra 	$L__BB1_24;
	mov.f64 	%fd1274, 0d4000000000000000;
	add.rn.f64 	%fd4497, %fd34, %fd1274;
	bra.uni 	$L__BB1_26;
$L__BB1_24:
	setp.neu.f64 	%p33, %fd35, 0d7FF0000000000000;
	@%p33 bra 	$L__BB1_26;
	setp.lt.s32 	%p34, %r16, 0;
	setp.eq.s32 	%p35, %r6, 1062207488;
	setp.lt.s32 	%p36, %r466, 0;
	selp.b32 	%r525, 0, 2146435072, %p36;
	and.b32  	%r526, %r466, 2147483647;
	setp.ne.s32 	%p37, %r526, 1071644672;
	or.b32  	%r527, %r525, -2147483648;
	selp.b32 	%r528, %r527, %r525, %p37;
	selp.b32 	%r529, %r528, %r525, %p35;
	selp.b32 	%r530, %r529, %r525, %p34;
	mov.b32 	%r531, 0;
	mov.b64 	%fd4497, {%r531, %r530};
$L__BB1_26:
	setp.eq.f64 	%p38, %fd34, 0d3FF0000000000000;
	div.rn.f64 	%fd1275, %fd4497, 0dC074000000000000;
	selp.f64 	%fd42, 0dBF6999999999999A, %fd1275, %p38;
	fma.rn.f64 	%fd1276, %fd42, 0d3FF71547652B82FE, 0d4338000000000000;
	{
	.reg .b32 %temp; 
	mov.b64 	{%r17, %temp}, %fd1276;
	}
	mov.f64 	%fd1277, 0dC338000000000000;
	add.rn.f64 	%fd1278, %fd1276, %fd1277;
	fma.rn.f64 	%fd1279, %fd1278, 0dBFE62E42FEFA39EF, %fd42;
	fma.rn.f64 	%fd1280, %fd1278, 0dBC7ABC9E3B39803F, %fd1279;
	fma.rn.f64 	%fd1281, %fd1280, 0d3E5ADE1569CE2BDF, 0d3E928AF3FCA213EA;
	fma.rn.f64 	%fd1282, %fd1281, %fd1280, 0d3EC71DEE62401315;
	fma.rn.f64 	%fd1283, %fd1282, %fd1280, 0d3EFA01997C89EB71;
	fma.rn.f64 	%fd1284, %fd1283, %fd1280, 0d3F2A01A014761F65;
	fma.rn.f64 	%fd1285, %fd1284, %fd1280, 0d3F56C16C1852B7AF;
	fma.rn.f64 	%fd1286, %fd1285, %fd1280, 0d3F81111111122322;
	fma.rn.f64 	%fd1287, %fd1286, %fd1280, 0d3FA55555555502A1;
	fma.rn.f64 	%fd1288, %fd1287, %fd1280, 0d3FC5555555555511;
	fma.rn.f64 	%fd1289, %fd1288, %fd1280, 0d3FE000000000000B;
	fma.rn.f64 	%fd1290, %fd1289, %fd1280, 0d3FF0000000000000;
	fma.rn.f64 	%fd1291, %fd1290, %fd1280, 0d3FF0000000000000;
	{
	.reg .b32 %temp; 
	mov.b64 	{%r18, %temp}, %fd1291;
	}
	{
	.reg .b32 %temp; 
	mov.b64 	{%temp, %r19}, %fd1291;
	}
	shl.b32 	%r532, %r17, 20;
	add.s32 	%r533, %r532, %r19;
	mov.b64 	%fd4498, {%r18, %r533};
	{
	.reg .b32 %temp; 
	mov.b64 	{%temp, %r534}, %fd42;
	}
	mov.b32 	%f105, %r534;
	abs.f32 	%f5, %f105;
	setp.lt.f32 	%p39, %f5, 0f4086232B;
	@%p39 bra 	$L__BB1_29;
	setp.lt.f64 	%p40, %fd42, 0d0000000000000000;
	add.f64 	%fd1292, %fd42, 0d7FF0000000000000;
	selp.f64 	%fd4498, 0d0000000000000000, %fd1292, %p40;
	setp.geu.f32 	%p41, %f5, 0f40874800;
	@%p41 bra 	$L__BB1_29;
	shr.u32 	%r535, %r17, 31;
	add.s32 	%r536, %r17, %r535;
	shr.s32 	%r537, %r536, 1;
	shl.b32 	%r538, %r537, 20;
	add.s32 	%r539, %r19, %r538;
	mov.b64 	%fd1293, {%r18, %r539};
	sub.s32 	%r540, %r17, %r537;
	shl.b32 	%r541, %r540, 20;
	add.s32 	%r542, %r541, 1072693248;
	mov.b32 	%r543, 0;
	mov.b64 	%fd1294, {%r543, %r542};
	mul.f64 	%fd4498, %fd1294, %fd1293;
$L__BB1_29:
	add.f64 	%fd1295, %fd33, 0dC034000000000000;
	div.rn.f64 	%fd47, %fd1295, 0d4014000000000000;
	fma.rn.f64 	%fd1296, %fd47, 0d3FF71547652B82FE, 0d4338000000000000;
	{
	.reg .b32 %temp; 
	mov.b64 	{%r20, %temp}, %fd1296;
	}
	mov.f64 	%fd1297, 0dC338000000000000;
	add.rn.f64 	%fd1298, %fd1296, %fd1297;
	fma.rn.f64 	%fd1299, %fd1298, 0dBFE62E42FEFA39EF, %fd47;
	fma.rn.f64 	%fd1300, %fd1298, 0dBC7ABC9E3B39803F, %fd1299;
	fma.rn.f64 	%fd1301, %fd1300, 0d3E5ADE1569CE2BDF, 0d3E928AF3FCA213EA;
	fma.rn.f64 	%fd1302, %fd1301, %fd1300, 0d3EC71DEE62401315;
	fma.rn.f64 	%fd1303, %fd1302, %fd1300, 0d3EFA01997C89EB71;
	fma.rn.f64 	%fd1304, %fd1303, %fd1300, 0d3F2A01A014761F65;
	fma.rn.f64 	%fd1305, %fd1304, %fd1300, 0d3F56C16C1852B7AF;
	fma.rn.f64 	%fd1306, %fd1305, %fd1300, 0d3F81111111122322;
	fma.rn.f64 	%fd1307, %fd1306, %fd1300, 0d3FA55555555502A1;
	fma.rn.f64 	%fd1308, %fd1307, %fd1300, 0d3FC5555555555511;
	fma.rn.f64 	%fd1309, %fd1308, %fd1300, 0d3FE000000000000B;
	fma.rn.f64 	%fd1310, %fd1309, %fd1300, 0d3FF0000000000000;
	fma.rn.f64 	%fd1311, %fd1310, %fd1300, 0d3FF0000000000000;
	{
	.reg .b32 %temp; 
	mov.b64 	{%r21, %temp}, %fd1311;
	}
	{
	.reg .b32 %temp; 
	mov.b64 	{%temp, %r22}, %fd1311;
	}
	shl.b32 	%r544, %r20, 20;
	add.s32 	%r545, %r544, %r22;
	mov.b64 	%fd4499, {%r21, %r545};
	{
	.reg .b32 %temp; 
	mov.b64 	{%temp, %r546}, %fd47;
	}
	mov.b32 	%f106, %r546;
	abs.f32 	%f6, %f106;
	setp.lt.f32 	%p42, %f6, 0f4086232B;
	@%p42 bra 	$L__BB1_32;
	setp.lt.f64 	%p43, %fd47, 0d0000000000000000;
	add.f64 	%fd1312, %fd47, 0d7FF0000000000000;
	selp.f64 	%fd4499, 0d0000000000000000, %fd1312, %p43;
	setp.geu.f32 	%p44, %f6, 0f40874800;
	@%p44 bra 	$L__BB1_32;
	shr.u32 	%r547, %r20, 31;
	add.s32 	%r548, %r20, %r547;
	shr.s32 	%r549, %r548, 1;
	shl.b32 	%r550, %r549, 20;
	add.s32 	%r551, %r22, %r550;
	mov.b64 	%fd1313, {%r21, %r551};
	sub.s32 	%r552, %r20, %r549;
	shl.b32 	%r553, %r552, 20;
	add.s32 	%r554, %r553, 1072693248;
	mov.b32 	%r555, 0;
	mov.b64 	%fd1314, {%r555, %r554};
	mul.f64 	%fd4499, %fd1314, %fd1313;
$L__BB1_32:
	add.f64 	%fd1315, %fd4499, 0d3FF0000000000000;
	mov.f64 	%fd1316, 0d4014000000000000;
	div.rn.f64 	%fd1317, %fd1316, %fd1315;
	fma.rn.f64 	%fd1318, %fd4498, 0d4055400000000000, %fd1317;
	add.f64 	%fd1319, %fd1318, 0d4008000000000000;
	st.global.f64 	[%rd3+184], %fd1319;
	ld.global.f64 	%fd1320, [%rd4+104];
	sub.f64 	%fd1321, %fd32, %fd1320;
	div.rn.f64 	%fd1322, %fd1321, %fd1319;
	st.global.f64 	[%rd2+104], %fd1322;
	ld.global.f64 	%fd1323, [%rd4];
	mov.f64 	%fd1324, 0d4034000000000000;
	sub.f64 	%fd1325, %fd1324, %fd1323;
	div.rn.f64 	%fd52, %fd1325, 0d4018000000000000;
	fma.rn.f64 	%fd1326, %fd52, 0d3FF71547652B82FE, 0d4338000000000000;
	{
	.reg .b32 %temp; 
	mov.b64 	{%r23, %temp}, %fd1326;
	}
	mov.f64 	%fd1327, 0dC338000000000000;
	add.rn.f64 	%fd1328, %fd1326, %fd1327;
	fma.rn.f64 	%fd1329, %fd1328, 0dBFE62E42FEFA39EF, %fd52;
	fma.rn.f64 	%fd1330, %fd1328, 0dBC7ABC9E3B39803F, %fd1329;
	fma.rn.f64 	%fd1331, %fd1330, 0d3E5ADE1569CE2BDF, 0d3E928AF3FCA213EA;
	fma.rn.f64 	%fd1332, %fd1331, %fd1330, 0d3EC71DEE62401315;
	fma.rn.f64 	%fd1333, %fd1332, %fd1330, 0d3EFA01997C89EB71;
	fma.rn.f64 	%fd1334, %fd1333, %fd1330, 0d3F2A01A014761F65;
	fma.rn.f64 	%fd1335, %fd1334, %fd1330, 0d3F56C16C1852B7AF;
	fma.rn.f64 	%fd1336, %fd1335, %fd1330, 0d3F81111111122322;
	fma.rn.f64 	%fd1337, %fd1336, %fd1330, 0d3FA55555555502A1;
	fma.rn.f64 	%fd1338, %fd1337, %fd1330, 0d3FC5555555555511;
	fma.rn.f64 	%fd1339, %fd1338, %fd1330, 0d3FE000000000000B;
	fma.rn.f64 	%fd1340, %fd1339, %fd1330, 0d3FF0000000000000;
	fma.rn.f64 	%fd1341, %fd1340, %fd1330, 0d3FF0000000000000;
	{
	.reg .b32 %temp; 
	mov.b64 	{%r24, %temp}, %fd1341;
	}
	{
	.reg .b32 %temp; 
	mov.b64 	{%temp, %r25}, %fd1341;
	}
	shl.b32 	%r556, %r23, 20;
	add.s32 	%r557, %r556, %r25;
	mov.b64 	%fd4500, {%r24, %r557};
	{
	.reg .b32 %temp; 
	mov.b64 	{%temp, %r558}, %fd52;
	}
	mov.b32 	%f107, %r558;
	abs.f32 	%f7, %f107;
	setp.lt.f32 	%p45, %f7, 0f4086232B;
	@%p45 bra 	$L__BB1_35;
	setp.lt.f64 	%p46, %fd52, 0d0000000000000000;
	add.f64 	%fd1342, %fd52, 0d7FF0000000000000;
	selp.f64 	%fd4500, 0d0000000000000000, %fd1342, %p46;
	setp.geu.f32 	%p47, %f7, 0f40874800;
	@%p47 bra 	$L__BB1_35;
	shr.u32 	%r559, %r23, 31;
	add.s32 	%r560, %r23, %r559;
	shr.s32 	%r561, %r560, 1;
	shl.b32 	%r562, %r561, 20;
	add.s32 	%r563, %r25, %r562;
	mov.b64 	%fd1343, {%r24, %r563};
	sub.s32 	%r564, %r23, %r561;
	shl.b32 	%r565, %r564, 20;
	add.s32 	%r566, %r565, 1072693248;
	mov.b32 	%r567, 0;
	mov.b64 	%fd1344, {%r567, %r566};
	mul.f64 	%fd4500, %fd1344, %fd1343;
$L__BB1_35:
	setp.eq.s32 	%p48, %r6, 1062207488;
	add.f64 	%fd1345, %fd4500, 0d3FF0000000000000;
	rcp.rn.f64 	%fd57, %fd1345;
	st.global.f64 	[%rd3+88], %fd57;
	ld.global.f64 	%fd1346, [%rd4];
	add.f64 	%fd58, %fd1346, 0d4044000000000000;
	{
	.reg .b32 %temp; 
	mov.b64 	{%temp, %r26}, %fd58;
	}
	abs.f64 	%fd59, %fd58;
	{ // callseq 2, 0
	.param .b64 param0;
	st.param.f64 	[param0], %fd59;
	.param .b64 param1;
	st.param.f64 	[param1], 0d4000000000000000;
	.param .b64 retval0;
	call.uni (retval0), 
	__internal_accurate_pow, 
	(
	param0, 
	param1
	);
	ld.param.f64 	%fd1347, [retval0];
	} // callseq 2
	setp.lt.s32 	%p49, %r26, 0;
	neg.f64 	%fd1349, %fd1347;
	selp.f64 	%fd1350, %fd1349, %fd1347, %p48;
	selp.f64 	%fd4502, %fd1350, %fd1347, %p49;
	setp.neu.f64 	%p50, %fd58, 0d0000000000000000;
	@%p50 bra 	$L__BB1_37;
	setp.eq.s32 	%p51, %r6, 1062207488;
	selp.b32 	%r569, %r26, 0, %p51;
	setp.lt.s32 	%p52, %r466, 0;
	or.b32  	%r570, %r569, 2146435072;
	selp.b32 	%r571, %r570, %r569, %p52;
	mov.b32 	%r572, 0;
	mov.b64 	%fd4502, {%r572, %r571};
$L__BB1_37:
	add.f64 	%fd1351, %fd58, 0d4000000000000000;
	{
	.reg .b32 %temp; 
	mov.b64 	{%temp, %r573}, %fd1351;
	}
	and.b32  	%r574, %r573, 2146435072;
	setp.ne.s32 	%p53, %r574, 2146435072;
	@%p53 bra 	$L__BB1_42;
	setp.num.f64 	%p54, %fd58, %fd58;
	@%p54 bra 	$L__BB1_40;
	mov.f64 	%fd1352, 0d4000000000000000;
	add.rn.f64 	%fd4502, %fd58, %fd1352;
	bra.uni 	$L__BB1_42;
$L__BB1_40:
	setp.neu.f64 	%p55, %fd59, 0d7FF0000000000000;
	@%p55 bra 	$L__BB1_42;
	setp.lt.s32 	%p56, %r26, 0;
	setp.eq.s32 	%p57, %r6, 1062207488;
	setp.lt.s32 	%p58, %r466, 0;
	selp.b32 	%r576, 0, 2146435072, %p58;
	and.b32  	%r577, %r466, 2147483647;
	setp.ne.s32 	%p59, %r577, 1071644672;
	or.b32  	%r578, %r576, -2147483648;
	selp.b32 	%r579, %r578, %r576, %p59;
	selp.b32 	%r580, %r579, %r576, %p57;
	selp.b32 	%r581, %r580, %r576, %p56;
	mov.b32 	%r582, 0;
	mov.b64 	%fd4502, {%r582, %r581};
$L__BB1_42:
	setp.eq.f64 	%p60, %fd58, 0d3FF0000000000000;
	div.rn.f64 	%fd1353, %fd4502, 0dC09C200000000000;
	selp.f64 	%fd66, 0dBF423456789ABCDF, %fd1353, %p60;
	fma.rn.f64 	%fd1354, %fd66, 0d3FF71547652B82FE, 0d4338000000000000;
	{
	.reg .b32 %temp; 
	mov.b64 	{%r27, %temp}, %fd1354;
	}
	mov.f64 	%fd1355, 0dC338000000000000;
	add.rn.f64 	%fd1356, %fd1354, %fd1355;
	fma.rn.f64 	%fd1357, %fd1356, 0dBFE62E42FEFA39EF, %fd66;
	fma.rn.f64 	%fd1358, %fd1356, 0dBC7ABC9E3B39803F, %fd1357;
	fma.rn.f64 	%fd1359, %fd1358, 0d3E5ADE1569CE2BDF, 0d3E928AF3FCA213EA;
	fma.rn.f64 	%fd1360, %fd1359, %fd1358, 0d3EC71DEE62401315;
	fma.rn.f64 	%fd1361, %fd1360, %fd1358, 0d3EFA01997C89EB71;
	fma.rn.f64 	%fd1362, %fd1361, %fd1358, 0d3F2A01A014761F65;
	fma.rn.f64 	%fd1363, %fd1362, %fd1358, 0d3F56C16C1852B7AF;
	fma.rn.f64 	%fd1364, %fd1363, %fd1358, 0d3F81111111122322;
	fma.rn.f64 	%fd1365, %fd1364, %fd1358, 0d3FA55555555502A1;
	fma.rn.f64 	%fd1366, %fd1365, %fd1358, 0d3FC5555555555511;
	fma.rn.f64 	%fd1367, %fd1366, %fd1358, 0d3FE000000000000B;
	fma.rn.f64 	%fd1368, %fd1367, %fd1358, 0d3FF0000000000000;
	fma.rn.f64 	%fd1369, %fd1368, %fd1358, 0d3FF0000000000000;
	{
	.reg .b32 %temp; 
	mov.b64 	{%r28, %temp}, %fd1369;
	}
	{
	.reg .b32 %temp; 
	mov.b64 	{%temp, %r29}, %fd1369;
	}
	shl.b32 	%r583, %r27, 20;
	add.s32 	%r584, %r583, %r29;
	mov.b64 	%fd4503, {%r28, %r584};
	{
	.reg .b32 %temp; 
	mov.b64 	{%temp, %r585}, %fd66;
	}
	mov.b32 	%f108, %r585;
	abs.f32 	%f8, %f108;
	setp.lt.f32 	%p61, %f8, 0f4086232B;
	@%p61 bra 	$L__BB1_45;
	setp.lt.f64 	%p62, %fd66, 0d0000000000000000;
	add.f64 	%fd1370, %fd66, 0d7FF0000000000000;
	selp.f64 	%fd4503, 0d0000000000000000, %fd1370, %p62;
	setp.geu.f32 	%p63, %f8, 0f40874800;
	@%p63 bra 	$L__BB1_45;
	shr.u32 	%r586, %r27, 31;
	add.s32 	%r587, %r27, %r586;
	shr.s32 	%r588, %r587, 1;
	shl.b32 	%r589, %r588, 20;
	add.s32 	%r590, %r29, %r589;
	mov.b64 	%fd1371, {%r28, %r590};
	sub.s32 	%r591, %r27, %r588;
	shl.b32 	%r592, %r591, 20;
	add.s32 	%r593, %r592, 1072693248;
	mov.b32 	%r594, 0;
	mov.b64 	%fd1372, {%r594, %r593};
	mul.f64 	%fd4503, %fd1372, %fd1371;
$L__BB1_45:
	fma.rn.f64 	%fd1373, %fd4503, 0d4023000000000000, 0d3FE999999999999A;
	st.global.f64 	[%rd3+192], %fd1373;
	ld.global.f64 	%fd1374, [%rd4+112];
	sub.f64 	%fd1375, %fd57, %fd1374;
	div.rn.f64 	%fd1376, %fd1375, %fd1373;
	st.global.f64 	[%rd2+112], %fd1376;
	ld.global.f64 	%fd71, [%rd4+24];
	setp.geu.f64 	%p64, %fd71, 0d3F36F0068DB8BAC7;
	@%p64 bra 	$L__BB1_51;
	div.rn.f64 	%fd72, %fd71, 0d3F36F0068DB8BAC7;
	{
	.reg .b32 %temp; 
	mov.b64 	{%temp, %r30}, %fd72;
	}
	mov.f64 	%fd1384, 0d4018000000000000;
	{
	.reg .b32 %temp; 
	mov.b64 	{%temp, %r610}, %fd1384;
	}
	and.b32  	%r32, %r610, 2146435072;
	setp.eq.s32 	%p78, %r32, 1073741824;
	abs.f64 	%fd73, %fd72;
	{ // callseq 4, 0
	.param .b64 param0;
	st.param.f64 	[param0], %fd73;
	.param .b64 param1;
	st.param.f64 	[param1], 0d4018000000000000;
	.param .b64 retval0;
	call.uni (retval0), 
	__internal_accurate_pow, 
	(
	param0, 
	param1
	);
	ld.param.f64 	%fd1385, [retval0];
	} // callseq 4
	setp.lt.s32 	%p79, %r30, 0;
	neg.f64 	%fd1387, %fd1385;
	selp.f64 	%fd1388, %fd1387, %fd1385, %p78;
	selp.f64 	%fd4505, %fd1388, %fd1385, %p79;
	setp.neu.f64 	%p80, %fd72, 0d0000000000000000;
	@%p80 bra 	$L__BB1_48;
	setp.eq.s32 	%p81, %r32, 1073741824;
	selp.b32 	%r611, %r30, 0, %p81;
	setp.lt.s32 	%p82, %r610, 0;
	or.b32  	%r612, %r611, 2146435072;
	selp.b32 	%r613, %r612, %r611, %p82;
	mov.b32 	%r614, 0;
	mov.b64 	%fd4505, {%r614, %r613};
$L__BB1_48:
	add.f64 	%fd1389, %fd72, 0d4018000000000000;
	{
	.reg .b32 %temp; 
	mov.b64 	{%temp, %r615}, %fd1389;
	}
	and.b32  	%r616, %r615, 2146435072;
	setp.ne.s32 	%p83, %r616, 2146435072;
	setp.neu.f64 	%p84, %fd73, 0d7FF0000000000000;
	or.pred  	%p85, %p83, %p84;
	@%p85 bra 	$L__BB1_50;
	setp.lt.s32 	%p86, %r30, 0;
	setp.eq.s32 	%p87, %r32, 1073741824;
	setp.lt.s32 	%p88, %r610, 0;
	selp.b32 	%r618, 0, 2146435072, %p88;
	and.b32  	%r619, %r610, 2147483647;
	setp.ne.s32 	%p89, %r619, 1071644672;
	or.b32  	%r620, %r618, -2147483648;
	selp.b32 	%r621, %r620, %r618, %p89;
	selp.b32 	%r622, %r621, %r618, %p87;
	selp.b32 	%r623, %r622, %r618, %p86;
	mov.b32 	%r624, 0;
	mov.b64 	%fd4505, {%r624, %r623};
$L__BB1_50:
	setp.eq.f64 	%p90, %fd72, 0d3FF0000000000000;
	selp.f64 	%fd4508, 0d3FF0000000000000, %fd4505, %p90;
	bra.uni 	$L__BB1_59;
$L__BB1_51:
	div.rn.f64 	%fd80, %fd71, 0d3F36F0068DB8BAC7;
	{
	.reg .b32 %temp; 
	mov.b64 	{%temp, %r33}, %fd80;
	}
	mov.f64 	%fd1377, 0d4030000000000000;
	{
	.reg .b32 %temp; 
	mov.b64 	{%temp, %r595}, %fd1377;
	}
	and.b32  	%r35, %r595, 2146435072;
	setp.eq.s32 	%p65, %r35, 1072693248;
	abs.f64 	%fd81, %fd80;
	{ // callseq 3, 0
	.param .b64 param0;
	st.param.f64 	[param0], %fd81;
	.param .b64 param1;
	st.param.f64 	[param1], 0d4030000000000000;
	.param .b64 retval0;
	call.uni (retval0), 
	__internal_accurate_pow, 
	(
	param0, 
	param1
	);
	ld.param.f64 	%fd1378, [retval0];
	} // callseq 3
	setp.lt.s32 	%p66, %r33, 0;
	neg.f64 	%fd1380, %fd1378;
	selp.f64 	%fd1381, %fd1380, %fd1378, %p65;
	selp.f64 	%fd4507, %fd1381, %fd1378, %p66;
	setp.neu.f64 	%p67, %fd80, 0d0000000000000000;
	@%p67 bra 	$L__BB1_53;
	setp.eq.s32 	%p68, %r35, 1072693248;
	selp.b32 	%r596, %r33, 0, %p68;
	setp.lt.s32 	%p69, %r595, 0;
	or.b32  	%r597, %r596, 2146435072;
	selp.b32 	%r598, %r597, %r596, %p69;
	mov.b32 	%r599, 0;
	mov.b64 	%fd4507, {%r599, %r598};
$L__BB1_53:
	add.f64 	%fd1382, %fd80, 0d4030000000000000;
	{
	.reg .b32 %temp; 
	mov.b64 	{%temp, %r600}, %fd1382;
	}
	and.b32  	%r601, %r600, 2146435072;
	setp.ne.s32 	%p70, %r601, 2146435072;
	@%p70 bra 	$L__BB1_58;
	setp.num.f64 	%p71, %fd80, %fd80;
	@%p71 bra 	$L__BB1_56;
	mov.f64 	%fd1383, 0d4030000000000000;
	add.rn.f64 	%fd4507, %fd80, %fd1383;
	bra.uni 	$L__BB1_58;
$L__BB1_56:
	setp.neu.f64 	%p72, %fd81, 0d7FF0000000000000;
	@%p72 bra 	$L__BB1_58;
	setp.lt.s32 	%p73, %r33, 0;
	setp.eq.s32 	%p74, %r35, 1072693248;
	setp.lt.s32 	%p75, %r595, 0;
	selp.b32 	%r603, 0, 2146435072, %p75;
	and.b32  	%r604, %r595, 2147483647;
	setp.ne.s32 	%p76, %r604, 1071644672;
	or.b32  	%r605, %r603, -2147483648;
	selp.b32 	%r606, %r605, %r603, %p76;
	selp.b32 	%r607, %r606, %r603, %p74;
	selp.b32 	%r608, %r607, %r603, %p73;
	mov.b32 	%r609, 0;
	mov.b64 	%fd4507, {%r609, %r608};
$L__BB1_58:
	setp.eq.f64 	%p77, %fd80, 0d3FF0000000000000;
	selp.f64 	%fd4508, 0d3FF0000000000000, %fd4507, %p77;
$L__BB1_59:
	add.f64 	%fd1390, %fd4508, 0d3FF0000000000000;
	rcp.rn.f64 	%fd1391, %fd1390;
	st.global.f64 	[%rd3+96], %fd1391;
	ld.global.f64 	%fd1392, [%rd4+128];
	sub.f64 	%fd1393, %fd1391, %fd1392;
	ld.global.f64 	%fd1394, [%rd1+264];
	div.rn.f64 	%fd90, %fd1393, %fd1394;
	st.global.f64 	[%rd3+200], %fd90;
	ld.global.f64 	%fd1395, [%rd4+128];
	setp.leu.f64 	%p91, %fd1391, %fd1395;
	@%p91 bra 	$L__BB1_61;
	ld.global.f64 	%fd1397, [%rd4];
	setp.gt.f64 	%p92, %fd1397, 0dC04E000000000000;
	mov.f64 	%fd4509, 0d0000000000000000;
	@%p92 bra 	$L__BB1_62;
$L__BB1_61:
	mov.f64 	%fd4509, %fd90;
$L__BB1_62:
	st.global.f64 	[%rd2+128], %fd4509;
	ld.global.f64 	%fd1398, [%rd4];
	mov.f64 	%fd1399, 0dC03A000000000000;
	sub.f64 	%fd1400, %fd1399, %fd1398;
	div.rn.f64 	%fd92, %fd1400, 0d401C000000000000;
	fma.rn.f64 	%fd1401, %fd92, 0d3FF71547652B82FE, 0d4338000000000000;
	{
	.reg .b32 %temp; 
	mov.b64 	{%r36, %temp}, %fd1401;
	}
	mov.f64 	%fd1402, 0dC338000000000000;
	add.rn.f64 	%fd1403, %fd1401, %fd1402;
	fma.rn.f64 	%fd1404, %fd1403, 0dBFE62E42FEFA39EF, %fd92;
	fma.rn.f64 	%fd1405, %fd1403, 0dBC7ABC9E3B39803F, %fd1404;
	fma.rn.f64 	%fd1406, %fd1405, 0d3E5ADE1569CE2BDF, 0d3E928AF3FCA213EA;
	fma.rn.f64 	%fd1407, %fd1406, %fd1405, 0d3EC71DEE62401315;
	fma.rn.f64 	%fd1408, %fd1407, %fd1405, 0d3EFA01997C89EB71;
	fma.rn.f64 	%fd1409, %fd1408, %fd1405, 0d3F2A01A014761F65;
	fma.rn.f64 	%fd1410, %fd1409, %fd1405, 0d3F56C16C1852B7AF;
	fma.rn.f64 	%fd1411, %fd1410, %fd1405, 0d3F81111111122322;
	fma.rn.f64 	%fd1412, %fd1411, %fd1405, 0d3FA55555555502A1;
	fma.rn.f64 	%fd1413, %fd1412, %fd1405, 0d3FC5555555555511;
	fma.rn.f64 	%fd1414, %fd1413, %fd1405, 0d3FE000000000000B;
	fma.rn.f64 	%fd1415, %fd1414, %fd1405, 0d3FF0000000000000;
	fma.rn.f64 	%fd1416, %fd1415, %fd1405, 0d3FF0000000000000;
	{
	.reg .b32 %temp; 
	mov.b64 	{%r37, %temp}, %fd1416;
	}
	{
	.reg .b32 %temp; 
	mov.b64 	{%temp, %r38}, %fd1416;
	}
	shl.b32 	%r625, %r36, 20;
	add.s32 	%r626, %r625, %r38;
	mov.b64 	%fd4510, {%r37, %r626};
	{
	.reg .b32 %temp; 
	mov.b64 	{%temp, %r627}, %fd92;
	}
	mov.b32 	%f109, %r627;
	abs.f32 	%f9, %f109;
	setp.lt.f32 	%p93, %f9, 0f4086232B;
	@%p93 bra 	$L__BB1_65;
	setp.lt.f64 	%p94, %fd92, 0d0000000000000000;
	add.f64 	%fd1417, %fd92, 0d7FF0000000000000;
	selp.f64 	%fd4510, 0d0000000000000000, %fd1417, %p94;
	setp.geu.f32 	%p95, %f9, 0f40874800;
	@%p95 bra 	$L__BB1_65;
	shr.u32 	%r628, %r36, 31;
	add.s32 	%r629, %r36, %r628;
	shr.s32 	%r630, %r629, 1;
	shl.b32 	%r631, %r630, 20;
	add.s32 	%r632, %r38, %r631;
	mov.b64 	%fd1418, {%r37, %r632};
	sub.s32 	%r633, %r36, %r630;
	shl.b32 	%r634, %r633, 20;
	add.s32 	%r635, %r634, 1072693248;
	mov.b32 	%r636, 0;
	mov.b64 	%fd1419, {%r636, %r635};
	mul.f64 	%fd4510, %fd1419, %fd1418;
$L__BB1_65:
	add.f64 	%fd1420, %fd4510, 0d3FF0000000000000;
	rcp.rn.f64 	%fd97, %fd1420;
	st.global.f64 	[%rd3+8], %fd97;
	ld.global.f64 	%fd1421, [%rd4];
	mov.f64 	%fd1422, 0dC046800000000000;
	sub.f64 	%fd1423, %fd1422, %fd1421;
	div.rn.f64 	%fd98, %fd1423, 0d4024000000000000;
	fma.rn.f64 	%fd1424, %fd98, 0d3FF71547652B82FE, 0d4338000000000000;
	{
	.reg .b32 %temp; 
	mov.b64 	{%r39, %temp}, %fd1424;
	}
	mov.f64 	%fd1425, 0dC338000000000000;
	add.rn.f64 	%fd1426, %fd1424, %fd1425;
	fma.rn.f64 	%fd1427, %fd1426, 0dBFE62E42FEFA39EF, %fd98;
	fma.rn.f64 	%fd1428, %fd1426, 0dBC7ABC9E3B39803F, %fd1427;
	fma.rn.f64 	%fd1429, %fd1428, 0d3E5ADE1569CE2BDF, 0d3E928AF3FCA213EA;
	fma.rn.f64 	%fd1430, %fd1429, %fd1428, 0d3EC71DEE62401315;
	fma.rn.f64 	%fd1431, %fd1430, %fd1428, 0d3EFA01997C89EB71;
	fma.rn.f64 	%fd1432, %fd1431, %fd1428, 0d3F2A01A014761F65;
	fma.rn.f64 	%fd1433, %fd1432, %fd1428, 0d3F56C16C1852B7AF;
	fma.rn.f64 	%fd1434, %fd1433, %fd1428, 0d3F81111111122322;
	fma.rn.f64 	%fd1435, %fd1434, %fd1428, 0d3FA55555555502A1;
	fma.rn.f64 	%fd1436, %fd1435, %fd1428, 0d3FC5555555555511;
	fma.rn.f64 	%fd1437, %fd1436, %fd1428, 0d3FE000000000000B;
	fma.rn.f64 	%fd1438, %fd1437, %fd1428, 0d3FF0000000000000;
	fma.rn.f64 	%fd1439, %fd1438, %fd1428, 0d3FF0000000000000;
	{
	.reg .b32 %temp; 
	mov.b64 	{%r40, %temp}, %fd1439;
	}
	{
	.reg .b32 %temp; 
	mov.b64 	{%temp, %r41}, %fd1439;
	}
	shl.b32 	%r637, %r39, 20;
	add.s32 	%r638, %r637, %r41;
	mov.b64 	%fd4511, {%r40, %r638};
	{
	.reg .b32 %temp; 
	mov.b64 	{%temp, %r639}, %fd98;
	}
	mov.b32 	%f110, %r639;
	abs.f32 	%f10, %f110;
	setp.lt.f32 	%p96, %f10, 0f4086232B;
	@%p96 bra 	$L__BB1_68;
	setp.lt.f64 	%p97, %fd98, 0d0000000000000000;
	add.f64 	%fd1440, %fd98, 0d7FF0000000000000;
	selp.f64 	%fd4511, 0d0000000000000000, %fd1440, %p97;
	setp.geu.f32 	%p98, %f10, 0f40874800;
	@%p98 bra 	$L__BB1_68;
	shr.u32 	%r640, %r39, 31;
	add.s32 	%r641, %r39, %r640;
	shr.s32 	%r642, %r641, 1;
	shl.b32 	%r643, %r642, 20;
	add.s32 	%r644, %r41, %r643;
	mov.b64 	%fd1441, {%r40, %r644};
	sub.s32 	%r645, %r39, %r642;
	shl.b32 	%r646, %r645, 20;
	add.s32 	%r647, %r646, 1072693248;
	mov.b32 	%r648, 0;
	mov.b64 	%fd1442, {%r648, %r647};
	mul.f64 	%fd4511, %fd1442, %fd1441;
$L__BB1_68:
	add.f64 	%fd1443, %fd4511, 0d3FF0000000000000;
	mov.f64 	%fd1444, 0d407C200000000000;
	div.rn.f64 	%fd103, %fd1444, %fd1443;
	st.global.f64 	[%rd3+112], %fd103;
	ld.global.f64 	%fd1445, [%rd4];
	add.f64 	%fd1446, %fd1445, 0d403E000000000000;
	div.rn.f64 	%fd104, %fd1446, 0d4027000000000000;
	fma.rn.f64 	%fd1447, %fd104, 0d3FF71547652B82FE, 0d4338000000000000;
	{
	.reg .b32 %temp; 
	mov.b64 	{%r42, %temp}, %fd1447;
	}
	mov.f64 	%fd1448, 0dC338000000000000;
	add.rn.f64 	%fd1449, %fd1447, %fd1448;
	fma.rn.f64 	%fd1450, %fd1449, 0dBFE62E42FEFA39EF, %fd104;
	fma.rn.f64 	%fd1451, %fd1449, 0dBC7ABC9E3B39803F, %fd1450;
	fma.rn.f64 	%fd1452, %fd1451, 0d3E5ADE1569CE2BDF, 0d3E928AF3FCA213EA;
	fma.rn.f64 	%fd1453, %fd1452, %fd1451, 0d3EC71DEE62401315;
	fma.rn.f64 	%fd1454, %fd1453, %fd1451, 0d3EFA01997C89EB71;
	fma.rn.f64 	%fd1455, %fd1454, %fd1451, 0d3F2A01A014761F65;
	fma.rn.f64 	%fd1456, %fd1455, %fd1451, 0d3F56C16C1852B7AF;
	fma.rn.f64 	%fd1457, %fd1456, %fd1451, 0d3F81111111122322;
	fma.rn.f64 	%fd1458, %fd1457, %fd1451, 0d3FA55555555502A1;
	fma.rn.f64 	%fd1459, %fd1458, %fd1451, 0d3FC5555555555511;
	fma.rn.f64 	%fd1460, %fd1459, %fd1451, 0d3FE000000000000B;
	fma.rn.f64 	%fd1461, %fd1460, %fd1451, 0d3FF0000000000000;
	fma.rn.f64 	%fd1462, %fd1461, %fd1451, 0d3FF0000000000000;
	{
	.reg .b32 %temp; 
	mov.b64 	{%r43, %temp}, %fd1462;
	}
	{
	.reg .b32 %temp; 
	mov.b64 	{%temp, %r44}, %fd1462;
	}
	shl.b32 	%r649, %r42, 20;
	add.s32 	%r650, %r649, %r44;
	mov.b64 	%fd4512, {%r43, %r650};
	{
	.reg .b32 %temp; 
	mov.b64 	{%temp, %r651}, %fd104;
	}
	mov.b32 	%f111, %r651;
	abs.f32 	%f11, %f111;
	setp.lt.f32 	%p99, %f11, 0f4086232B;
	@%p99 bra 	$L__BB1_71;
	setp.lt.f64 	%p100, %fd104, 0d0000000000000000;
	add.f64 	%fd1463, %fd104, 0d7FF0000000000000;
	selp.f64 	%fd4512, 0d0000000000000000, %fd1463, %p100;
	setp.geu.f32 	%p101, %f11, 0f40874800;
	@%p101 bra 	$L__BB1_71;
	shr.u32 	%r652, %r42, 31;
	add.s32 	%r653, %r42, %r652;
	shr.s32 	%r654, %r653, 1;
	shl.b32 	%r655, %r654, 20;
	add.s32 	%r656, %r44, %r655;
	mov.b64 	%fd1464, {%r43, %r656};
	sub.s32 	%r657, %r42, %r654;
	shl.b32 	%r658, %r657, 20;
	add.s32 	%r659, %r658, 1072693248;
	mov.b32 	%r660, 0;
	mov.b64 	%fd1465, {%r660, %r659};
	mul.f64 	%fd4512, %fd1465, %fd1464;
$L__BB1_71:
	add.f64 	%fd1466, %fd4512, 0d3FF0000000000000;
	mov.f64 	%fd1467, 0d4018000000000000;
	div.rn.f64 	%fd1468, %fd1467, %fd1466;
	st.global.f64 	[%rd3+216], %fd1468;
	mul.f64 	%fd1469, %fd103, %fd1468;
	st.global.f64 	[%rd3+288], %fd1469;
	ld.global.f64 	%fd1470, [%rd4+32];
	sub.f64 	%fd1471, %fd97, %fd1470;
	div.rn.f64 	%fd1472, %fd1471, %fd1469;
	st.global.f64 	[%rd2+32], %fd1472;
	ld.global.f64 	%fd1473, [%rd4];
	add.f64 	%fd1474, %fd1473, 0d4056000000000000;
	div.rn.f64 	%fd109, %fd1474, 0d4038000000000000;
	fma.rn.f64 	%fd1475, %fd109, 0d3FF71547652B82FE, 0d4338000000000000;
	{
	.reg .b32 %temp; 
	mov.b64 	{%r45, %temp}, %fd1475;
	}
	mov.f64 	%fd1476, 0dC338000000000000;
	add.rn.f64 	%fd1477, %fd1475, %fd1476;
	fma.rn.f64 	%fd1478, %fd1477, 0dBFE62E42FEFA39EF, %fd109;
	fma.rn.f64 	%fd1479, %fd1477, 0dBC7ABC9E3B39803F, %fd1478;
	fma.rn.f64 	%fd1480, %fd1479, 0d3E5ADE1569CE2BDF, 0d3E928AF3FCA213EA;
	fma.rn.f64 	%fd1481, %fd1480, %fd1479, 0d3EC71DEE62401315;
	fma.rn.f64 	%fd1482, %fd1481, %fd1479, 0d3EFA01997C89EB71;
	fma.rn.f64 	%fd1483, %fd1482, %fd1479, 0d3F2A01A014761F65;
	fma.rn.f64 	%fd1484, %fd1483, %fd1479, 0d3F56C16C1852B7AF;
	fma.rn.f64 	%fd1485, %fd1484, %fd1479, 0d3F81111111122322;
	fma.rn.f64 	%fd1486, %fd1485, %fd1479, 0d3FA55555555502A1;
	fma.rn.f64 	%fd1487, %fd1486, %fd1479, 0d3FC5555555555511;
	fma.rn.f64 	%fd1488, %fd1487, %fd1479, 0d3FE000000000000B;
	fma.rn.f64 	%fd1489, %fd1488, %fd1479, 0d3FF0000000000000;
	fma.rn.f64 	%fd1490, %fd1489, %fd1479, 0d3FF0000000000000;
	{
	.reg .b32 %temp; 
	mov.b64 	{%r46, %temp}, %fd1490;
	}
	{
	.reg .b32 %temp; 
	mov.b64 	{%temp, %r47}, %fd1490;
	}
	shl.b32 	%r661, %r45, 20;
	add.s32 	%r662, %r661, %r47;
	mov.b64 	%fd4513, {%r46, %r662};
	{
	.reg .b32 %temp; 
	mov.b64 	{%temp, %r663}, %fd109;
	}
	mov.b32 	%f112, %r663;
	abs.f32 	%f12, %f112;
	setp.lt.f32 	%p102, %f12, 0f4086232B;
	@%p102 bra 	$L__BB1_74;
	setp.lt.f64 	%p103, %fd109, 0d0000000000000000;
	add.f64 	%fd1491, %fd109, 0d7FF0000000000000;
	selp.f64 	%fd4513, 0d0000000000000000, %fd1491, %p103;
	setp.geu.f32 	%p104, %f12, 0f40874800;
	@%p104 bra 	$L__BB1_74;
	shr.u32 	%r664, %r45, 31;
	add.s32 	%r665, %r45, %r664;
	shr.s32 	%r666, %r665, 1;
	shl.b32 	%r667, %r666, 20;
	add.s32 	%r668, %r47, %r667;
	mov.b64 	%fd1492, {%r46, %r668};
	sub.s32 	%r669, %r45, %r666;
	shl.b32 	%r670, %r669, 20;
	add.s32 	%r671, %r670, 1072693248;
	mov.b32 	%r672, 0;
	mov.b64 	%fd1493, {%r672, %r671};
	mul.f64 	%fd4513, %fd1493, %fd1492;
$L__BB1_74:
	add.f64 	%fd1494, %fd4513, 0d3FF0000000000000;
	rcp.rn.f64 	%fd114, %fd1494;
	st.global.f64 	[%rd3+16], %fd114;
	ld.global.f64 	%fd1495, [%rd4];
	mov.f64 	%fd1496, 0dC04E000000000000;
	sub.f64 	%fd1497, %fd1496, %fd1495;
	div.rn.f64 	%fd115, %fd1497, 0d4034000000000000;
	fma.rn.f64 	%fd1498, %fd115, 0d3FF71547652B82FE, 0d4338000000000000;
	{
	.reg .b32 %temp; 
	mov.b64 	{%r48, %temp}, %fd1498;
	}
	mov.f64 	%fd1499, 0dC338000000000000;
	add.rn.f64 	%fd1500, %fd1498, %fd1499;
	fma.rn.f64 	%fd1501, %fd1500, 0dBFE62E42FEFA39EF, %fd115;
	fma.rn.f64 	%fd1502, %fd1500, 0dBC7ABC9E3B39803F, %fd1501;
	fma.rn.f64 	%fd1503, %fd1502, 0d3E5ADE1569CE2BDF, 0d3E928AF3FCA213EA;
	fma.rn.f64 	%fd1504, %fd1503, %fd1502, 0d3EC71DEE62401315;
	fma.rn.f64 	%fd1505, %fd1504, %fd1502, 0d3EFA01997C89EB71;
	fma.rn.f64 	%fd1506, %fd1505, %fd1502, 0d3F2A01A014761F65;
	fma.rn.f64 	%fd1507, %fd1506, %fd1502, 0d3F56C16C1852B7AF;
	fma.rn.f64 	%fd1508, %fd1507, %fd1502, 0d3F81111111122322;
	fma.rn.f64 	%fd1509, %fd1508, %fd1502, 0d3FA55555555502A1;
	fma.rn.f64 	%fd1510, %fd1509, %fd1502, 0d3FC5555555555511;
	fma.rn.f64 	%fd1511, %fd1510, %fd1502, 0d3FE000000000000B;
	fma.rn.f64 	%fd1512, %fd1511, %fd1502, 0d3FF0000000000000;
	fma.rn.f64 	%fd1513, %fd1512, %fd1502, 0d3FF0000000000000;
	{
	.reg .b32 %temp; 
	mov.b64 	{%r49, %temp}, %fd1513;
	}
	{
	.reg .b32 %temp; 
	mov.b64 	{%temp, %r50}, %fd1513;
	}
	shl.b32 	%r673, %r48, 20;
	add.s32 	%r674, %r673, %r50;
	mov.b64 	%fd4514, {%r49, %r674};
	{
	.reg .b32 %temp; 
	mov.b64 	{%temp, %r675}, %fd115;
	}
	mov.b32 	%f113, %r675;
	abs.f32 	%f13, %f113;
	setp.lt.f32 	%p105, %f13, 0f4086232B;
	@%p105 bra 	$L__BB1_77;
	setp.lt.f64 	%p106, %fd115, 0d0000000000000000;
	add.f64 	%fd1514, %fd115, 0d7FF0000000000000;
	selp.f64 	%fd4514, 0d0000000000000000, %fd1514, %p106;
	setp.geu.f32 	%p107, %f13, 0f40874800;
	@%p107 bra 	$L__BB1_77;
	shr.u32 	%r676, %r48, 31;
	add.s32 	%r677, %r48, %r676;
	shr.s32 	%r678, %r677, 1;
	shl.b32 	%r679, %r678, 20;
	add.s32 	%r680, %r50, %r679;
	mov.b64 	%fd1515, {%r49, %r680};
	sub.s32 	%r681, %r48, %r678;
	shl.b32 	%r682, %r681, 20;
	add.s32 	%r683, %r682, 1072693248;
	mov.b32 	%r684, 0;
	mov.b64 	%fd1516, {%r684, %r683};
	mul.f64 	%fd4514, %fd1516, %fd1515;
$L__BB1_77:
	add.f64 	%fd1517, %fd4514, 0d3FF0000000000000;
	mov.f64 	%fd1518, 0d4008000000000000;
	div.rn.f64 	%fd120, %fd1518, %fd1517;
	st.global.f64 	[%rd3+120], %fd120;
	ld.global.f64 	%fd1519, [%rd4];
	add.f64 	%fd1520, %fd1519, 0dC04E000000000000;
	div.rn.f64 	%fd121, %fd1520, 0d4034000000000000;
	fma.rn.f64 	%fd1521, %fd121, 0d3FF71547652B82FE, 0d4338000000000000;
	{
	.reg .b32 %temp; 
	mov.b64 	{%r51, %temp}, %fd1521;
	}
	mov.f64 	%fd1522, 0dC338000000000000;
	add.rn.f64 	%fd1523, %fd1521, %fd1522;
	fma.rn.f64 	%fd1524, %fd1523, 0dBFE62E42FEFA39EF, %fd121;
	fma.rn.f64 	%fd1525, %fd1523, 0dBC7ABC9E3B39803F, %fd1524;
	fma.rn.f64 	%fd1526, %fd1525, 0d3E5ADE1569CE2BDF, 0d3E928AF3FCA213EA;
	fma.rn.f64 	%fd1527, %fd1526, %fd1525, 0d3EC71DEE62401315;
	fma.rn.f64 	%fd1528, %fd1527, %fd1525, 0d3EFA01997C89EB71;
	fma.rn.f64 	%fd1529, %fd1528, %fd1525, 0d3F2A01A014761F65;
	fma.rn.f64 	%fd1530, %fd1529, %fd1525, 0d3F56C16C1852B7AF;
	fma.rn.f64 	%fd1531, %fd1530, %fd1525, 0d3F81111111122322;
	fma.rn.f64 	%fd1532, %fd1531, %fd1525, 0d3FA55555555502A1;
	fma.rn.f64 	%fd1533, %fd1532, %fd1525, 0d3FC5555555555511;
	fma.rn.f64 	%fd1534, %fd1533, %fd1525, 0d3FE000000000000B;
	fma.rn.f64 	%fd1535, %fd1534, %fd1525, 0d3FF0000000000000;
	fma.rn.f64 	%fd1536, %fd1535, %fd1525, 0d3FF0000000000000;
	{
	.reg .b32 %temp; 
	mov.b64 	{%r52, %temp}, %fd1536;
	}
	{
	.reg .b32 %temp; 
	mov.b64 	{%temp, %r53}, %fd1536;
	}
	shl.b32 	%r685, %r51, 20;
	add.s32 	%r686, %r685, %r53;
	mov.b64 	%fd4515, {%r52, %r686};
	{
	.reg .b32 %temp; 
	mov.b64 	{%temp, %r687}, %fd121;
	}
	mov.b32 	%f114, %r687;
	abs.f32 	%f14, %f114;
	setp.lt.f32 	%p108, %f14, 0f4086232B;
	@%p108 bra 	$L__BB1_80;
	setp.lt.f64 	%p109, %fd121, 0d0000000000000000;
	add.f64 	%fd1537, %fd121, 0d7FF0000000000000;
	selp.f64 	%fd4515, 0d0000000000000000, %fd1537, %p109;
	setp.geu.f32 	%p110, %f14, 0f40874800;
	@%p110 bra 	$L__BB1_80;
	shr.u32 	%r688, %r51, 31;
	add.s32 	%r689, %r51, %r688;
	shr.s32 	%r690, %r689, 1;
	shl.b32 	%r691, %r690, 20;
	add.s32 	%r692, %r53, %r691;
	mov.b64 	%fd1538, {%r52, %r692};
	sub.s32 	%r693, %r51, %r690;
	shl.b32 	%r694, %r693, 20;
	add.s32 	%r695, %r694, 1072693248;
	mov.b32 	%r696, 0;
	mov.b64 	%fd1539, {%r696, %r695};
	mul.f64 	%fd4515, %fd1539, %fd1538;
$L__BB1_80:
	add.f64 	%fd1540, %fd4515, 0d3FF0000000000000;
	mov.f64 	%fd1541, 0d3FF1EB851EB851EC;
	div.rn.f64 	%fd1542, %fd1541, %fd1540;
	st.global.f64 	[%rd3+224], %fd1542;
	mul.f64 	%fd1543, %fd120, %fd1542;
	st.global.f64 	[%rd3+296], %fd1543;
	ld.global.f64 	%fd1544, [%rd4+40];
	sub.f64 	%fd1545, %fd114, %fd1544;
	div.rn.f64 	%fd1546, %fd1545, %fd1543;
	st.global.f64 	[%rd2+40], %fd1546;
	ld.global.f64 	%fd1547, [%rd4];
	mov.f64 	%fd1548, 0dC014000000000000;
	sub.f64 	%fd1549, %fd1548, %fd1547;
	div.rn.f64 	%fd126, %fd1549, 0d402C000000000000;
	fma.rn.f64 	%fd1550, %fd126, 0d3FF71547652B82FE, 0d4338000000000000;
	{
	.reg .b32 %temp; 
	mov.b64 	{%r54, %temp}, %fd1550;
	}
	mov.f64 	%fd1551, 0dC338000000000000;
	add.rn.f64 	%fd1552, %fd1550, %fd1551;
	fma.rn.f64 	%fd1553, %fd1552, 0dBFE62E42FEFA39EF, %fd126;
	fma.rn.f64 	%fd1554, %fd1552, 0dBC7ABC9E3B39803F, %fd1553;
	fma.rn.f64 	%fd1555, %fd1554, 0d3E5ADE1569CE2BDF, 0d3E928AF3FCA213EA;
	fma.rn.f64 	%fd1556, %fd1555, %fd1554, 0d3EC71DEE62401315;
	fma.rn.f64 	%fd1557, %fd1556, %fd1554, 0d3EFA01997C89EB71;
	fma.rn.f64 	%fd1558, %fd1557, %fd1554, 0d3F2A01A014761F65;
	fma.rn.f64 	%fd1559, %fd1558, %fd1554, 0d3F56C16C1852B7AF;
	fma.rn.f64 	%fd1560, %fd1559, %fd1554, 0d3F81111111122322;
	fma.rn.f64 	%fd1561, %fd1560, %fd1554, 0d3FA55555555502A1;
	fma.rn.f64 	%fd1562, %fd1561, %fd1554, 0d3FC5555555555511;
	fma.rn.f64 	%fd1563, %fd1562, %fd1554, 0d3FE000000000000B;
	fma.rn.f64 	%fd1564, %fd1563, %fd1554, 0d3FF0000000000000;
	fma.rn.f64 	%fd1565, %fd1564, %fd1554, 0d3FF0000000000000;
	{
	.reg .b32 %temp; 
	mov.b64 	{%r55, %temp}, %fd1565;
	}
	{
	.reg .b32 %temp; 
	mov.b64 	{%temp, %r56}, %fd1565;
	}
	shl.b32 	%r697, %r54, 20;
	add.s32 	%r698, %r697, %r56;
	mov.b64 	%fd4516, {%r55, %r698};
	{
	.reg .b32 %temp; 
	mov.b64 	{%temp, %r699}, %fd126;
	}
	mov.b32 	%f115, %r699;
	abs.f32 	%f15, %f115;
	setp.lt.f32 	%p111, %f15, 0f4086232B;
	@%p111 bra 	$L__BB1_83;
	setp.lt.f64 	%p112, %fd126, 0d0000000000000000;
	add.f64 	%fd1566, %fd126, 0d7FF0000000000000;
	selp.f64 	%fd4516, 0d0000000000000000, %fd1566, %p112;
	setp.geu.f32 	%p113, %f15, 0f40874800;
	@%p113 bra 	$L__BB1_83;
	shr.u32 	%r700, %r54, 31;
	add.s32 	%r701, %r54, %r700;
	shr.s32 	%r702, %r701, 1;
	shl.b32 	%r703, %r702, 20;
	add.s32 	%r704, %r56, %r703;
	mov.b64 	%fd1567, {%r55, %r704};
	sub.s32 	%r705, %r54, %r702;
	shl.b32 	%r706, %r705, 20;
	add.s32 	%r707, %r706, 1072693248;
	mov.b32 	%r708, 0;
	mov.b64 	%fd1568, {%r708, %r707};
	mul.f64 	%fd4516, %fd1568, %fd1567;
$L__BB1_83:
	add.f64 	%fd1569, %fd4516, 0d3FF0000000000000;
	rcp.rn.f64 	%fd131, %fd1569;
	st.global.f64 	[%rd3+24], %fd131;
	ld.global.f64 	%fd1570, [%rd4];
	mov.f64 	%fd1571, 0dC024000000000000;
	sub.f64 	%fd1572, %fd1571, %fd1570;
	div.rn.f64 	%fd132, %fd1572, 0d4018000000000000;
	fma.rn.f64 	%fd1573, %fd132, 0d3FF71547652B82FE, 0d4338000000000000;
	{
	.reg .b32 %temp; 
	mov.b64 	{%r57, %temp}, %fd1573;
	}
	mov.f64 	%fd1574, 0dC338000000000000;
	add.rn.f64 	%fd1575, %fd1573, %fd1574;
	fma.rn.f64 	%fd1576, %fd1575, 0dBFE62E42FEFA39EF, %fd132;
	fma.rn.f64 	%fd1577, %fd1575, 0dBC7ABC9E3B39803F, %fd1576;
	fma.rn.f64 	%fd1578, %fd1577, 0d3E5ADE1569CE2BDF, 0d3E928AF3FCA213EA;
	fma.rn.f64 	%fd1579, %fd1578, %fd1577, 0d3EC71DEE62401315;
	fma.rn.f64 	%fd1580, %fd1579, %fd1577, 0d3EFA01997C89EB71;
	fma.rn.f64 	%fd1581, %fd1580, %fd1577, 0d3F2A01A014761F65;
	fma.rn.f64 	%fd1582, %fd1581, %fd1577, 0d3F56C16C1852B7AF;
	fma.rn.f64 	%fd1583, %fd1582, %fd1577, 0d3F81111111122322;
	fma.rn.f64 	%fd1584, %fd1583, %fd1577, 0d3FA55555555502A1;
	fma.rn.f64 	%fd1585, %fd1584, %fd1577, 0d3FC5555555555511;
	fma.rn.f64 	%fd1586, %fd1585, %fd1577, 0d3FE000000000000B;
	fma.rn.f64 	%fd1587, %fd1586, %fd1577, 0d3FF0000000000000;
	fma.rn.f64 	%fd1588, %fd1587, %fd1577, 0d3FF0000000000000;
	{
	.reg .b32 %temp; 
	mov.b64 	{%r58, %temp}, %fd1588;
	}
	{
	.reg .b32 %temp; 
	mov.b64 	{%temp, %r59}, %fd1588;
	}
	shl.b32 	%r709, %r57, 20;
	add.s32 	%r710, %r709, %r59;
	mov.b64 	%fd4517, {%r58, %r710};
	{
	.reg .b32 %temp; 
	mov.b64 	{%temp, %r711}, %fd132;
	}
	mov.b32 	%f116, %r711;
	abs.f32 	%f16, %f116;
	setp.lt.f32 	%p114, %f16, 0f4086232B;
	@%p114 bra 	$L__BB1_86;
	setp.lt.f64 	%p115, %fd132, 0d0000000000000000;
	add.f64 	%fd1589, %fd132, 0d7FF0000000000000;
	selp.f64 	%fd4517, 0d0000000000000000, %fd1589, %p115;
	setp.geu.f32 	%p116, %f16, 0f40874800;
	@%p116 bra 	$L__BB1_86;
	shr.u32 	%r712, %r57, 31;
	add.s32 	%r713, %r57, %r712;
	shr.s32 	%r714, %r713, 1;
	shl.b32 	%r715, %r714, 20;
	add.s32 	%r716, %r59, %r715;
	mov.b64 	%fd1590, {%r58, %r716};
	sub.s32 	%r717, %r57, %r714;
	shl.b32 	%r718, %r717, 20;
	add.s32 	%r719, %r718, 1072693248;
	mov.b32 	%r720, 0;
	mov.b64 	%fd1591, {%r720, %r719};
	mul.f64 	%fd4517, %fd1591, %fd1590;
$L__BB1_86:
	add.f64 	%fd137, %fd4517, 0d3FF0000000000000;
	{
	.reg .b32 %temp; 
	mov.b64 	{%temp, %r60}, %fd137;
	}
	mov.f64 	%fd1592, 0d3FE0000000000000;
	{
	.reg .b32 %temp; 
	mov.b64 	{%temp, %r61}, %fd1592;
	}
	and.b32  	%r62, %r61, 2146435072;
	abs.f64 	%fd138, %fd137;
	{ // callseq 5, 0
	.param .b64 param0;
	st.param.f64 	[param0], %fd138;
	.param .b64 param1;
	st.param.f64 	[param1], 0d3FE0000000000000;
	.param .b64 retval0;
	call.uni (retval0), 
	__internal_accurate_pow, 
	(
	param0, 
	param1
	);
	ld.param.f64 	%fd1593, [retval0];
	} // callseq 5
	setp.lt.s32 	%p117, %r60, 0;
	setp.neu.f64 	%p118, %fd137, 0d0000000000000000;
	shr.s32 	%r721, %r61, 31;
	and.b32  	%r722, %r721, 2146435072;
	mov.b32 	%r723, 0;
	mov.b64 	%fd139, {%r723, %r722};
	selp.f64 	%fd1595, 0dFFF8000000000000, %fd1593, %p117;
	selp.f64 	%fd4518, %fd1595, %fd139, %p118;
	add.f64 	%fd1596, %fd137, 0d3FE0000000000000;
	{
	.reg .b32 %temp; 
	mov.b64 	{%temp, %r724}, %fd1596;
	}
	and.b32  	%r725, %r724, 2146435072;
	setp.ne.s32 	%p119, %r725, 2146435072;
	@%p119 bra 	$L__BB1_91;
	setp.num.f64 	%p120, %fd137, %fd137;
	@%p120 bra 	$L__BB1_89;
	mov.f64 	%fd1597, 0d3FE0000000000000;
	add.rn.f64 	%fd4518, %fd137, %fd1597;
	bra.uni 	$L__BB1_91;
$L__BB1_89:
	setp.neu.f64 	%p121, %fd138, 0d7FF0000000000000;
	@%p121 bra 	$L__BB1_91;
	setp.lt.s32 	%p122, %r61, 0;
	setp.neu.f64 	%p123, %fd137, 0d0000000000000000;
	setp.lt.s32 	%p124, %r60, 0;
	setp.eq.s32 	%p125, %r62, 1071644672;
	selp.b32 	%r727, 0, 2146435072, %p122;
	and.b32  	%r728, %r61, 2147483647;
	setp.ne.s32 	%p126, %r728, 1071644672;
	or.b32  	%r729, %r727, -2147483648;
	selp.b32 	%r730, %r729, %r727, %p126;
	selp.b32 	%r731, %r730, %r727, %p125;
	selp.b32 	%r732, %r731, %r727, %p123;
	selp.b32 	%r733, %r732, %r727, %p124;
	mov.b32 	%r734, 0;
	mov.b64 	%fd4518, {%r734, %r733};
$L__BB1_91:
	setp.eq.f64 	%p127, %fd137, 0d3FF0000000000000;
	mov.f64 	%fd1598, 0d4091300000000000;
	div.rn.f64 	%fd1599, %fd1598, %fd4518;
	selp.f64 	%fd144, 0d4091300000000000, %fd1599, %p127;
	st.global.f64 	[%rd3+128], %fd144;
	ld.global.f64 	%fd1600, [%rd4];
	add.f64 	%fd1601, %fd1600, 0dC04E000000000000;
	div.rn.f64 	%fd145, %fd1601, 0d4034000000000000;
	fma.rn.f64 	%fd1602, %fd145, 0d3FF71547652B82FE, 0d4338000000000000;
	{
	.reg .b32 %temp; 
	mov.b64 	{%r63, %temp}, %fd1602;
	}
	mov.f64 	%fd1603, 0dC338000000000000;
	add.rn.f64 	%fd1604, %fd1602, %fd1603;
	fma.rn.f64 	%fd1605, %fd1604, 0dBFE62E42FEFA39EF, %fd145;
	fma.rn.f64 	%fd1606, %fd1604, 0dBC7ABC9E3B39803F, %fd1605;
	fma.rn.f64 	%fd1607, %fd1606, 0d3E5ADE1569CE2BDF, 0d3E928AF3FCA213EA;
	fma.rn.f64 	%fd1608, %fd1607, %fd1606, 0d3EC71DEE62401315;
	fma.rn.f64 	%fd1609, %fd1608, %fd1606, 0d3EFA01997C89EB71;
	fma.rn.f64 	%fd1610, %fd1609, %fd1606, 0d3F2A01A014761F65;
	fma.rn.f64 	%fd1611, %fd1610, %fd1606, 0d3F56C16C1852B7AF;
	fma.rn.f64 	%fd1612, %fd1611, %fd1606, 0d3F81111111122322;
	fma.rn.f64 	%fd1613, %fd1612, %fd1606, 0d3FA55555555502A1;
	fma.rn.f64 	%fd1614, %fd1613, %fd1606, 0d3FC5555555555511;
	fma.rn.f64 	%fd1615, %fd1614, %fd1606, 0d3FE000000000000B;
	fma.rn.f64 	%fd1616, %fd1615, %fd1606, 0d3FF0000000000000;
	fma.rn.f64 	%fd1617, %fd1616, %fd1606, 0d3FF0000000000000;
	{
	.reg .b32 %temp; 
	mov.b64 	{%r64, %temp}, %fd1617;
	}
	{
	.reg .b32 %temp; 
	mov.b64 	{%temp, %r65}, %fd1617;
	}
	shl.b32 	%r735, %r63, 20;
	add.s32 	%r736, %r735, %r65;
	mov.b64 	%fd4519, {%r64, %r736};
	{
	.reg .b32 %temp; 
	mov.b64 	{%temp, %r737}, %fd145;
	}
	mov.b32 	%f117, %r737;
	abs.f32 	%f17, %f117;
	setp.lt.f32 	%p128, %f17, 0f4086232B;
	@%p128 bra 	$L__BB1_94;
	setp.lt.f64 	%p129, %fd145, 0d0000000000000000;
	add.f64 	%fd1618, %fd145, 0d7FF0000000000000;
	selp.f64 	%fd4519, 0d0000000000000000, %fd1618, %p129;
	setp.geu.f32 	%p130, %f17, 0f40874800;
	@%p130 bra 	$L__BB1_94;
	shr.u32 	%r738, %r63, 31;
	add.s32 	%r739, %r63, %r738;
	shr.s32 	%r740, %r739, 1;
	shl.b32 	%r741, %r740, 20;
	add.s32 	%r742, %r65, %r741;
	mov.b64 	%fd1619, {%r64, %r742};
	sub.s32 	%r743, %r63, %r740;
	shl.b32 	%r744, %r743, 20;
	add.s32 	%r745, %r744, 1072693248;
	mov.b32 	%r746, 0;
	mov.b64 	%fd1620, {%r746, %r745};
	mul.f64 	%fd4519, %fd1620, %fd1619;
$L__BB1_94:
	add.f64 	%fd1621, %fd4519, 0d3FF0000000000000;
	rcp.rn.f64 	%fd1622, %fd1621;
	st.global.f64 	[%rd3+232], %fd1622;
	mul.f64 	%fd1623, %fd144, %fd1622;
	st.global.f64 	[%rd3+304], %fd1623;
	ld.global.f64 	%fd1624, [%rd4+48];
	sub.f64 	%fd1625, %fd131, %fd1624;
	div.rn.f64 	%fd1626, %fd1625, %fd1623;
	st.global.f64 	[%rd2+48], %fd1626;
	ld.global.f64 	%fd1627, [%rd4];
	mov.f64 	%fd1628, 0dC04C6E147AE147AE;
	sub.f64 	%fd1629, %fd1628, %fd1627;
	div.rn.f64 	%fd150, %fd1629, 0d40220F5C28F5C28F;
	fma.rn.f64 	%fd1630, %fd150, 0d3FF71547652B82FE, 0d4338000000000000;
	{
	.reg .b32 %temp; 
	mov.b64 	{%r66, %temp}, %fd1630;
	}
	mov.f64 	%fd1631, 0dC338000000000000;
	add.rn.f64 	%fd1632, %fd1630, %fd1631;
	fma.rn.f64 	%fd1633, %fd1632, 0dBFE62E42FEFA39EF, %fd150;
	fma.rn.f64 	%fd1634, %fd1632, 0dBC7ABC9E3B39803F, %fd1633;
	fma.rn.f64 	%fd1635, %fd1634, 0d3E5ADE1569CE2BDF, 0d3E928AF3FCA213EA;
	fma.rn.f64 	%fd1636, %fd1635, %fd1634, 0d3EC71DEE62401315;
	fma.rn.f64 	%fd1637, %fd1636, %fd1634, 0d3EFA01997C89EB71;
	fma.rn.f64 	%fd1638, %fd1637, %fd1634, 0d3F2A01A014761F65;
	fma.rn.f64 	%fd1639, %fd1638, %fd1634, 0d3F56C16C1852B7AF;
	fma.rn.f64 	%fd1640, %fd1639, %fd1634, 0d3F81111111122322;
	fma.rn.f64 	%fd1641, %fd1640, %fd1634, 0d3FA55555555502A1;
	fma.rn.f64 	%fd1642, %fd1641, %fd1634, 0d3FC5555555555511;
	fma.rn.f64 	%fd1643, %fd1642, %fd1634, 0d3FE000000000000B;
	fma.rn.f64 	%fd1644, %fd1643, %fd1634, 0d3FF0000000000000;
	fma.rn.f64 	%fd1645, %fd1644, %fd1634, 0d3FF0000000000000;
	{
	.reg .b32 %temp; 
	mov.b64 	{%r67, %temp}, %fd1645;
	}
	{
	.reg .b32 %temp; 
	mov.b64 	{%temp, %r68}, %fd1645;
	}
	shl.b32 	%r747, %r66, 20;
	add.s32 	%r748, %r747, %r68;
	mov.b64 	%fd4520, {%r67, %r748};
	{
	.reg .b32 %temp; 
	mov.b64 	{%temp, %r749}, %fd150;
	}
	mov.b32 	%f118, %r749;
	abs.f32 	%f18, %f118;
	setp.lt.f32 	%p131, %f18, 0f4086232B;
	@%p131 bra 	$L__BB1_97;
	setp.lt.f64 	%p132, %fd150, 0d0000000000000000;
	add.f64 	%fd1646, %fd150, 0d7FF0000000000000;
	selp.f64 	%fd4520, 0d0000000000000000, %fd1646, %p132;
	setp.geu.f32 	%p133, %f18, 0f40874800;
	@%p133 bra 	$L__BB1_97;
	shr.u32 	%r750, %r66, 31;
	add.s32 	%r751, %r66, %r750;
	shr.s32 	%r752, %r751, 1;
	shl.b32 	%r753, %r752, 20;
	add.s32 	%r754, %r68, %r753;
	mov.b64 	%fd1647, {%r67, %r754};
	sub.s32 	%r755, %r66, %r752;
	shl.b32 	%r756, %r755, 20;
	add.s32 	%r757, %r756, 1072693248;
	mov.b32 	%r758, 0;
	mov.b64 	%fd1648, {%r758, %r757};
	mul.f64 	%fd4520, %fd1648, %fd1647;
$L__BB1_97:
	setp.eq.s32 	%p134, %r6, 1062207488;
	add.f64 	%fd155, %fd4520, 0d3FF0000000000000;
	{
	.reg .b32 %temp; 
	mov.b64 	{%temp, %r69}, %fd155;
	}
	abs.f64 	%fd156, %fd155;
	{ // callseq 6, 0
	.param .b64 param0;
	st.param.f64 	[param0], %fd156;
	.param .b64 param1;
	st.param.f64 	[param1], 0d4000000000000000;
	.param .b64 retval0;
	call.uni (retval0), 
	__internal_accurate_pow, 
	(
	param0, 
	param1
	);
	ld.param.f64 	%fd1649, [retval0];
	} // callseq 6
	setp.lt.s32 	%p135, %r69, 0;
	neg.f64 	%fd1651, %fd1649;
	selp.f64 	%fd1652, %fd1651, %fd1649, %p134;
	selp.f64 	%fd4522, %fd1652, %fd1649, %p135;
	setp.neu.f64 	%p136, %fd155, 0d0000000000000000;
	@%p136 bra 	$L__BB1_99;
	setp.eq.s32 	%p137, %r6, 1062207488;
	selp.b32 	%r760, %r69, 0, %p137;
	setp.lt.s32 	%p138, %r466, 0;
	or.b32  	%r761, %r760, 2146435072;
	selp.b32 	%r762, %r761, %r760, %p138;
	mov.b32 	%r763, 0;
	mov.b64 	%fd4522, {%r763, %r762};
$L__BB1_99:
	add.f64 	%fd1653, %fd155, 0d4000000000000000;
	{
	.reg .b32 %temp; 
	mov.b64 	{%temp, %r764}, %fd1653;
	}
	and.b32  	%r765, %r764, 2146435072;
	setp.ne.s32 	%p139, %r765, 2146435072;
	@%p139 bra 	$L__BB1_104;
	setp.num.f64 	%p140, %fd155, %fd155;
	@%p140 bra 	$L__BB1_102;
	mov.f64 	%fd1654, 0d4000000000000000;
	add.rn.f64 	%fd4522, %fd155, %fd1654;
	bra.uni 	$L__BB1_104;
$L__BB1_102:
	setp.neu.f64 	%p141, %fd156, 0d7FF0000000000000;
	@%p141 bra 	$L__BB1_104;
	setp.lt.s32 	%p142, %r69, 0;
	setp.eq.s32 	%p143, %r6, 1062207488;
	setp.lt.s32 	%p144, %r466, 0;
	selp.b32 	%r767, 0, 2146435072, %p144;
	and.b32  	%r768, %r466, 2147483647;
	setp.ne.s32 	%p145, %r768, 1071644672;
	or.b32  	%r769, %r767, -2147483648;
	selp.b32 	%r770, %r769, %r767, %p145;
	selp.b32 	%r771, %r770, %r767, %p143;
	selp.b32 	%r772, %r771, %r767, %p142;
	mov.b32 	%r773, 0;
	mov.b64 	%fd4522, {%r773, %r772};
$L__BB1_104:
	setp.eq.f64 	%p146, %fd155, 0d3FF0000000000000;
	rcp.rn.f64 	%fd1655, %fd4522;
	selp.f64 	%fd163, 0d3FF0000000000000, %fd1655, %p146;
	st.global.f64 	[%rd3+32], %fd163;
	ld.global.f64 	%fd1656, [%rd4];
	mov.f64 	%fd1657, 0dC04E000000000000;
	sub.f64 	%fd1658, %fd1657, %fd1656;
	div.rn.f64 	%fd164, %fd1658, 0d4014000000000000;
	fma.rn.f64 	%fd1659, %fd164, 0d3FF71547652B82FE, 0d4338000000000000;
	{
	.reg .b32 %temp; 
	mov.b64 	{%r70, %temp}, %fd1659;
	}
	mov.f64 	%fd1660, 0dC338000000000000;
	add.rn.f64 	%fd1661, %fd1659, %fd1660;
	fma.rn.f64 	%fd1662, %fd1661, 0dBFE62E42FEFA39EF, %fd164;
	fma.rn.f64 	%fd1663, %fd1661, 0dBC7ABC9E3B39803F, %fd1662;
	fma.rn.f64 	%fd1664, %fd1663, 0d3E5ADE1569CE2BDF, 0d3E928AF3FCA213EA;
	fma.rn.f64 	%fd1665, %fd1664, %fd1663, 0d3EC71DEE62401315;
	fma.rn.f64 	%fd1666, %fd1665, %fd1663, 0d3EFA01997C89EB71;
	fma.rn.f64 	%fd1667, %fd1666, %fd1663, 0d3F2A01A014761F65;
	fma.rn.f64 	%fd1668, %fd1667, %fd1663, 0d3F56C16C1852B7AF;
	fma.rn.f64 	%fd1669, %fd1668, %fd1663, 0d3F81111111122322;
	fma.rn.f64 	%fd1670, %fd1669, %fd1663, 0d3FA55555555502A1;
	fma.rn.f64 	%fd1671, %fd1670, %fd1663, 0d3FC5555555555511;
	fma.rn.f64 	%fd1672, %fd1671, %fd1663, 0d3FE000000000000B;
	fma.rn.f64 	%fd1673, %fd1672, %fd1663, 0d3FF0000000000000;
	fma.rn.f64 	%fd1674, %fd1673, %fd1663, 0d3FF0000000000000;
	{
	.reg .b32 %temp; 
	mov.b64 	{%r71, %temp}, %fd1674;
	}
	{
	.reg .b32 %temp; 
	mov.b64 	{%temp, %r72}, %fd1674;
	}
	shl.b32 	%r774, %r70, 20;
	add.s32 	%r775, %r774, %r72;
	mov.b64 	%fd4523, {%r71, %r775};
	{
	.reg .b32 %temp; 
	mov.b64 	{%temp, %r776}, %fd164;
	}
	mov.b32 	%f119, %r776;
	abs.f32 	%f19, %f119;
	setp.lt.f32 	%p147, %f19, 0f4086232B;
	@%p147 bra 	$L__BB1_107;
	setp.lt.f64 	%p148, %fd164, 0d0000000000000000;
	add.f64 	%fd1675, %fd164, 0d7FF0000000000000;
	selp.f64 	%fd4523, 0d0000000000000000, %fd1675, %p148;
	setp.geu.f32 	%p149, %f19, 0f40874800;
	@%p149 bra 	$L__BB1_107;
	shr.u32 	%r777, %r70, 31;
	add.s32 	%r778, %r70, %r777;
	shr.s32 	%r779, %r778, 1;
	shl.b32 	%r780, %r779, 20;
	add.s32 	%r781, %r72, %r780;
	mov.b64 	%fd1676, {%r71, %r781};
	sub.s32 	%r782, %r70, %r779;
	shl.b32 	%r783, %r782, 20;
	add.s32 	%r784, %r783, 1072693248;
	mov.b32 	%r785, 0;
	mov.b64 	%fd1677, {%r785, %r784};
	mul.f64 	%fd4523, %fd1677, %fd1676;
$L__BB1_107:
	add.f64 	%fd1678, %fd4523, 0d3FF0000000000000;
	rcp.rn.f64 	%fd169, %fd1678;
	st.global.f64 	[%rd3+136], %fd169;
	ld.global.f64 	%fd170, [%rd4];
	add.f64 	%fd1679, %fd170, 0d4041800000000000;
	div.rn.f64 	%fd171, %fd1679, 0d4014000000000000;
	fma.rn.f64 	%fd1680, %fd171, 0d3FF71547652B82FE, 0d4338000000000000;
	{
	.reg .b32 %temp; 
	mov.b64 	{%r73, %temp}, %fd1680;
	}
	mov.f64 	%fd1681, 0dC338000000000000;
	add.rn.f64 	%fd1682, %fd1680, %fd1681;
	fma.rn.f64 	%fd1683, %fd1682, 0dBFE62E42FEFA39EF, %fd171;
	fma.rn.f64 	%fd1684, %fd1682, 0dBC7ABC9E3B39803F, %fd1683;
	fma.rn.f64 	%fd1685, %fd1684, 0d3E5ADE1569CE2BDF, 0d3E928AF3FCA213EA;
	fma.rn.f64 	%fd1686, %fd1685, %fd1684, 0d3EC71DEE62401315;
	fma.rn.f64 	%fd1687, %fd1686, %fd1684, 0d3EFA01997C89EB71;
	fma.rn.f64 	%fd1688, %fd1687, %fd1684, 0d3F2A01A014761F65;
	fma.rn.f64 	%fd1689, %fd1688, %fd1684, 0d3F56C16C1852B7AF;
	fma.rn.f64 	%fd1690, %fd1689, %fd1684, 0d3F81111111122322;
	fma.rn.f64 	%fd1691, %fd1690, %fd1684, 0d3FA55555555502A1;
	fma.rn.f64 	%fd1692, %fd1691, %fd1684, 0d3FC5555555555511;
	fma.rn.f64 	%fd1693, %fd1692, %fd1684, 0d3FE000000000000B;
	fma.rn.f64 	%fd1694, %fd1693, %fd1684, 0d3FF0000000000000;
	fma.rn.f64 	%fd1695, %fd1694, %fd1684, 0d3FF0000000000000;
	{
	.reg .b32 %temp; 
	mov.b64 	{%r74, %temp}, %fd1695;
	}
	{
	.reg .b32 %temp; 
	mov.b64 	{%temp, %r75}, %fd1695;
	}
	shl.b32 	%r786, %r73, 20;
	add.s32 	%r787, %r786, %r75;
	mov.b64 	%fd4524, {%r74, %r787};
	{
	.reg .b32 %temp; 
	mov.b64 	{%temp, %r788}, %fd171;
	}
	mov.b32 	%f120, %r788;
	abs.f32 	%f20, %f120;
	setp.lt.f32 	%p150, %f20, 0f4086232B;
	@%p150 bra 	$L__BB1_110;
	setp.lt.f64 	%p151, %fd171, 0d0000000000000000;
	add.f64 	%fd1696, %fd171, 0d7FF0000000000000;
	selp.f64 	%fd4524, 0d0000000000000000, %fd1696, %p151;
	setp.geu.f32 	%p152, %f20, 0f40874800;
	@%p152 bra 	$L__BB1_110;
	shr.u32 	%r789, %r73, 31;
	add.s32 	%r790, %r73, %r789;
	shr.s32 	%r791, %r790, 1;
	shl.b32 	%r792, %r791, 20;
	add.s32 	%r793, %r75, %r792;
	mov.b64 	%fd1697, {%r74, %r793};
	sub.s32 	%r794, %r73, %r791;
	shl.b32 	%r795, %r794, 20;
	add.s32 	%r796, %r795, 1072693248;
	mov.b32 	%r797, 0;
	mov.b64 	%fd1698, {%r797, %r796};
	mul.f64 	%fd4524, %fd1698, %fd1697;
$L__BB1_110:
	add.f64 	%fd176, %fd4524, 0d3FF0000000000000;
	add.f64 	%fd1699, %fd170, 0dC049000000000000;
	div.rn.f64 	%fd177, %fd1699, 0d4069000000000000;
	fma.rn.f64 	%fd1700, %fd177, 0d3FF71547652B82FE, 0d4338000000000000;
	{
	.reg .b32 %temp; 
	mov.b64 	{%r76, %temp}, %fd1700;
	}
	mov.f64 	%fd1701, 0dC338000000000000;
	add.rn.f64 	%fd1702, %fd1700, %fd1701;
	fma.rn.f64 	%fd1703, %fd1702, 0dBFE62E42FEFA39EF, %fd177;
	fma.rn.f64 	%fd1704, %fd1702, 0dBC7ABC9E3B39803F, %fd1703;
	fma.rn.f64 	%fd1705, %fd1704, 0d3E5ADE1569CE2BDF, 0d3E928AF3FCA213EA;
	fma.rn.f64 	%fd1706, %fd1705, %fd1704, 0d3EC71DEE62401315;
	fma.rn.f64 	%fd1707, %fd1706, %fd1704, 0d3EFA01997C89EB71;
	fma.rn.f64 	%fd1708, %fd1707, %fd1704, 0d3F2A01A014761F65;
	fma.rn.f64 	%fd1709, %fd1708, %fd1704, 0d3F56C16C1852B7AF;
	fma.rn.f64 	%fd1710, %fd1709, %fd1704, 0d3F81111111122322;
	fma.rn.f64 	%fd1711, %fd1710, %fd1704, 0d3FA55555555502A1;
	fma.rn.f64 	%fd1712, %fd1711, %fd1704, 0d3FC5555555555511;
	fma.rn.f64 	%fd1713, %fd1712, %fd1704, 0d3FE000000000000B;
	fma.rn.f64 	%fd1714, %fd1713, %fd1704, 0d3FF0000000000000;
	fma.rn.f64 	%fd1715, %fd1714, %fd1704, 0d3FF0000000000000;
	{
	.reg .b32 %temp; 
	mov.b64 	{%r77, %temp}, %fd1715;
	}
	{
	.reg .b32 %temp; 
	mov.b64 	{%temp, %r78}, %fd1715;
	}
	shl.b32 	%r798, %r76, 20;
	add.s32 	%r799, %r798, %r78;
	mov.b64 	%fd4525, {%r77, %r799};
	{
	.reg .b32 %temp; 
	mov.b64 	{%temp, %r800}, %fd177;
	}
	mov.b32 	%f121, %r800;
	abs.f32 	%f21, %f121;
	setp.lt.f32 	%p153, %f21, 0f4086232B;
	@%p153 bra 	$L__BB1_113;
	setp.lt.f64 	%p154, %fd177, 0d0000000000000000;
	add.f64 	%fd1716, %fd177, 0d7FF0000000000000;
	selp.f64 	%fd4525, 0d0000000000000000, %fd1716, %p154;
	setp.geu.f32 	%p155, %f21, 0f40874800;
	@%p155 bra 	$L__BB1_113;
	shr.u32 	%r801, %r76, 31;
	add.s32 	%r802, %r76, %r801;
	shr.s32 	%r803, %r802, 1;
	shl.b32 	%r804, %r803, 20;
	add.s32 	%r805, %r78, %r804;
	mov.b64 	%fd1717, {%r77, %r805};
	sub.s32 	%r806, %r76, %r803;
	shl.b32 	%r807, %r806, 20;
	add.s32 	%r808, %r807, 1072693248;
	mov.b32 	%r809, 0;
	mov.b64 	%fd1718, {%r809, %r808};
	mul.f64 	%fd4525, %fd1718, %fd1717;
$L__BB1_113:
	add.f64 	%fd1719, %fd4525, 0d3FF0000000000000;
	mov.f64 	%fd1720, 0d3FB999999999999A;
	div.rn.f64 	%fd1721, %fd1720, %fd1719;
	div.rn.f64 	%fd1722, %fd1720, %fd176;
	add.f64 	%fd1723, %fd1722, %fd1721;
	st.global.f64 	[%rd3+240], %fd1723;
	mul.f64 	%fd1724, %fd169, %fd1723;
	st.global.f64 	[%rd3+312], %fd1724;
	ld.global.f64 	%fd1725, [%rd4+56];
	sub.f64 	%fd1726, %fd163, %fd1725;
	div.rn.f64 	%fd1727, %fd1726, %fd1724;
	st.global.f64 	[%rd2+56], %fd1727;
	ld.global.f64 	%fd1728, [%rd4];
	add.f64 	%fd1729, %fd1728, 0d4051E33333333333;
	div.rn.f64 	%fd182, %fd1729, 0d401DB851EB851EB8;
	fma.rn.f64 	%fd1730, %fd182, 0d3FF71547652B82FE, 0d4338000000000000;
	{
	.reg .b32 %temp; 
	mov.b64 	{%r79, %temp}, %fd1730;
	}
	mov.f64 	%fd1731, 0dC338000000000000;
	add.rn.f64 	%fd1732, %fd1730, %fd1731;
	fma.rn.f64 	%fd1733, %fd1732, 0dBFE62E42FEFA39EF, %fd182;
	fma.rn.f64 	%fd1734, %fd1732, 0dBC7ABC9E3B39803F, %fd1733;
	fma.rn.f64 	%fd1735, %fd1734, 0d3E5ADE1569CE2BDF, 0d3E928AF3FCA213EA;
	fma.rn.f64 	%fd1736, %fd1735, %fd1734, 0d3EC71DEE62401315;
	fma.rn.f64 	%fd1737, %fd1736, %fd1734, 0d3EFA01997C89EB71;
	fma.rn.f64 	%fd1738, %fd1737, %fd1734, 0d3F2A01A014761F65;
	fma.rn.f64 	%fd1739, %fd1738, %fd1734, 0d3F56C16C1852B7AF;
	fma.rn.f64 	%fd1740, %fd1739, %fd1734, 0d3F81111111122322;
	fma.rn.f64 	%fd1741, %fd1740, %fd1734, 0d3FA55555555502A1;
	fma.rn.f64 	%fd1742, %fd1741, %fd1734, 0d3FC5555555555511;
	fma.rn.f64 	%fd1743, %fd1742, %fd1734, 0d3FE000000000000B;
	fma.rn.f64 	%fd1744, %fd1743, %fd1734, 0d3FF0000000000000;
	fma.rn.f64 	%fd1745, %fd1744, %fd1734, 0d3FF0000000000000;
	{
	.reg .b32 %temp; 
	mov.b64 	{%r80, %temp}, %fd1745;
	}
	{
	.reg .b32 %temp; 
	mov.b64 	{%temp, %r81}, %fd1745;
	}
	shl.b32 	%r810, %r79, 20;
	add.s32 	%r811, %r810, %r81;
	mov.b64 	%fd4526, {%r80, %r811};
	{
	.reg .b32 %temp; 
	mov.b64 	{%temp, %r812}, %fd182;
	}
	mov.b32 	%f122, %r812;
	abs.f32 	%f22, %f122;
	setp.lt.f32 	%p156, %f22, 0f4086232B;
	@%p156 bra 	$L__BB1_116;
	setp.lt.f64 	%p157, %fd182, 0d0000000000000000;
	add.f64 	%fd1746, %fd182, 0d7FF0000000000000;
	selp.f64 	%fd4526, 0d0000000000000000, %fd1746, %p157;
	setp.geu.f32 	%p158, %f22, 0f40874800;
	@%p158 bra 	$L__BB1_116;
	shr.u32 	%r813, %r79, 31;
	add.s32 	%r814, %r79, %r813;
	shr.s32 	%r815, %r814, 1;
	shl.b32 	%r816, %r815, 20;
	add.s32 	%r817, %r81, %r816;
	mov.b64 	%fd1747, {%r80, %r817};
	sub.s32 	%r818, %r79, %r815;
	shl.b32 	%r819, %r818, 20;
	add.s32 	%r820, %r819, 1072693248;
	mov.b32 	%r821, 0;
	mov.b64 	%fd1748, {%r821, %r820};
	mul.f64 	%fd4526, %fd1748, %fd1747;
$L__BB1_116:
	setp.eq.s32 	%p159, %r6, 1062207488;
	add.f64 	%fd187, %fd4526, 0d3FF0000000000000;
	{
	.reg .b32 %temp; 
	mov.b64 	{%temp, %r82}, %fd187;
	}
	abs.f64 	%fd188, %fd187;
	{ // callseq 7, 0
	.param .b64 param0;
	st.param.f64 	[param0], %fd188;
	.param .b64 param1;
	st.param.f64 	[param1], 0d4000000000000000;
	.param .b64 retval0;
	call.uni (retval0), 
	__internal_accurate_pow, 
	(
	param0, 
	param1
	);
	ld.param.f64 	%fd1749, [retval0];
	} // callseq 7
	setp.lt.s32 	%p160, %r82, 0;
	neg.f64 	%fd1751, %fd1749;
	selp.f64 	%fd1752, %fd1751, %fd1749, %p159;
	selp.f64 	%fd4528, %fd1752, %fd1749, %p160;
	setp.neu.f64 	%p161, %fd187, 0d0000000000000000;
	@%p161 bra 	$L__BB1_118;
	setp.eq.s32 	%p162, %r6, 1062207488;
	selp.b32 	%r823, %r82, 0, %p162;
	setp.lt.s32 	%p163, %r466, 0;
	or.b32  	%r824, %r823, 2146435072;
	selp.b32 	%r825, %r824, %r823, %p163;
	mov.b32 	%r826, 0;
	mov.b64 	%fd4528, {%r826, %r825};
$L__BB1_118:
	add.f64 	%fd1753, %fd187, 0d4000000000000000;
	{
	.reg .b32 %temp; 
	mov.b64 	{%temp, %r827}, %fd1753;
	}
	and.b32  	%r828, %r827, 2146435072;
	setp.ne.s32 	%p164, %r828, 2146435072;
	@%p164 bra 	$L__BB1_123;
	setp.num.f64 	%p165, %fd187, %fd187;
	@%p165 bra 	$L__BB1_121;
	mov.f64 	%fd1754, 0d4000000000000000;
	add.rn.f64 	%fd4528, %fd187, %fd1754;
	bra.uni 	$L__BB1_123;
$L__BB1_121:
	setp.neu.f64 	%p166, %fd188, 0d7FF0000000000000;
	@%p166 bra 	$L__BB1_123;
	setp.lt.s32 	%p167, %r82, 0;
	setp.eq.s32 	%p168, %r6, 1062207488;
	setp.lt.s32 	%p169, %r466, 0;
	selp.b32 	%r830, 0, 2146435072, %p169;
	and.b32  	%r831, %r466, 2147483647;
	setp.ne.s32 	%p170, %r831, 1071644672;
	or.b32  	%r832, %r830, -2147483648;
	selp.b32 	%r833, %r832, %r830, %p170;
	selp.b32 	%r834, %r833, %r830, %p168;
	selp.b32 	%r835, %r834, %r830, %p167;
	mov.b32 	%r836, 0;
	mov.b64 	%fd4528, {%r836, %r835};
$L__BB1_123:
	setp.eq.f64 	%p171, %fd187, 0d3FF0000000000000;
	rcp.rn.f64 	%fd1756, %fd4528;
	selp.f64 	%fd195, 0d3FF0000000000000, %fd1756, %p171;
	st.global.f64 	[%rd3+40], %fd195;
	ld.global.f64 	%fd196, [%rd4];
	setp.geu.f64 	%p172, %fd196, 0dC044000000000000;
	mov.f64 	%fd4530, 0d0000000000000000;
	@%p172 bra 	$L__BB1_128;
	add.f64 	%fd1757, %fd196, 0d4054000000000000;
	div.rn.f64 	%fd197, %fd1757, 0dC01B333333333333;
	fma.rn.f64 	%fd1758, %fd197, 0d3FF71547652B82FE, 0d4338000000000000;
	{
	.reg .b32 %temp; 
	mov.b64 	{%r83, %temp}, %fd1758;
	}
	mov.f64 	%fd1759, 0dC338000000000000;
	add.rn.f64 	%fd1760, %fd1758, %fd1759;
	fma.rn.f64 	%fd1761, %fd1760, 0dBFE62E42FEFA39EF, %fd197;
	fma.rn.f64 	%fd1762, %fd1760, 0dBC7ABC9E3B39803F, %fd1761;
	fma.rn.f64 	%fd1763, %fd1762, 0d3E5ADE1569CE2BDF, 0d3E928AF3FCA213EA;
	fma.rn.f64 	%fd1764, %fd1763, %fd1762, 0d3EC71DEE62401315;
	fma.rn.f64 	%fd1765, %fd1764, %fd1762, 0d3EFA01997C89EB71;
	fma.rn.f64 	%fd1766, %fd1765, %fd1762, 0d3F2A01A014761F65;
	fma.rn.f64 	%fd1767, %fd1766, %fd1762, 0d3F56C16C1852B7AF;
	fma.rn.f64 	%fd1768, %fd1767, %fd1762, 0d3F81111111122322;
	fma.rn.f64 	%fd1769, %fd1768, %fd1762, 0d3FA55555555502A1;
	fma.rn.f64 	%fd1770, %fd1769, %fd1762, 0d3FC5555555555511;
	fma.rn.f64 	%fd1771, %fd1770, %fd1762, 0d3FE000000000000B;
	fma.rn.f64 	%fd1772, %fd1771, %fd1762, 0d3FF0000000000000;
	fma.rn.f64 	%fd1773, %fd1772, %fd1762, 0d3FF0000000000000;
	{
	.reg .b32 %temp; 
	mov.b64 	{%r84, %temp}, %fd1773;
	}
	{
	.reg .b32 %temp; 
	mov.b64 	{%temp, %r85}, %fd1773;
	}
	shl.b32 	%r837, %r83, 20;
	add.s32 	%r838, %r837, %r85;
	mov.b64 	%fd4529, {%r84, %r838};
	{
	.reg .b32 %temp; 
	mov.b64 	{%temp, %r839}, %fd197;
	}
	mov.b32 	%f123, %r839;
	abs.f32 	%f23, %f123;
	setp.lt.f32 	%p173, %f23, 0f4086232B;
	@%p173 bra 	$L__BB1_127;
	setp.lt.f64 	%p174, %fd197, 0d0000000000000000;
	add.f64 	%fd1774, %fd197, 0d7FF0000000000000;
	selp.f64 	%fd4529, 0d0000000000000000, %fd1774, %p174;
	setp.geu.f32 	%p175, %f23, 0f40874800;
	@%p175 bra 	$L__BB1_127;
	shr.u32 	%r840, %r83, 31;
	add.s32 	%r841, %r83, %r840;
	shr.s32 	%r842, %r841, 1;
	shl.b32 	%r843, %r842, 20;
	add.s32 	%r844, %r85, %r843;
	mov.b64 	%fd1775, {%r84, %r844};
	sub.s32 	%r845, %r83, %r842;
	shl.b32 	%r846, %r845, 20;
	add.s32 	%r847, %r846, 1072693248;
	mov.b32 	%r848, 0;
	mov.b64 	%fd1776, {%r848, %r847};
	mul.f64 	%fd4529, %fd1776, %fd1775;
$L__BB1_127:
	mul.f64 	%fd4530, %fd4529, 0d3FAD2F1A9FBE76C9;
$L__BB1_128:
	st.global.f64 	[%rd3+144], %fd4530;
	ld.global.f64 	%fd204, [%rd4];
	setp.geu.f64 	%p176, %fd204, 0dC044000000000000;
	@%p176 bra 	$L__BB1_136;
	mul.f64 	%fd205, %fd204, 0d3FB4395810624DD3;
	fma.rn.f64 	%fd1800, %fd205, 0d3FF71547652B82FE, 0d4338000000000000;
	{
	.reg .b32 %temp; 
	mov.b64 	{%r86, %temp}, %fd1800;
	}
	mov.f64 	%fd1801, 0dC338000000000000;
	add.rn.f64 	%fd1802, %fd1800, %fd1801;
	fma.rn.f64 	%fd1803, %fd1802, 0dBFE62E42FEFA39EF, %fd205;
	fma.rn.f64 	%fd1804, %fd1802, 0dBC7ABC9E3B39803F, %fd1803;
	fma.rn.f64 	%fd1805, %fd1804, 0d3E5ADE1569CE2BDF, 0d3E928AF3FCA213EA;
	fma.rn.f64 	%fd1806, %fd1805, %fd1804, 0d3EC71DEE62401315;
	fma.rn.f64 	%fd1807, %fd1806, %fd1804, 0d3EFA01997C89EB71;
	fma.rn.f64 	%fd1808, %fd1807, %fd1804, 0d3F2A01A014761F65;
	fma.rn.f64 	%fd1809, %fd1808, %fd1804, 0d3F56C16C1852B7AF;
	fma.rn.f64 	%fd1810, %fd1809, %fd1804, 0d3F81111111122322;
	fma.rn.f64 	%fd1811, %fd1810, %fd1804, 0d3FA55555555502A1;
	fma.rn.f64 	%fd1812, %fd1811, %fd1804, 0d3FC5555555555511;
	fma.rn.f64 	%fd1813, %fd1812, %fd1804, 0d3FE000000000000B;
	fma.rn.f64 	%fd1814, %fd1813, %fd1804, 0d3FF0000000000000;
	fma.rn.f64 	%fd1815, %fd1814, %fd1804, 0d3FF0000000000000;
	{
	.reg .b32 %temp; 
	mov.b64 	{%r87, %temp}, %fd1815;
	}
	{
	.reg .b32 %temp; 
	mov.b64 	{%temp, %r88}, %fd1815;
	}
	shl.b32 	%r861, %r86, 20;
	add.s32 	%r862, %r861, %r88;
	mov.b64 	%fd4531, {%r87, %r862};
	{
	.reg .b32 %temp; 
	mov.b64 	{%temp, %r863}, %fd205;
	}
	mov.b32 	%f125, %r863;
	abs.f32 	%f24, %f125;
	setp.lt.f32 	%p180, %f24, 0f4086232B;
	@%p180 bra 	$L__BB1_132;
	setp.lt.f64 	%p181, %fd205, 0d0000000000000000;
	add.f64 	%fd1816, %fd205, 0d7FF0000000000000;
	selp.f64 	%fd4531, 0d0000000000000000, %fd1816, %p181;
	setp.geu.f32 	%p182, %f24, 0f40874800;
	@%p182 bra 	$L__BB1_132;
	shr.u32 	%r864, %r86, 31;
	add.s32 	%r865, %r86, %r864;
	shr.s32 	%r866, %r865, 1;
	shl.b32 	%r867, %r866, 20;
	add.s32 	%r868, %r88, %r867;
	mov.b64 	%fd1817, {%r87, %r868};
	sub.s32 	%r869, %r86, %r866;
	shl.b32 	%r870, %r869, 20;
	add.s32 	%r871, %r870, 1072693248;
	mov.b32 	%r872, 0;
	mov.b64 	%fd1818, {%r872, %r871};
	mul.f64 	%fd4531, %fd1818, %fd1817;
$L__BB1_132:
	mul.f64 	%fd210, %fd204, 0d3FD64DD2F1A9FBE7;
	fma.rn.f64 	%fd1819, %fd210, 0d3FF71547652B82FE, 0d4338000000000000;
	{
	.reg .b32 %temp; 
	mov.b64 	{%r89, %temp}, %fd1819;
	}
	mov.f64 	%fd1820, 0dC338000000000000;
	add.rn.f64 	%fd1821, %fd1819, %fd1820;
	fma.rn.f64 	%fd1822, %fd1821, 0dBFE62E42FEFA39EF, %fd210;
	fma.rn.f64 	%fd1823, %fd1821, 0dBC7ABC9E3B39803F, %fd1822;
	fma.rn.f64 	%fd1824, %fd1823, 0d3E5ADE1569CE2BDF, 0d3E928AF3FCA213EA;
	fma.rn.f64 	%fd1825, %fd1824, %fd1823, 0d3EC71DEE62401315;
	fma.rn.f64 	%fd1826, %fd1825, %fd1823, 0d3EFA01997C89EB71;
	fma.rn.f64 	%fd1827, %fd1826, %fd1823, 0d3F2A01A014761F65;
	fma.rn.f64 	%fd1828, %fd1827, %fd1823, 0d3F56C16C1852B7AF;
	fma.rn.f64 	%fd1829, %fd1828, %fd1823, 0d3F81111111122322;
	fma.rn.f64 	%fd1830, %fd1829, %fd1823, 0d3FA55555555502A1;
	fma.rn.f64 	%fd1831, %fd1830, %fd1823, 0d3FC5555555555511;
	fma.rn.f64 	%fd1832, %fd1831, %fd1823, 0d3FE000000000000B;
	fma.rn.f64 	%fd1833, %fd1832, %fd1823, 0d3FF0000000000000;
	fma.rn.f64 	%fd1834, %fd1833, %fd1823, 0d3FF0000000000000;
	{
	.reg .b32 %temp; 
	mov.b64 	{%r90, %temp}, %fd1834;
	}
	{
	.reg .b32 %temp; 
	mov.b64 	{%temp, %r91}, %fd1834;
	}
	shl.b32 	%r873, %r89, 20;
	add.s32 	%r874, %r873, %r91;
	mov.b64 	%fd4532, {%r90, %r874};
	{
	.reg .b32 %temp; 
	mov.b64 	{%temp, %r875}, %fd210;
	}
	mov.b32 	%f126, %r875;
	abs.f32 	%f25, %f126;
	setp.lt.f32 	%p183, %f25, 0f4086232B;
	@%p183 bra 	$L__BB1_135;
	setp.lt.f64 	%p184, %fd210, 0d0000000000000000;
	add.f64 	%fd1835, %fd210, 0d7FF0000000000000;
	selp.f64 	%fd4532, 0d0000000000000000, %fd1835, %p184;
	setp.geu.f32 	%p185, %f25, 0f40874800;
	@%p185 bra 	$L__BB1_135;
	shr.u32 	%r876, %r89, 31;
	add.s32 	%r877, %r89, %r876;
	shr.s32 	%r878, %r877, 1;
	shl.b32 	%r879, %r878, 20;
	add.s32 	%r880, %r91, %r879;
	mov.b64 	%fd1836, {%r90, %r880};
	sub.s32 	%r881, %r89, %r878;
	shl.b32 	%r882, %r881, 20;
	add.s32 	%r883, %r882, 1072693248;
	mov.b32 	%r884, 0;
	mov.b64 	%fd1837, {%r884, %r883};
	mul.f64 	%fd4532, %fd1837, %fd1836;
$L__BB1_135:
	mul.f64 	%fd1838, %fd4532, 0d4112EBC000000000;
	fma.rn.f64 	%fd4534, %fd4531, 0d400599999999999A, %fd1838;
	bra.uni 	$L__BB1_140;
$L__BB1_136:
	add.f64 	%fd1777, %fd204, 0d402551EB851EB852;
	div.rn.f64 	%fd216, %fd1777, 0dC026333333333333;
	fma.rn.f64 	%fd1778, %fd216, 0d3FF71547652B82FE, 0d4338000000000000;
	{
	.reg .b32 %temp; 
	mov.b64 	{%r92, %temp}, %fd1778;
	}
	mov.f64 	%fd1779, 0dC338000000000000;
	add.rn.f64 	%fd1780, %fd1778, %fd1779;
	fma.rn.f64 	%fd1781, %fd1780, 0dBFE62E42FEFA39EF, %fd216;
	fma.rn.f64 	%fd1782, %fd1780, 0dBC7ABC9E3B39803F, %fd1781;
	fma.rn.f64 	%fd1783, %fd1782, 0d3E5ADE1569CE2BDF, 0d3E928AF3FCA213EA;
	fma.rn.f64 	%fd1784, %fd1783, %fd1782, 0d3EC71DEE62401315;
	fma.rn.f64 	%fd1785, %fd1784, %fd1782, 0d3EFA01997C89EB71;
	fma.rn.f64 	%fd1786, %fd1785, %fd1782, 0d3F2A01A014761F65;
	fma.rn.f64 	%fd1787, %fd1786, %fd1782, 0d3F56C16C1852B7AF;
	fma.rn.f64 	%fd1788, %fd1787, %fd1782, 0d3F81111111122322;
	fma.rn.f64 	%fd1789, %fd1788, %fd1782, 0d3FA55555555502A1;
	fma.rn.f64 	%fd1790, %fd1789, %fd1782, 0d3FC5555555555511;
	fma.rn.f64 	%fd1791, %fd1790, %fd1782, 0d3FE000000000000B;
	fma.rn.f64 	%fd1792, %fd1791, %fd1782, 0d3FF0000000000000;
	fma.rn.f64 	%fd1793, %fd1792, %fd1782, 0d3FF0000000000000;
	{
	.reg .b32 %temp; 
	mov.b64 	{%r93, %temp}, %fd1793;
	}
	{
	.reg .b32 %temp; 
	mov.b64 	{%temp, %r94}, %fd1793;
	}
	shl.b32 	%r849, %r92, 20;
	add.s32 	%r850, %r849, %r94;
	mov.b64 	%fd4533, {%r93, %r850};
	{
	.reg .b32 %temp; 
	mov.b64 	{%temp, %r851}, %fd216;
	}
	mov.b32 	%f124, %r851;
	abs.f32 	%f26, %f124;
	setp.lt.f32 	%p177, %f26, 0f4086232B;
	@%p177 bra 	$L__BB1_139;
	setp.lt.f64 	%p178, %fd216, 0d0000000000000000;
	add.f64 	%fd1794, %fd216, 0d7FF0000000000000;
	selp.f64 	%fd4533, 0d0000000000000000, %fd1794, %p178;
	setp.geu.f32 	%p179, %f26, 0f40874800;
	@%p179 bra 	$L__BB1_139;
	shr.u32 	%r852, %r92, 31;
	add.s32 	%r853, %r92, %r852;
	shr.s32 	%r854, %r853, 1;
	shl.b32 	%r855, %r854, 20;
	add.s32 	%r856, %r94, %r855;
	mov.b64 	%fd1795, {%r93, %r856};
	sub.s32 	%r857, %r92, %r854;
	shl.b32 	%r858, %r857, 20;
	add.s32 	%r859, %r858, 1072693248;
	mov.b32 	%r860, 0;
	mov.b64 	%fd1796, {%r860, %r859};
	mul.f64 	%fd4533, %fd1796, %fd1795;
$L__BB1_139:
	add.f64 	%fd1797, %fd4533, 0d3FF0000000000000;
	mul.f64 	%fd1798, %fd1797, 0d3FC0A3D70A3D70A4;
	mov.f64 	%fd1799, 0d3FE8A3D70A3D70A4;
	div.rn.f64 	%fd4534, %fd1799, %fd1798;
$L__BB1_140:
	st.global.f64 	[%rd3+248], %fd4534;
	add.f64 	%fd1839, %fd4534, %fd4530;
	rcp.rn.f64 	%fd1840, %fd1839;
	st.global.f64 	[%rd3+320], %fd1840;
	ld.global.f64 	%fd1841, [%rd4+64];
	sub.f64 	%fd1842, %fd195, %fd1841;
	div.rn.f64 	%fd1843, %fd1842, %fd1840;
	st.global.f64 	[%rd2+64], %fd1843;
	ld.global.f64 	%fd1844, [%rd4];
	add.f64 	%fd1845, %fd1844, 0d4051E33333333333;
	div.rn.f64 	%fd223, %fd1845, 0d401DB851EB851EB8;
	fma.rn.f64 	%fd1846, %fd223, 0d3FF71547652B82FE, 0d4338000000000000;
	{
	.reg .b32 %temp; 
	mov.b64 	{%r95, %temp}, %fd1846;
	}
	mov.f64 	%fd1847, 0dC338000000000000;
	add.rn.f64 	%fd1848, %fd1846, %fd1847;
	fma.rn.f64 	%fd1849, %fd1848, 0dBFE62E42FEFA39EF, %fd223;
	fma.rn.f64 	%fd1850, %fd1848, 0dBC7ABC9E3B39803F, %fd1849;
	fma.rn.f64 	%fd1851, %fd1850, 0d3E5ADE1569CE2BDF, 0d3E928AF3FCA213EA;
	fma.rn.f64 	%fd1852, %fd1851, %fd1850, 0d3EC71DEE62401315;
	fma.rn.f64 	%fd1853, %fd1852, %fd1850, 0d3EFA01997C89EB71;
	fma.rn.f64 	%fd1854, %fd1853, %fd1850, 0d3F2A01A014761F65;
	fma.rn.f64 	%fd1855, %fd1854, %fd1850, 0d3F56C16C1852B7AF;
	fma.rn.f64 	%fd1856, %fd1855, %fd1850, 0d3F81111111122322;
	fma.rn.f64 	%fd1857, %fd1856, %fd1850, 0d3FA55555555502A1;
	fma.rn.f64 	%fd1858, %fd1857, %fd1850, 0d3FC5555555555511;
	fma.rn.f64 	%fd1859, %fd1858, %fd1850, 0d3FE000000000000B;
	fma.rn.f64 	%fd1860, %fd1859, %fd1850, 0d3FF0000000000000;
	fma.rn.f64 	%fd1861, %fd1860, %fd1850, 0d3FF0000000000000;
	{
	.reg .b32 %temp; 
	mov.b64 	{%r96, %temp}, %fd1861;
	}
	{
	.reg .b32 %temp; 
	mov.b64 	{%temp, %r97}, %fd1861;
	}
	shl.b32 	%r885, %r95, 20;
	add.s32 	%r886, %r885, %r97;
	mov.b64 	%fd4535, {%r96, %r886};
	{
	.reg .b32 %temp; 
	mov.b64 	{%temp, %r887}, %fd223;
	}
	mov.b32 	%f127, %r887;
	abs.f32 	%f27, %f127;
	setp.lt.f32 	%p186, %f27, 0f4086232B;
	@%p186 bra 	$L__BB1_143;
	setp.lt.f64 	%p187, %fd223, 0d0000000000000000;
	add.f64 	%fd1862, %fd223, 0d7FF0000000000000;
	selp.f64 	%fd4535, 0d0000000000000000, %fd1862, %p187;
	setp.geu.f32 	%p188, %f27, 0f40874800;
	@%p188 bra 	$L__BB1_143;
	shr.u32 	%r888, %r95, 31;
	add.s32 	%r889, %r95, %r888;
	shr.s32 	%r890, %r889, 1;
	shl.b32 	%r891, %r890, 20;
	add.s32 	%r892, %r97, %r891;
	mov.b64 	%fd1863, {%r96, %r892};
	sub.s32 	%r893, %r95, %r890;
	shl.b32 	%r894, %r893, 20;
	add.s32 	%r895, %r894, 1072693248;
	mov.b32 	%r896, 0;
	mov.b64 	%fd1864, {%r896, %r895};
	mul.f64 	%fd4535, %fd1864, %fd1863;
$L__BB1_143:
	setp.eq.s32 	%p189, %r6, 1062207488;
	add.f64 	%fd228, %fd4535, 0d3FF0000000000000;
	{
	.reg .b32 %temp; 
	mov.b64 	{%temp, %r98}, %fd228;
	}
	abs.f64 	%fd229, %fd228;
	{ // callseq 8, 0
	.param .b64 param0;
	st.param.f64 	[param0], %fd229;
	.param .b64 param1;
	st.param.f64 	[param1], 0d4000000000000000;
	.param .b64 retval0;
	call.uni (retval0), 
	__internal_accurate_pow, 
	(
	param0, 
	param1
	);
	ld.param.f64 	%fd1865, [retval0];
	} // callseq 8
	setp.lt.s32 	%p190, %r98, 0;
	neg.f64 	%fd1867, %fd1865;
	selp.f64 	%fd1868, %fd1867, %fd1865, %p189;
	selp.f64 	%fd4537, %fd1868, %fd1865, %p190;
	setp.neu.f64 	%p191, %fd228, 0d0000000000000000;
	@%p191 bra 	$L__BB1_145;
	setp.eq.s32 	%p192, %r6, 1062207488;
	selp.b32 	%r898, %r98, 0, %p192;
	setp.lt.s32 	%p193, %r466, 0;
	or.b32  	%r899, %r898, 2146435072;
	selp.b32 	%r900, %r899, %r898, %p193;
	mov.b32 	%r901, 0;
	mov.b64 	%fd4537, {%r901, %r900};
$L__BB1_145:
	add.f64 	%fd1869, %fd228, 0d4000000000000000;
	{
	.reg .b32 %temp; 
	mov.b64 	{%temp, %r902}, %fd1869;
	}
	and.b32  	%r903, %r902, 2146435072;
	setp.ne.s32 	%p194, %r903, 2146435072;
	@%p194 bra 	$L__BB1_150;
	setp.num.f64 	%p195, %fd228, %fd228;
	@%p195 bra 	$L__BB1_148;
	mov.f64 	%fd1870, 0d4000000000000000;
	add.rn.f64 	%fd4537, %fd228, %fd1870;
	bra.uni 	$L__BB1_150;
$L__BB1_148:
	setp.neu.f64 	%p196, %fd229, 0d7FF0000000000000;
	@%p196 bra 	$L__BB1_150;
	setp.lt.s32 	%p197, %r98, 0;
	setp.eq.s32 	%p198, %r6, 1062207488;
	setp.lt.s32 	%p199, %r466, 0;
	selp.b32 	%r905, 0, 2146435072, %p199;
	and.b32  	%r906, %r466, 2147483647;
	setp.ne.s32 	%p200, %r906, 1071644672;
	or.b32  	%r907, %r905, -2147483648;
	selp.b32 	%r908, %r907, %r905, %p200;
	selp.b32 	%r909, %r908, %r905, %p198;
	selp.b32 	%r910, %r909, %r905, %p197;
	mov.b32 	%r911, 0;
	mov.b64 	%fd4537, {%r911, %r910};
$L__BB1_150:
	setp.eq.f64 	%p201, %fd228, 0d3FF0000000000000;
	rcp.rn.f64 	%fd1872, %fd4537;
	selp.f64 	%fd236, 0d3FF0000000000000, %fd1872, %p201;
	st.global.f64 	[%rd3+48], %fd236;
	ld.global.f64 	%fd237, [%rd4];
	setp.geu.f64 	%p202, %fd237, 0dC044000000000000;
	mov.f64 	%fd4541, 0d0000000000000000;
	@%p202 bra 	$L__BB1_161;
	mul.f64 	%fd238, %fd237, 0d3FCF487FCB923A2A;
	fma.rn.f64 	%fd1873, %fd238, 0d3FF71547652B82FE, 0d4338000000000000;
	{
	.reg .b32 %temp; 
	mov.b64 	{%r99, %temp}, %fd1873;
	}
	mov.f64 	%fd1874, 0dC338000000000000;
	add.rn.f64 	%fd1875, %fd1873, %fd1874;
	fma.rn.f64 	%fd1876, %fd1875, 0dBFE62E42FEFA39EF, %fd238;
	fma.rn.f64 	%fd1877, %fd1875, 0dBC7ABC9E3B39803F, %fd1876;
	fma.rn.f64 	%fd1878, %fd1877, 0d3E5ADE1569CE2BDF, 0d3E928AF3FCA213EA;
	fma.rn.f64 	%fd1879, %fd1878, %fd1877, 0d3EC71DEE62401315;
	fma.rn.f64 	%fd1880, %fd1879, %fd1877, 0d3EFA01997C89EB71;
	fma.rn.f64 	%fd1881, %fd1880, %fd1877, 0d3F2A01A014761F65;
	fma.rn.f64 	%fd1882, %fd1881, %fd1877, 0d3F56C16C1852B7AF;
	fma.rn.f64 	%fd1883, %fd1882, %fd1877, 0d3F81111111122322;
	fma.rn.f64 	%fd1884, %fd1883, %fd1877, 0d3FA55555555502A1;
	fma.rn.f64 	%fd1885, %fd1884, %fd1877, 0d3FC5555555555511;
	fma.rn.f64 	%fd1886, %fd1885, %fd1877, 0d3FE000000000000B;
	fma.rn.f64 	%fd1887, %fd1886, %fd1877, 0d3FF0000000000000;
	fma.rn.f64 	%fd1888, %fd1887, %fd1877, 0d3FF0000000000000;
	{
	.reg .b32 %temp; 
	mov.b64 	{%r100, %temp}, %fd1888;
	}
	{
	.reg .b32 %temp; 
	mov.b64 	{%temp, %r101}, %fd1888;
	}
	shl.b32 	%r912, %r99, 20;
	add.s32 	%r913, %r912, %r101;
	mov.b64 	%fd4538, {%r100, %r913};
	{
	.reg .b32 %temp; 
	mov.b64 	{%temp, %r914}, %fd238;
	}
	mov.b32 	%f128, %r914;
	abs.f32 	%f28, %f128;
	setp.lt.f32 	%p203, %f28, 0f4086232B;
	@%p203 bra 	$L__BB1_154;
	setp.lt.f64 	%p204, %fd238, 0d0000000000000000;
	add.f64 	%fd1889, %fd238, 0d7FF0000000000000;
	selp.f64 	%fd4538, 0d0000000000000000, %fd1889, %p204;
	setp.geu.f32 	%p205, %f28, 0f40874800;
	@%p205 bra 	$L__BB1_154;
	shr.u32 	%r915, %r99, 31;
	add.s32 	%r916, %r99, %r915;
	shr.s32 	%r917, %r916, 1;
	shl.b32 	%r918, %r917, 20;
	add.s32 	%r919, %r101, %r918;
	mov.b64 	%fd1890, {%r100, %r919};
	sub.s32 	%r920, %r99, %r917;
	shl.b32 	%r921, %r920, 20;
	add.s32 	%r922, %r921, 1072693248;
	mov.b32 	%r923, 0;
	mov.b64 	%fd1891, {%r923, %r922};
	mul.f64 	%fd4538, %fd1891, %fd1890;
$L__BB1_154:
	mul.f64 	%fd243, %fd237, 0dBFA67B5F1BEF49CF;
	fma.rn.f64 	%fd1892, %fd243, 0d3FF71547652B82FE, 0d4338000000000000;
	{
	.reg .b32 %temp; 
	mov.b64 	{%r102, %temp}, %fd1892;
	}
	mov.f64 	%fd1893, 0dC338000000000000;
	add.rn.f64 	%fd1894, %fd1892, %fd1893;
	fma.rn.f64 	%fd1895, %fd1894, 0dBFE62E42FEFA39EF, %fd243;
	fma.rn.f64 	%fd1896, %fd1894, 0dBC7ABC9E3B39803F, %fd1895;
	fma.rn.f64 	%fd1897, %fd1896, 0d3E5ADE1569CE2BDF, 0d3E928AF3FCA213EA;
	fma.rn.f64 	%fd1898, %fd1897, %fd1896, 0d3EC71DEE62401315;
	fma.rn.f64 	%fd1899, %fd1898, %fd1896, 0d3EFA01997C89EB71;
	fma.rn.f64 	%fd1900, %fd1899, %fd1896, 0d3F2A01A014761F65;
	fma.rn.f64 	%fd1901, %fd1900, %fd1896, 0d3F56C16C1852B7AF;
	fma.rn.f64 	%fd1902, %fd1901, %fd1896, 0d3F81111111122322;
	fma.rn.f64 	%fd1903, %fd1902, %fd1896, 0d3FA55555555502A1;
	fma.rn.f64 	%fd1904, %fd1903, %fd1896, 0d3FC5555555555511;
	fma.rn.f64 	%fd1905, %fd1904, %fd1896, 0d3FE000000000000B;
	fma.rn.f64 	%fd1906, %fd1905, %fd1896, 0d3FF0000000000000;
	fma.rn.f64 	%fd1907, %fd1906, %fd1896, 0d3FF0000000000000;
	{
	.reg .b32 %temp; 
	mov.b64 	{%r103, %temp}, %fd1907;
	}
	{
	.reg .b32 %temp; 
	mov.b64 	{%temp, %r104}, %fd1907;
	}
	shl.b32 	%r924, %r102, 20;
	add.s32 	%r925, %r924, %r104;
	mov.b64 	%fd4539, {%r103, %r925};
	{
	.reg .b32 %temp; 
	mov.b64 	{%temp, %r926}, %fd243;
	}
	mov.b32 	%f129, %r926;
	abs.f32 	%f29, %f129;
	setp.lt.f32 	%p206, %f29, 0f4086232B;
	@%p206 bra 	$L__BB1_157;
	add.f64 	%fd4539, %fd243, 0d7FF0000000000000;
	setp.geu.f32 	%p207, %f29, 0f40874800;
	@%p207 bra 	$L__BB1_157;
	shr.u32 	%r927, %r102, 31;
	add.s32 	%r928, %r102, %r927;
	shr.s32 	%r929, %r928, 1;
	shl.b32 	%r930, %r929, 20;
	add.s32 	%r931, %r104, %r930;
	mov.b64 	%fd1908, {%r103, %r931};
	sub.s32 	%r932, %r102, %r929;
	shl.b32 	%r933, %r932, 20;
	add.s32 	%r934, %r933, 1072693248;
	mov.b32 	%r935, 0;
	mov.b64 	%fd1909, {%r935, %r934};
	mul.f64 	%fd4539, %fd1909, %fd1908;
$L__BB1_157:
	mul.f64 	%fd1910, %fd4539, 0dBEDD245BB28BE17E;
	fma.rn.f64 	%fd1911, %fd4538, 0dC0D8D50000000000, %fd1910;
	add.f64 	%fd1912, %fd237, 0d4042E3D70A3D70A4;
	mul.f64 	%fd248, %fd1911, %fd1912;
	add.f64 	%fd1913, %fd237, 0d4053CEB851EB851F;
	mul.f64 	%fd249, %fd1913, 0d3FD3E76C8B439581;
	fma.rn.f64 	%fd1914, %fd249, 0d3FF71547652B82FE, 0d4338000000000000;
	{
	.reg .b32 %temp; 
	mov.b64 	{%r105, %temp}, %fd1914;
	}
	mov.f64 	%fd1915, 0dC338000000000000;
	add.rn.f64 	%fd1916, %fd1914, %fd1915;
	fma.rn.f64 	%fd1917, %fd1916, 0dBFE62E42FEFA39EF, %fd249;
	fma.rn.f64 	%fd1918, %fd1916, 0dBC7ABC9E3B39803F, %fd1917;
	fma.rn.f64 	%fd1919, %fd1918, 0d3E5ADE1569CE2BDF, 0d3E928AF3FCA213EA;
	fma.rn.f64 	%fd1920, %fd1919, %fd1918, 0d3EC71DEE62401315;
	fma.rn.f64 	%fd1921, %fd1920, %fd1918, 0d3EFA01997C89EB71;
	fma.rn.f64 	%fd1922, %fd1921, %fd1918, 0d3F2A01A014761F65;
	fma.rn.f64 	%fd1923, %fd1922, %fd1918, 0d3F56C16C1852B7AF;
	fma.rn.f64 	%fd1924, %fd1923, %fd1918, 0d3F81111111122322;
	fma.rn.f64 	%fd1925, %fd1924, %fd1918, 0d3FA55555555502A1;
	fma.rn.f64 	%fd1926, %fd1925, %fd1918, 0d3FC5555555555511;
	fma.rn.f64 	%fd1927, %fd1926, %fd1918, 0d3FE000000000000B;
	fma.rn.f64 	%fd1928, %fd1927, %fd1918, 0d3FF0000000000000;
	fma.rn.f64 	%fd1929, %fd1928, %fd1918, 0d3FF0000000000000;
	{
	.reg .b32 %temp; 
	mov.b64 	{%r106, %temp}, %fd1929;
	}
	{
	.reg .b32 %temp; 
	mov.b64 	{%temp, %r107}, %fd1929;
	}
	shl.b32 	%r936, %r105, 20;
	add.s32 	%r937, %r936, %r107;
	mov.b64 	%fd4540, {%r106, %r937};
	{
	.reg .b32 %temp; 
	mov.b64 	{%temp, %r938}, %fd249;
	}
	mov.b32 	%f130, %r938;
	abs.f32 	%f30, %f130;
	setp.lt.f32 	%p208, %f30, 0f4086232B;
	@%p208 bra 	$L__BB1_160;
	setp.lt.f64 	%p209, %fd249, 0d0000000000000000;
	add.f64 	%fd1930, %fd249, 0d7FF0000000000000;
	selp.f64 	%fd4540, 0d0000000000000000, %fd1930, %p209;
	setp.geu.f32 	%p210, %f30, 0f40874800;
	@%p210 bra 	$L__BB1_160;
	shr.u32 	%r939, %r105, 31;
	add.s32 	%r940, %r105, %r939;
	shr.s32 	%r941, %r940, 1;
	shl.b32 	%r942, %r941, 20;
	add.s32 	%r943, %r107, %r942;
	mov.b64 	%fd1931, {%r106, %r943};
	sub.s32 	%r944, %r105, %r941;
	shl.b32 	%r945, %r944, 20;
	add.s32 	%r946, %r945, 1072693248;
	mov.b32 	%r947, 0;
	mov.b64 	%fd1932, {%r947, %r946};
	mul.f64 	%fd4540, %fd1932, %fd1931;
$L__BB1_160:
	add.f64 	%fd1933, %fd4540, 0d3FF0000000000000;
	div.rn.f64 	%fd4541, %fd248, %fd1933;
$L__BB1_161:
	st.global.f64 	[%rd3+152], %fd4541;
	ld.global.f64 	%fd256, [%rd4];
	setp.geu.f64 	%p211, %fd256, 0dC044000000000000;
	@%p211 bra 	$L__BB1_169;
	mul.f64 	%fd257, %fd256, 0dBF858B827FA1A0CF;
	fma.rn.f64 	%fd1975, %fd257, 0d3FF71547652B82FE, 0d4338000000000000;
	{
	.reg .b32 %temp; 
	mov.b64 	{%r108, %temp}, %fd1975;
	}
	mov.f64 	%fd1976, 0dC338000000000000;
	add.rn.f64 	%fd1977, %fd1975, %fd1976;
	fma.rn.f64 	%fd1978, %fd1977, 0dBFE62E42FEFA39EF, %fd257;
	fma.rn.f64 	%fd1979, %fd1977, 0dBC7ABC9E3B39803F, %fd1978;
	fma.rn.f64 	%fd1980, %fd1979, 0d3E5ADE1569CE2BDF, 0d3E928AF3FCA213EA;
	fma.rn.f64 	%fd1981, %fd1980, %fd1979, 0d3EC71DEE62401315;
	fma.rn.f64 	%fd1982, %fd1981, %fd1979, 0d3EFA01997C89EB71;
	fma.rn.f64 	%fd1983, %fd1982, %fd1979, 0d3F2A01A014761F65;
	fma.rn.f64 	%fd1984, %fd1983, %fd1979, 0d3F56C16C1852B7AF;
	fma.rn.f64 	%fd1985, %fd1984, %fd1979, 0d3F81111111122322;
	fma.rn.f64 	%fd1986, %fd1985, %fd1979, 0d3FA55555555502A1;
	fma.rn.f64 	%fd1987, %fd1986, %fd1979, 0d3FC5555555555511;
	fma.rn.f64 	%fd1988, %fd1987, %fd1979, 0d3FE000000000000B;
	fma.rn.f64 	%fd1989, %fd1988, %fd1979, 0d3FF0000000000000;
	fma.rn.f64 	%fd1990, %fd1989, %fd1979, 0d3FF0000000000000;
	{
	.reg .b32 %temp; 
	mov.b64 	{%r109, %temp}, %fd1990;
	}
	{
	.reg .b32 %temp; 
	mov.b64 	{%temp, %r110}, %fd1990;
	}
	shl.b32 	%r972, %r108, 20;
	add.s32 	%r973, %r972, %r110;
	mov.b64 	%fd4542, {%r109, %r973};
	{
	.reg .b32 %temp; 
	mov.b64 	{%temp, %r974}, %fd257;
	}
	mov.b32 	%f133, %r974;
	abs.f32 	%f31, %f133;
	setp.lt.f32 	%p218, %f31, 0f4086232B;
	@%p218 bra 	$L__BB1_165;
	add.f64 	%fd4542, %fd257, 0d7FF0000000000000;
	setp.geu.f32 	%p219, %f31, 0f40874800;
	@%p219 bra 	$L__BB1_165;
	shr.u32 	%r975, %r108, 31;
	add.s32 	%r976, %r108, %r975;
	shr.s32 	%r977, %r976, 1;
	shl.b32 	%r978, %r977, 20;
	add.s32 	%r979, %r110, %r978;
	mov.b64 	%fd1991, {%r109, %r979};
	sub.s32 	%r980, %r108, %r977;
	shl.b32 	%r981, %r980, 20;
	add.s32 	%r982, %r981, 1072693248;
	mov.b32 	%r983, 0;
	mov.b64 	%fd1992, {%r983, %r982};
	mul.f64 	%fd4542, %fd1992, %fd1991;
$L__BB1_165:
	add.f64 	%fd1993, %fd256, 0d404411EB851EB852;
	mul.f64 	%fd262, %fd1993, 0dBFC1A36E2EB1C433;
	fma.rn.f64 	%fd1994, %fd262, 0d3FF71547652B82FE, 0d4338000000000000;
	{
	.reg .b32 %temp; 
	mov.b64 	{%r111, %temp}, %fd1994;
	}
	mov.f64 	%fd1995, 0dC338000000000000;
	add.rn.f64 	%fd1996, %fd1994, %fd1995;
	fma.rn.f64 	%fd1997, %fd1996, 0dBFE62E42FEFA39EF, %fd262;
	fma.rn.f64 	%fd1998, %fd1996, 0dBC7ABC9E3B39803F, %fd1997;
	fma.rn.f64 	%fd1999, %fd1998, 0d3E5ADE1569CE2BDF, 0d3E928AF3FCA213EA;
	fma.rn.f64 	%fd2000, %fd1999, %fd1998, 0d3EC71DEE62401315;
	fma.rn.f64 	%fd2001, %fd2000, %fd1998, 0d3EFA01997C89EB71;
	fma.rn.f64 	%fd2002, %fd2001, %fd1998, 0d3F2A01A014761F65;
	fma.rn.f64 	%fd2003, %fd2002, %fd1998, 0d3F56C16C1852B7AF;
	fma.rn.f64 	%fd2004, %fd2003, %fd1998, 0d3F81111111122322;
	fma.rn.f64 	%fd2005, %fd2004, %fd1998, 0d3FA55555555502A1;
	fma.rn.f64 	%fd2006, %fd2005, %fd1998, 0d3FC5555555555511;
	fma.rn.f64 	%fd2007, %fd2006, %fd1998, 0d3FE000000000000B;
	fma.rn.f64 	%fd2008, %fd2007, %fd1998, 0d3FF0000000000000;
	fma.rn.f64 	%fd2009, %fd2008, %fd1998, 0d3FF0000000000000;
	{
	.reg .b32 %temp; 
	mov.b64 	{%r112, %temp}, %fd2009;
	}
	{
	.reg .b32 %temp; 
	mov.b64 	{%temp, %r113}, %fd2009;
	}
	shl.b32 	%r984, %r111, 20;
	add.s32 	%r985, %r984, %r113;
	mov.b64 	%fd4543, {%r112, %r985};
	{
	.reg .b32 %temp; 
	mov.b64 	{%temp, %r986}, %fd262;
	}
	mov.b32 	%f134, %r986;
	abs.f32 	%f32, %f134;
	setp.lt.f32 	%p220, %f32, 0f4086232B;
	@%p220 bra 	$L__BB1_168;
	setp.lt.f64 	%p221, %fd262, 0d0000000000000000;
	add.f64 	%fd2010, %fd262, 0d7FF0000000000000;
	selp.f64 	%fd4543, 0d0000000000000000, %fd2010, %p221;
	setp.geu.f32 	%p222, %f32, 0f40874800;
	@%p222 bra 	$L__BB1_168;
	shr.u32 	%r987, %r111, 31;
	add.s32 	%r988, %r111, %r987;
	shr.s32 	%r989, %r988, 1;
	shl.b32 	%r990, %r989, 20;
	add.s32 	%r991, %r113, %r990;
	mov.b64 	%fd2011, {%r112, %r991};
	sub.s32 	%r992, %r111, %r989;
	shl.b32 	%r993, %r992, 20;
	add.s32 	%r994, %r993, 1072693248;
	mov.b32 	%r995, 0;
	mov.b64 	%fd2012, {%r995, %r994};
	mul.f64 	%fd4543, %fd2012, %fd2011;
$L__BB1_168:
	add.f64 	%fd2013, %fd4543, 0d3FF0000000000000;
	mul.f64 	%fd2014, %fd4542, 0d3F98D25EDD052935;
	div.rn.f64 	%fd4546, %fd2014, %fd2013;
	bra.uni 	$L__BB1_176;
$L__BB1_169:
	mul.f64 	%fd268, %fd256, 0d3FAD2F1A9FBE76C9;
	fma.rn.f64 	%fd1934, %fd268, 0d3FF71547652B82FE, 0d4338000000000000;
	{
	.reg .b32 %temp; 
	mov.b64 	{%r114, %temp}, %fd1934;
	}
	mov.f64 	%fd1935, 0dC338000000000000;
	add.rn.f64 	%fd1936, %fd1934, %fd1935;
	fma.rn.f64 	%fd1937, %fd1936, 0dBFE62E42FEFA39EF, %fd268;
	fma.rn.f64 	%fd1938, %fd1936, 0dBC7ABC9E3B39803F, %fd1937;
	fma.rn.f64 	%fd1939, %fd1938, 0d3E5ADE1569CE2BDF, 0d3E928AF3FCA213EA;
	fma.rn.f64 	%fd1940, %fd1939, %fd1938, 0d3EC71DEE62401315;
	fma.rn.f64 	%fd1941, %fd1940, %fd1938, 0d3EFA01997C89EB71;
	fma.rn.f64 	%fd1942, %fd1941, %fd1938, 0d3F2A01A014761F65;
	fma.rn.f64 	%fd1943, %fd1942, %fd1938, 0d3F56C16C1852B7AF;
	fma.rn.f64 	%fd1944, %fd1943, %fd1938, 0d3F81111111122322;
	fma.rn.f64 	%fd1945, %fd1944, %fd1938, 0d3FA55555555502A1;
	fma.rn.f64 	%fd1946, %fd1945, %fd1938, 0d3FC5555555555511;
	fma.rn.f64 	%fd1947, %fd1946, %fd1938, 0d3FE000000000000B;
	fma.rn.f64 	%fd1948, %fd1947, %fd1938, 0d3FF0000000000000;
	fma.rn.f64 	%fd1949, %fd1948, %fd1938, 0d3FF0000000000000;
	{
	.reg .b32 %temp; 
	mov.b64 	{%r115, %temp}, %fd1949;
	}
	{
	.reg .b32 %temp; 
	mov.b64 	{%temp, %r116}, %fd1949;
	}
	shl.b32 	%r948, %r114, 20;
	add.s32 	%r949, %r948, %r116;
	mov.b64 	%fd4544, {%r115, %r949};
	{
	.reg .b32 %temp; 
	mov.b64 	{%temp, %r950}, %fd268;
	}
	mov.b32 	%f131, %r950;
	abs.f32 	%f33, %f131;
	setp.lt.f32 	%p212, %f33, 0f4086232B;
	@%p212 bra 	$L__BB1_172;
	setp.lt.f64 	%p213, %fd268, 0d0000000000000000;
	add.f64 	%fd1950, %fd268, 0d7FF0000000000000;
	selp.f64 	%fd4544, 0d0000000000000000, %fd1950, %p213;
	setp.geu.f32 	%p214, %f33, 0f40874800;
	@%p214 bra 	$L__BB1_172;
	shr.u32 	%r951, %r114, 31;
	add.s32 	%r952, %r114, %r951;
	shr.s32 	%r953, %r952, 1;
	shl.b32 	%r954, %r953, 20;
	add.s32 	%r955, %r116, %r954;
	mov.b64 	%fd1951, {%r115, %r955};
	sub.s32 	%r956, %r114, %r953;
	shl.b32 	%r957, %r956, 20;
	add.s32 	%r958, %r957, 1072693248;
	mov.b32 	%r959, 0;
	mov.b64 	%fd1952, {%r959, %r958};
	mul.f64 	%fd4544, %fd1952, %fd1951;
$L__BB1_172:
	add.f64 	%fd1953, %fd256, 0d4040000000000000;
	mul.f64 	%fd273, %fd1953, 0dBFB999999999999A;
	fma.rn.f64 	%fd1954, %fd273, 0d3FF71547652B82FE, 0d4338000000000000;
	{
	.reg .b32 %temp; 
	mov.b64 	{%r117, %temp}, %fd1954;
	}
	mov.f64 	%fd1955, 0dC338000000000000;
	add.rn.f64 	%fd1956, %fd1954, %fd1955;
	fma.rn.f64 	%fd1957, %fd1956, 0dBFE62E42FEFA39EF, %fd273;
	fma.rn.f64 	%fd1958, %fd1956, 0dBC7ABC9E3B39803F, %fd1957;
	fma.rn.f64 	%fd1959, %fd1958, 0d3E5ADE1569CE2BDF, 0d3E928AF3FCA213EA;
	fma.rn.f64 	%fd1960, %fd1959, %fd1958, 0d3EC71DEE62401315;
	fma.rn.f64 	%fd1961, %fd1960, %fd1958, 0d3EFA01997C89EB71;
	fma.rn.f64 	%fd1962, %fd1961, %fd1958, 0d3F2A01A014761F65;
	fma.rn.f64 	%fd1963, %fd1962, %fd1958, 0d3F56C16C1852B7AF;
	fma.rn.f64 	%fd1964, %fd1963, %fd1958, 0d3F81111111122322;
	fma.rn.f64 	%fd1965, %fd1964, %fd1958, 0d3FA55555555502A1;
	fma.rn.f64 	%fd1966, %fd1965, %fd1958, 0d3FC5555555555511;
	fma.rn.f64 	%fd1967, %fd1966, %fd1958, 0d3FE000000000000B;
	fma.rn.f64 	%fd1968, %fd1967, %fd1958, 0d3FF0000000000000;
	fma.rn.f64 	%fd1969, %fd1968, %fd1958, 0d3FF0000000000000;
	{
	.reg .b32 %temp; 
	mov.b64 	{%r118, %temp}, %fd1969;
	}
	{
	.reg .b32 %temp; 
	mov.b64 	{%temp, %r119}, %fd1969;
	}
	shl.b32 	%r960, %r117, 20;
	add.s32 	%r961, %r960, %r119;
	mov.b64 	%fd4545, {%r118, %r961};
	{
	.reg .b32 %temp; 
	mov.b64 	{%temp, %r962}, %fd273;
	}
	mov.b32 	%f132, %r962;
	abs.f32 	%f34, %f132;
	setp.lt.f32 	%p215, %f34, 0f4086232B;
	@%p215 bra 	$L__BB1_175;
	setp.lt.f64 	%p216, %fd273, 0d0000000000000000;
	add.f64 	%fd1970, %fd273, 0d7FF0000000000000;
	selp.f64 	%fd4545, 0d0000000000000000, %fd1970, %p216;
	setp.geu.f32 	%p217, %f34, 0f40874800;
	@%p217 bra 	$L__BB1_175;
	shr.u32 	%r963, %r117, 31;
	add.s32 	%r964, %r117, %r963;
	shr.s32 	%r965, %r964, 1;
	shl.b32 	%r966, %r965, 20;
	add.s32 	%r967, %r119, %r966;
	mov.b64 	%fd1971, {%r118, %r967};
	sub.s32 	%r968, %r117, %r965;
	shl.b32 	%r969, %r968, 20;
	add.s32 	%r970, %r969, 1072693248;
	mov.b32 	%r971, 0;
	mov.b64 	%fd1972, {%r971, %r970};
	mul.f64 	%fd4545, %fd1972, %fd1971;
$L__BB1_175:
	add.f64 	%fd1973, %fd4545, 0d3FF0000000000000;
	mul.f64 	%fd1974, %fd4544, 0d3FE3333333333333;
	div.rn.f64 	%fd4546, %fd1974, %fd1973;
$L__BB1_176:
	st.global.f64 	[%rd3+256], %fd4546;
	add.f64 	%fd2015, %fd4546, %fd4541;
	rcp.rn.f64 	%fd2016, %fd2015;
	st.global.f64 	[%rd3+328], %fd2016;
	ld.global.f64 	%fd2017, [%rd4+72];
	sub.f64 	%fd2018, %fd236, %fd2017;
	div.rn.f64 	%fd2019, %fd2018, %fd2016;
	st.global.f64 	[%rd2+72], %fd2019;
	ld.global.f64 	%fd2020, [%rd4];
	mov.f64 	%fd2021, 0dC014000000000000;
	sub.f64 	%fd2022, %fd2021, %fd2020;
	div.rn.f64 	%fd280, %fd2022, 0d401E000000000000;
	fma.rn.f64 	%fd2023, %fd280, 0d3FF71547652B82FE, 0d4338000000000000;
	{
	.reg .b32 %temp; 
	mov.b64 	{%r120, %temp}, %fd2023;
	}
	mov.f64 	%fd2024, 0dC338000000000000;
	add.rn.f64 	%fd2025, %fd2023, %fd2024;
	fma.rn.f64 	%fd2026, %fd2025, 0dBFE62E42FEFA39EF, %fd280;
	fma.rn.f64 	%fd2027, %fd2025, 0dBC7ABC9E3B39803F, %fd2026;
	fma.rn.f64 	%fd2028, %fd2027, 0d3E5ADE1569CE2BDF, 0d3E928AF3FCA213EA;
	fma.rn.f64 	%fd2029, %fd2028, %fd2027, 0d3EC71DEE62401315;
	fma.rn.f64 	%fd2030, %fd2029, %fd2027, 0d3EFA01997C89EB71;
	fma.rn.f64 	%fd2031, %fd2030, %fd2027, 0d3F2A01A014761F65;
	fma.rn.f64 	%fd2032, %fd2031, %fd2027, 0d3F56C16C1852B7AF;
	fma.rn.f64 	%fd2033, %fd2032, %fd2027, 0d3F81111111122322;
	fma.rn.f64 	%fd2034, %fd2033, %fd2027, 0d3FA55555555502A1;
	fma.rn.f64 	%fd2035, %fd2034, %fd2027, 0d3FC5555555555511;
	fma.rn.f64 	%fd2036, %fd2035, %fd2027, 0d3FE000000000000B;
	fma.rn.f64 	%fd2037, %fd2036, %fd2027, 0d3FF0000000000000;
	fma.rn.f64 	%fd2038, %fd2037, %fd2027, 0d3FF0000000000000;
	{
	.reg .b32 %temp; 
	mov.b64 	{%r121, %temp}, %fd2038;
	}
	{
	.reg .b32 %temp; 
	mov.b64 	{%temp, %r122}, %fd2038;
	}
	shl.b32 	%r996, %r120, 20;
	add.s32 	%r997, %r996, %r122;
	mov.b64 	%fd4547, {%r121, %r997};
	{
	.reg .b32 %temp; 
	mov.b64 	{%temp, %r998}, %fd280;
	}
	mov.b32 	%f135, %r998;
	abs.f32 	%f35, %f135;
	setp.lt.f32 	%p223, %f35, 0f4086232B;
	@%p223 bra 	$L__BB1_179;
	setp.lt.f64 	%p224, %fd280, 0d0000000000000000;
	add.f64 	%fd2039, %fd280, 0d7FF0000000000000;
	selp.f64 	%fd4547, 0d0000000000000000, %fd2039, %p224;
	setp.geu.f32 	%p225, %f35, 0f40874800;
	@%p225 bra 	$L__BB1_179;
	shr.u32 	%r999, %r120, 31;
	add.s32 	%r1000, %r120, %r999;
	shr.s32 	%r1001, %r1000, 1;
	shl.b32 	%r1002, %r1001, 20;
	add.s32 	%r1003, %r122, %r1002;
	mov.b64 	%fd2040, {%r121, %r1003};
	sub.s32 	%r1004, %r120, %r1001;
	shl.b32 	%r1005, %r1004, 20;
	add.s32 	%r1006, %r1005, 1072693248;
	mov.b32 	%r1007, 0;
	mov.b64 	%fd2041, {%r1007, %r1006};
	mul.f64 	%fd4547, %fd2041, %fd2040;
$L__BB1_179:
	add.f64 	%fd2042, %fd4547, 0d3FF0000000000000;
	rcp.rn.f64 	%fd285, %fd2042;
	st.global.f64 	[%rd3+56], %fd285;
	ld.global.f64 	%fd2043, [%rd4];
	mov.f64 	%fd2044, 0dC041800000000000;
	sub.f64 	%fd2045, %fd2044, %fd2043;
	div.rn.f64 	%fd286, %fd2045, 0d402A000000000000;
	fma.rn.f64 	%fd2046, %fd286, 0d3FF71547652B82FE, 0d4338000000000000;
	{
	.reg .b32 %temp; 
	mov.b64 	{%r123, %temp}, %fd2046;
	}
	mov.f64 	%fd2047, 0dC338000000000000;
	add.rn.f64 	%fd2048, %fd2046, %fd2047;
	fma.rn.f64 	%fd2049, %fd2048, 0dBFE62E42FEFA39EF, %fd286;
	fma.rn.f64 	%fd2050, %fd2048, 0dBC7ABC9E3B39803F, %fd2049;
	fma.rn.f64 	%fd2051, %fd2050, 0d3E5ADE1569CE2BDF, 0d3E928AF3FCA213EA;
	fma.rn.f64 	%fd2052, %fd2051, %fd2050, 0d3EC71DEE62401315;
	fma.rn.f64 	%fd2053, %fd2052, %fd2050, 0d3EFA01997C89EB71;
	fma.rn.f64 	%fd2054, %fd2053, %fd2050, 0d3F2A01A014761F65;
	fma.rn.f64 	%fd2055, %fd2054, %fd2050, 0d3F56C16C1852B7AF;
	fma.rn.f64 	%fd2056, %fd2055, %fd2050, 0d3F81111111122322;
	fma.rn.f64 	%fd2057, %fd2056, %fd2050, 0d3FA55555555502A1;
	fma.rn.f64 	%fd2058, %fd2057, %fd2050, 0d3FC5555555555511;
	fma.rn.f64 	%fd2059, %fd2058, %fd2050, 0d3FE000000000000B;
	fma.rn.f64 	%fd2060, %fd2059, %fd2050, 0d3FF0000000000000;
	fma.rn.f64 	%fd2061, %fd2060, %fd2050, 0d3FF0000000000000;
	{
	.reg .b32 %temp; 
	mov.b64 	{%r124, %temp}, %fd2061;
	}
	{
	.reg .b32 %temp; 
	mov.b64 	{%temp, %r125}, %fd2061;
	}
	shl.b32 	%r1008, %r123, 20;
	add.s32 	%r1009, %r1008, %r125;
	mov.b64 	%fd4548, {%r124, %r1009};
	{
	.reg .b32 %temp; 
	mov.b64 	{%temp, %r1010}, %fd286;
	}
	mov.b32 	%f136, %r1010;
	abs.f32 	%f36, %f136;
	setp.lt.f32 	%p226, %f36, 0f4086232B;
	@%p226 bra 	$L__BB1_182;
	setp.lt.f64 	%p227, %fd286, 0d0000000000000000;
	add.f64 	%fd2062, %fd286, 0d7FF0000000000000;
	selp.f64 	%fd4548, 0d0000000000000000, %fd2062, %p227;
	setp.geu.f32 	%p228, %f36, 0f40874800;
	@%p228 bra 	$L__BB1_182;
	shr.u32 	%r1011, %r123, 31;
	add.s32 	%r1012, %r123, %r1011;
	shr.s32 	%r1013, %r1012, 1;
	shl.b32 	%r1014, %r1013, 20;
	add.s32 	%r1015, %r125, %r1014;
	mov.b64 	%fd2063, {%r124, %r1015};
	sub.s32 	%r1016, %r123, %r1013;
	shl.b32 	%r1017, %r1016, 20;
	add.s32 	%r1018, %r1017, 1072693248;
	mov.b32 	%r1019, 0;
	mov.b64 	%fd2064, {%r1019, %r1018};
	mul.f64 	%fd4548, %fd2064, %fd2063;
$L__BB1_182:
	add.f64 	%fd2065, %fd4548, 0d3FF0000000000000;
	mov.f64 	%fd2066, 0d3FF6666666666666;
	div.rn.f64 	%fd2067, %fd2066, %fd2065;
	add.f64 	%fd291, %fd2067, 0d3FD0000000000000;
	st.global.f64 	[%rd3+160], %fd291;
	ld.global.f64 	%fd2068, [%rd4];
	add.f64 	%fd2069, %fd2068, 0d4014000000000000;
	div.rn.f64 	%fd292, %fd2069, 0d4014000000000000;
	fma.rn.f64 	%fd2070, %fd292, 0d3FF71547652B82FE, 0d4338000000000000;
	{
	.reg .b32 %temp; 
	mov.b64 	{%r126, %temp}, %fd2070;
	}
	mov.f64 	%fd2071, 0dC338000000000000;
	add.rn.f64 	%fd2072, %fd2070, %fd2071;
	fma.rn.f64 	%fd2073, %fd2072, 0dBFE62E42FEFA39EF, %fd292;
	fma.rn.f64 	%fd2074, %fd2072, 0dBC7ABC9E3B39803F, %fd2073;
	fma.rn.f64 	%fd2075, %fd2074, 0d3E5ADE1569CE2BDF, 0d3E928AF3FCA213EA;
	fma.rn.f64 	%fd2076, %fd2075, %fd2074, 0d3EC71DEE62401315;
	fma.rn.f64 	%fd2077, %fd2076, %fd2074, 0d3EFA01997C89EB71;
	fma.rn.f64 	%fd2078, %fd2077, %fd2074, 0d3F2A01A014761F65;
	fma.rn.f64 	%fd2079, %fd2078, %fd2074, 0d3F56C16C1852B7AF;
	fma.rn.f64 	%fd2080, %fd2079, %fd2074, 0d3F81111111122322;
	fma.rn.f64 	%fd2081, %fd2080, %fd2074, 0d3FA55555555502A1;
	fma.rn.f64 	%fd2082, %fd2081, %fd2074, 0d3FC5555555555511;
	fma.rn.f64 	%fd2083, %fd2082, %fd2074, 0d3FE000000000000B;
	fma.rn.f64 	%fd2084, %fd2083, %fd2074, 0d3FF0000000000000;
	fma.rn.f64 	%fd2085, %fd2084, %fd2074, 0d3FF0000000000000;
	{
	.reg .b32 %temp; 
	mov.b64 	{%r127, %temp}, %fd2085;
	}
	{
	.reg .b32 %temp; 
	mov.b64 	{%temp, %r128}, %fd2085;
	}
	shl.b32 	%r1020, %r126, 20;
	add.s32 	%r1021, %r1020, %r128;
	mov.b64 	%fd4549, {%r127, %r1021};
	{
	.reg .b32 %temp; 
	mov.b64 	{%temp, %r1022}, %fd292;
	}
	mov.b32 	%f137, %r1022;
	abs.f32 	%f37, %f137;
	setp.lt.f32 	%p229, %f37, 0f4086232B;
	@%p229 bra 	$L__BB1_185;
	setp.lt.f64 	%p230, %fd292, 0d0000000000000000;
	add.f64 	%fd2086, %fd292, 0d7FF0000000000000;
	selp.f64 	%fd4549, 0d0000000000000000, %fd2086, %p230;
	setp.geu.f32 	%p231, %f37, 0f40874800;
	@%p231 bra 	$L__BB1_185;
	shr.u32 	%r1023, %r126, 31;
	add.s32 	%r1024, %r126, %r1023;
	shr.s32 	%r1025, %r1024, 1;
	shl.b32 	%r1026, %r1025, 20;
	add.s32 	%r1027, %r128, %r1026;
	mov.b64 	%fd2087, {%r127, %r1027};
	sub.s32 	%r1028, %r126, %r1025;
	shl.b32 	%r1029, %r1028, 20;
	add.s32 	%r1030, %r1029, 1072693248;
	mov.b32 	%r1031, 0;
	mov.b64 	%fd2088, {%r1031, %r1030};
	mul.f64 	%fd4549, %fd2088, %fd2087;
$L__BB1_185:
	add.f64 	%fd2089, %fd4549, 0d3FF0000000000000;
	mov.f64 	%fd2090, 0d3FF6666666666666;
	div.rn.f64 	%fd297, %fd2090, %fd2089;
	st.global.f64 	[%rd3+264], %fd297;
	ld.global.f64 	%fd2091, [%rd4];
	mov.f64 	%fd2092, 0d4049000000000000;
	sub.f64 	%fd2093, %fd2092, %fd2091;
	div.rn.f64 	%fd298, %fd2093, 0d4034000000000000;
	fma.rn.f64 	%fd2094, %fd298, 0d3FF71547652B82FE, 0d4338000000000000;
	{
	.reg .b32 %temp; 
	mov.b64 	{%r129, %temp}, %fd2094;
	}
	mov.f64 	%fd2095, 0dC338000000000000;
	add.rn.f64 	%fd2096, %fd2094, %fd2095;
	fma.rn.f64 	%fd2097, %fd2096, 0dBFE62E42FEFA39EF, %fd298;
	fma.rn.f64 	%fd2098, %fd2096, 0dBC7ABC9E3B39803F, %fd2097;
	fma.rn.f64 	%fd2099, %fd2098, 0d3E5ADE1569CE2BDF, 0d3E928AF3FCA213EA;
	fma.rn.f64 	%fd2100, %fd2099, %fd2098, 0d3EC71DEE62401315;
	fma.rn.f64 	%fd2101, %fd2100, %fd2098, 0d3EFA01997C89EB71;
	fma.rn.f64 	%fd2102, %fd2101, %fd2098, 0d3F2A01A014761F65;
	fma.rn.f64 	%fd2103, %fd2102, %fd2098, 0d3F56C16C1852B7AF;
	fma.rn.f64 	%fd2104, %fd2103, %fd2098, 0d3F81111111122322;
	fma.rn.f64 	%fd2105, %fd2104, %fd2098, 0d3FA55555555502A1;
	fma.rn.f64 	%fd2106, %fd2105, %fd2098, 0d3FC5555555555511;
	fma.rn.f64 	%fd2107, %fd2106, %fd2098, 0d3FE000000000000B;
	fma.rn.f64 	%fd2108, %fd2107, %fd2098, 0d3FF0000000000000;
	fma.rn.f64 	%fd2109, %fd2108, %fd2098, 0d3FF0000000000000;
	{
	.reg .b32 %temp; 
	mov.b64 	{%r130, %temp}, %fd2109;
	}
	{
	.reg .b32 %temp; 
	mov.b64 	{%temp, %r131}, %fd2109;
	}
	shl.b32 	%r1032, %r129, 20;
	add.s32 	%r1033, %r1032, %r131;
	mov.b64 	%fd4550, {%r130, %r1033};
	{
	.reg .b32 %temp; 
	mov.b64 	{%temp, %r1034}, %fd298;
	}
	mov.b32 	%f138, %r1034;
	abs.f32 	%f38, %f138;
	setp.lt.f32 	%p232, %f38, 0f4086232B;
	@%p232 bra 	$L__BB1_188;
	setp.lt.f64 	%p233, %fd298, 0d0000000000000000;
	add.f64 	%fd2110, %fd298, 0d7FF0000000000000;
	selp.f64 	%fd4550, 0d0000000000000000, %fd2110, %p233;
	setp.geu.f32 	%p234, %f38, 0f40874800;
	@%p234 bra 	$L__BB1_188;
	shr.u32 	%r1035, %r129, 31;
	add.s32 	%r1036, %r129, %r1035;
	shr.s32 	%r1037, %r1036, 1;
	shl.b32 	%r1038, %r1037, 20;
	add.s32 	%r1039, %r131, %r1038;
	mov.b64 	%fd2111, {%r130, %r1039};
	sub.s32 	%r1040, %r129, %r1037;
	shl.b32 	%r1041, %r1040, 20;
	add.s32 	%r1042, %r1041, 1072693248;
	mov.b32 	%r1043, 0;
	mov.b64 	%fd2112, {%r1043, %r1042};
	mul.f64 	%fd4550, %fd2112, %fd2111;
$L__BB1_188:
	add.f64 	%fd2113, %fd4550, 0d3FF0000000000000;
	rcp.rn.f64 	%fd2114, %fd2113;
	st.global.f64 	[%rd3+336], %fd2114;
	fma.rn.f64 	%fd2115, %fd291, %fd297, %fd2114;
	st.global.f64 	[%rd3+360], %fd2115;
	ld.global.f64 	%fd2116, [%rd4+80];
	sub.f64 	%fd2117, %fd285, %fd2116;
	div.rn.f64 	%fd2118, %fd2117, %fd2115;
	st.global.f64 	[%rd2+80], %fd2118;
	ld.global.f64 	%fd2119, [%rd4+24];
	div.rn.f64 	%fd303, %fd2119, 0d3F354C985F06F694;
	{
	.reg .b32 %temp; 
	mov.b64 	{%temp, %r132}, %fd303;
	}
	mov.f64 	%fd2120, 0d4020000000000000;
	{
	.reg .b32 %temp; 
	mov.b64 	{%temp, %r1044}, %fd2120;
	}
	and.b32  	%r134, %r1044, 2146435072;
	setp.eq.s32 	%p235, %r134, 1071644672;
	abs.f64 	%fd304, %fd303;
	{ // callseq 9, 0
	.param .b64 param0;
	st.param.f64 	[param0], %fd304;
	.param .b64 param1;
	st.param.f64 	[param1], 0d4020000000000000;
	.param .b64 retval0;
	call.uni (retval0), 
	__internal_accurate_pow, 
	(
	param0, 
	param1
	);
	ld.param.f64 	%fd2121, [retval0];
	} // callseq 9
	setp.lt.s32 	%p236, %r132, 0;
	neg.f64 	%fd2123, %fd2121;
	selp.f64 	%fd2124, %fd2123, %fd2121, %p235;
	selp.f64 	%fd4552, %fd2124, %fd2121, %p236;
	setp.neu.f64 	%p237, %fd303, 0d0000000000000000;
	@%p237 bra 	$L__BB1_190;
	setp.eq.s32 	%p238, %r134, 1071644672;
	selp.b32 	%r1045, %r132, 0, %p238;
	setp.lt.s32 	%p239, %r1044, 0;
	or.b32  	%r1046, %r1045, 2146435072;
	selp.b32 	%r1047, %r1046, %r1045, %p239;
	mov.b32 	%r1048, 0;
	mov.b64 	%fd4552, {%r1048, %r1047};
$L__BB1_190:
	add.f64 	%fd2125, %fd303, 0d4020000000000000;
	{
	.reg .b32 %temp; 
	mov.b64 	{%temp, %r1049}, %fd2125;
	}
	and.b32  	%r1050, %r1049, 2146435072;
	setp.ne.s32 	%p240, %r1050, 2146435072;
	@%p240 bra 	$L__BB1_195;
	setp.num.f64 	%p241, %fd303, %fd303;
	@%p241 bra 	$L__BB1_193;
	mov.f64 	%fd2126, 0d4020000000000000;
	add.rn.f64 	%fd4552, %fd303, %fd2126;
	bra.uni 	$L__BB1_195;
$L__BB1_193:
	setp.neu.f64 	%p242, %fd304, 0d7FF0000000000000;
	@%p242 bra 	$L__BB1_195;
	setp.lt.s32 	%p243, %r132, 0;
	setp.eq.s32 	%p244, %r134, 1071644672;
	setp.lt.s32 	%p245, %r1044, 0;
	selp.b32 	%r1052, 0, 2146435072, %p245;
	and.b32  	%r1053, %r1044, 2147483647;
	setp.ne.s32 	%p246, %r1053, 1071644672;
	or.b32  	%r1054, %r1052, -2147483648;
	selp.b32 	%r1055, %r1054, %r1052, %p246;
	selp.b32 	%r1056, %r1055, %r1052, %p244;
	selp.b32 	%r1057, %r1056, %r1052, %p243;
	mov.b32 	%r1058, 0;
	mov.b64 	%fd4552, {%r1058, %r1057};
$L__BB1_195:
	setp.eq.f64 	%p247, %fd303, 0d3FF0000000000000;
	add.f64 	%fd2127, %fd4552, 0d3FF0000000000000;
	rcp.rn.f64 	%fd2128, %fd2127;
	selp.f64 	%fd311, 0d3FE0000000000000, %fd2128, %p247;
	st.global.f64 	[%rd3+72], %fd311;
	ld.global.f64 	%fd2129, [%rd4+24];
	add.f64 	%fd2130, %fd2129, 0dBF40624DD2F1A9FC;
	div.rn.f64 	%fd312, %fd2130, 0d3F1A36E2EB1C432D;
	fma.rn.f64 	%fd2131, %fd312, 0d3FF71547652B82FE, 0d4338000000000000;
	{
	.reg .b32 %temp; 
	mov.b64 	{%r135, %temp}, %fd2131;
	}
	mov.f64 	%fd2132, 0dC338000000000000;
	add.rn.f64 	%fd2133, %fd2131, %fd2132;
	fma.rn.f64 	%fd2134, %fd2133, 0dBFE62E42FEFA39EF, %fd312;
	fma.rn.f64 	%fd2135, %fd2133, 0dBC7ABC9E3B39803F, %fd2134;
	fma.rn.f64 	%fd2136, %fd2135, 0d3E5ADE1569CE2BDF, 0d3E928AF3FCA213EA;
	fma.rn.f64 	%fd2137, %fd2136, %fd2135, 0d3EC71DEE62401315;
	fma.rn.f64 	%fd2138, %fd2137, %fd2135, 0d3EFA01997C89EB71;
	fma.rn.f64 	%fd2139, %fd2138, %fd2135, 0d3F2A01A014761F65;
	fma.rn.f64 	%fd2140, %fd2139, %fd2135, 0d3F56C16C1852B7AF;
	fma.rn.f64 	%fd2141, %fd2140, %fd2135, 0d3F81111111122322;
	fma.rn.f64 	%fd2142, %fd2141, %fd2135, 0d3FA55555555502A1;
	fma.rn.f64 	%fd2143, %fd2142, %fd2135, 0d3FC5555555555511;
	fma.rn.f64 	%fd2144, %fd2143, %fd2135, 0d3FE000000000000B;
	fma.rn.f64 	%fd2145, %fd2144, %fd2135, 0d3FF0000000000000;
	fma.rn.f64 	%fd2146, %fd2145, %fd2135, 0d3FF0000000000000;
	{
	.reg .b32 %temp; 
	mov.b64 	{%r136, %temp}, %fd2146;
	}
	{
	.reg .b32 %temp; 
	mov.b64 	{%temp, %r137}, %fd2146;
	}
	shl.b32 	%r1059, %r135, 20;
	add.s32 	%r1060, %r1059, %r137;
	mov.b64 	%fd4553, {%r136, %r1060};
	{
	.reg .b32 %temp; 
	mov.b64 	{%temp, %r1061}, %fd312;
	}
	mov.b32 	%f139, %r1061;
	abs.f32 	%f39, %f139;
	setp.lt.f32 	%p248, %f39, 0f4086232B;
	@%p248 bra 	$L__BB1_198;
	setp.lt.f64 	%p249, %fd312, 0d0000000000000000;
	add.f64 	%fd2147, %fd312, 0d7FF0000000000000;
	selp.f64 	%fd4553, 0d0000000000000000, %fd2147, %p249;
	setp.geu.f32 	%p250, %f39, 0f40874800;
	@%p250 bra 	$L__BB1_198;
	shr.u32 	%r1062, %r135, 31;
	add.s32 	%r1063, %r135, %r1062;
	shr.s32 	%r1064, %r1063, 1;
	shl.b32 	%r1065, %r1064, 20;
	add.s32 	%r1066, %r137, %r1065;
	mov.b64 	%fd2148, {%r136, %r1066};
	sub.s32 	%r1067, %r135, %r1064;
	shl.b32 	%r1068, %r1067, 20;
	add.s32 	%r1069, %r1068, 1072693248;
	mov.b32 	%r1070, 0;
	mov.b64 	%fd2149, {%r1070, %r1069};
	mul.f64 	%fd4553, %fd2149, %fd2148;
$L__BB1_198:
	add.f64 	%fd2150, %fd4553, 0d3FF0000000000000;
	mov.f64 	%fd2151, 0d3FB999999999999A;
	div.rn.f64 	%fd317, %fd2151, %fd2150;
	st.global.f64 	[%rd3+176], %fd317;
	ld.global.f64 	%fd2152, [%rd4+24];
	add.f64 	%fd2153, %fd2152, 0dBF489374BC6A7EFA;
	div.rn.f64 	%fd318, %fd2153, 0d3F4A36E2EB1C432D;
	fma.rn.f64 	%fd2154, %fd318, 0d3FF71547652B82FE, 0d4338000000000000;
	{
	.reg .b32 %temp; 
	mov.b64 	{%r138, %temp}, %fd2154;
	}
	mov.f64 	%fd2155, 0dC338000000000000;
	add.rn.f64 	%fd2156, %fd2154, %fd2155;
	fma.rn.f64 	%fd2157, %fd2156, 0dBFE62E42FEFA39EF, %fd318;
	fma.rn.f64 	%fd2158, %fd2156, 0dBC7ABC9E3B39803F, %fd2157;
	fma.rn.f64 	%fd2159, %fd2158, 0d3E5ADE1569CE2BDF, 0d3E928AF3FCA213EA;
	fma.rn.f64 	%fd2160, %fd2159, %fd2158, 0d3EC71DEE62401315;
	fma.rn.f64 	%fd2161, %fd2160, %fd2158, 0d3EFA01997C89EB71;
	fma.rn.f64 	%fd2162, %fd2161, %fd2158, 0d3F2A01A014761F65;
	fma.rn.f64 	%fd2163, %fd2162, %fd2158, 0d3F56C16C1852B7AF;
	fma.rn.f64 	%fd2164, %fd2163, %fd2158, 0d3F81111111122322;
	fma.rn.f64 	%fd2165, %fd2164, %fd2158, 0d3FA55555555502A1;
	fma.rn.f64 	%fd2166, %fd2165, %fd2158, 0d3FC5555555555511;
	fma.rn.f64 	%fd2167, %fd2166, %fd2158, 0d3FE000000000000B;
	fma.rn.f64 	%fd2168, %fd2167, %fd2158, 0d3FF0000000000000;
	fma.rn.f64 	%fd2169, %fd2168, %fd2158, 0d3FF0000000000000;
	{
	.reg .b32 %temp; 
	mov.b64 	{%r139, %temp}, %fd2169;
	}
	{
	.reg .b32 %temp; 
	mov.b64 	{%temp, %r140}, %fd2169;
	}
	shl.b32 	%r1071, %r138, 20;
	add.s32 	%r1072, %r1071, %r140;
	mov.b64 	%fd4554, {%r139, %r1072};
	{
	.reg .b32 %temp; 
	mov.b64 	{%temp, %r1073}, %fd318;
	}
	mov.b32 	%f140, %r1073;
	abs.f32 	%f40, %f140;
	setp.lt.f32 	%p251, %f40, 0f4086232B;
	@%p251 bra 	$L__BB1_201;
	setp.lt.f64 	%p252, %fd318, 0d0000000000000000;
	add.f64 	%fd2170, %fd318, 0d7FF0000000000000;
	selp.f64 	%fd4554, 0d0000000000000000, %fd2170, %p252;
	setp.geu.f32 	%p253, %f40, 0f40874800;
	@%p253 bra 	$L__BB1_201;
	shr.u32 	%r1074, %r138, 31;
	add.s32 	%r1075, %r138, %r1074;
	shr.s32 	%r1076, %r1075, 1;
	shl.b32 	%r1077, %r1076, 20;
	add.s32 	%r1078, %r140, %r1077;
	mov.b64 	%fd2171, {%r139, %r1078};
	sub.s32 	%r1079, %r138, %r1076;
	shl.b32 	%r1080, %r1079, 20;
	add.s32 	%r1081, %r1080, 1072693248;
	mov.b32 	%r1082, 0;
	mov.b64 	%fd2172, {%r1082, %r1081};
	mul.f64 	%fd4554, %fd2172, %fd2171;
$L__BB1_201:
	add.f64 	%fd2173, %fd4554, 0d3FF0000000000000;
	mov.f64 	%fd2174, 0d3FC999999999999A;
	div.rn.f64 	%fd2175, %fd2174, %fd2173;
	st.global.f64 	[%rd3+272], %fd2175;
	add.f64 	%fd2176, %fd311, %fd317;
	add.f64 	%fd2177, %fd2175, %fd2176;
	add.f64 	%fd2178, %fd2177, 0d3FCD70A3D70A3D71;
	div.rn.f64 	%fd2179, %fd2178, 0d3FF75C28F5C28F5C;
	st.global.f64 	[%rd3+344], %fd2179;
	ld.global.f64 	%fd2180, [%rd4+96];
	sub.f64 	%fd2181, %fd2179, %fd2180;
	ld.global.f64 	%fd2182, [%rd1+360];
	div.rn.f64 	%fd323, %fd2181, %fd2182;
	st.global.f64 	[%rd3+368], %fd323;
	ld.global.f64 	%fd2183, [%rd4+96];
	setp.leu.f64 	%p254, %fd2179, %fd2183;
	@%p254 bra 	$L__BB1_203;
	ld.global.f64 	%fd2185, [%rd4];
	setp.gt.f64 	%p255, %fd2185, 0dC04E000000000000;
	mov.f64 	%fd4555, 0d0000000000000000;
	@%p255 bra 	$L__BB1_204;
$L__BB1_203:
	mov.f64 	%fd4555, %fd323;
$L__BB1_204:
	st.global.f64 	[%rd2+96], %fd4555;
	ld.global.f64 	%fd2186, [%rd1+168];
	ld.global.f64 	%fd2187, [%rd1+80];
	mul.f64 	%fd2188, %fd2186, %fd2187;
	ld.global.f64 	%fd2189, [%rd1+176];
	add.f64 	%fd2190, %fd2187, %fd2189;
	div.rn.f64 	%fd2191, %fd2188, %fd2190;
	ld.global.f64 	%fd2192, [%rd4+16];
	mul.f64 	%fd2193, %fd2192, %fd2191;
	ld.global.f64 	%fd2194, [%rd1+184];
	add.f64 	%fd2195, %fd2192, %fd2194;
	div.rn.f64 	%fd325, %fd2193, %fd2195;
	ld.global.f64 	%fd326, [%rd4];
	mul.f64 	%fd2196, %fd326, 0dBFB999999999999A;
	ld.global.f64 	%fd327, [%rd1+16];
	mul.f64 	%fd2197, %fd2196, %fd327;
	ld.global.f64 	%fd2198, [%rd1];
	ld.global.f64 	%fd2199, [%rd1+8];
	mul.f64 	%fd328, %fd2198, %fd2199;
	div.rn.f64 	%fd329, %fd2197, %fd328;
	fma.rn.f64 	%fd2200, %fd329, 0d3FF71547652B82FE, 0d4338000000000000;
	{
	.reg .b32 %temp; 
	mov.b64 	{%r141, %temp}, %fd2200;
	}
	mov.f64 	%fd2201, 0dC338000000000000;
	add.rn.f64 	%fd2202, %fd2200, %fd2201;
	fma.rn.f64 	%fd2203, %fd2202, 0dBFE62E42FEFA39EF, %fd329;
	fma.rn.f64 	%fd2204, %fd2202, 0dBC7ABC9E3B39803F, %fd2203;
	fma.rn.f64 	%fd2205, %fd2204, 0d3E5ADE1569CE2BDF, 0d3E928AF3FCA213EA;
	fma.rn.f64 	%fd2206, %fd2205, %fd2204, 0d3EC71DEE62401315;
	fma.rn.f64 	%fd2207, %fd2206, %fd2204, 0d3EFA01997C89EB71;
	fma.rn.f64 	%fd2208, %fd2207, %fd2204, 0d3F2A01A014761F65;
	fma.rn.f64 	%fd2209, %fd2208, %fd2204, 0d3F56C16C1852B7AF;
	fma.rn.f64 	%fd2210, %fd2209, %fd2204, 0d3F81111111122322;
	fma.rn.f64 	%fd2211, %fd2210, %fd2204, 0d3FA55555555502A1;
	fma.rn.f64 	%fd2212, %fd2211, %fd2204, 0d3FC5555555555511;
	fma.rn.f64 	%fd2213, %fd2212, %fd2204, 0d3FE000000000000B;
	fma.rn.f64 	%fd2214, %fd2213, %fd2204, 0d3FF0000000000000;
	fma.rn.f64 	%fd2215, %fd2214, %fd2204, 0d3FF0000000000000;
	{
	.reg .b32 %temp; 
	mov.b64 	{%r142, %temp}, %fd2215;
	}
	{
	.reg .b32 %temp; 
	mov.b64 	{%temp, %r143}, %fd2215;
	}
	shl.b32 	%r1083, %r141, 20;
	add.s32 	%r1084, %r1083, %r143;
	mov.b64 	%fd4556, {%r142, %r1084};
	{
	.reg .b32 %temp; 
	mov.b64 	{%temp, %r1085}, %fd329;
	}
	mov.b32 	%f141, %r1085;
	abs.f32 	%f41, %f141;
	setp.lt.f32 	%p256, %f41, 0f4086232B;
	@%p256 bra 	$L__BB1_207;
	setp.lt.f64 	%p257, %fd329, 0d0000000000000000;
	add.f64 	%fd2216, %fd329, 0d7FF0000000000000;
	selp.f64 	%fd4556, 0d0000000000000000, %fd2216, %p257;
	setp.geu.f32 	%p258, %f41, 0f40874800;
	@%p258 bra 	$L__BB1_207;
	shr.u32 	%r1086, %r141, 31;
	add.s32 	%r1087, %r141, %r1086;
	shr.s32 	%r1088, %r1087, 1;
	shl.b32 	%r1089, %r1088, 20;
	add.s32 	%r1090, %r143, %r1089;
	mov.b64 	%fd2217, {%r142, %r1090};
	sub.s32 	%r1091, %r141, %r1088;
	shl.b32 	%r1092, %r1091, 20;
	add.s32 	%r1093, %r1092, 1072693248;
	mov.b32 	%r1094, 0;
	mov.b64 	%fd2218, {%r1094, %r1093};
	mul.f64 	%fd4556, %fd2218, %fd2217;
$L__BB1_207:
	fma.rn.f64 	%fd334, %fd4556, 0d3FBFDF3B645A1CAC, 0d3FF0000000000000;
	neg.f64 	%fd2219, %fd326;
	mul.f64 	%fd2220, %fd327, %fd2219;
	div.rn.f64 	%fd335, %fd2220, %fd328;
	fma.rn.f64 	%fd2221, %fd335, 0d3FF71547652B82FE, 0d4338000000000000;
	{
	.reg .b32 %temp; 
	mov.b64 	{%r144, %temp}, %fd2221;
	}
	mov.f64 	%fd2222, 0dC338000000000000;
	add.rn.f64 	%fd2223, %fd2221, %fd2222;
	fma.rn.f64 	%fd2224, %fd2223, 0dBFE62E42FEFA39EF, %fd335;
	fma.rn.f64 	%fd2225, %fd2223, 0dBC7ABC9E3B39803F, %fd2224;
	fma.rn.f64 	%fd2226, %fd2225, 0d3E5ADE1569CE2BDF, 0d3E928AF3FCA213EA;
	fma.rn.f64 	%fd2227, %fd2226, %fd2225, 0d3EC71DEE62401315;
	fma.rn.f64 	%fd2228, %fd2227, %fd2225, 0d3EFA01997C89EB71;
	fma.rn.f64 	%fd2229, %fd2228, %fd2225, 0d3F2A01A014761F65;
	fma.rn.f64 	%fd2230, %fd2229, %fd2225, 0d3F56C16C1852B7AF;
	fma.rn.f64 	%fd2231, %fd2230, %fd2225, 0d3F81111111122322;
	fma.rn.f64 	%fd2232, %fd2231, %fd2225, 0d3FA55555555502A1;
	fma.rn.f64 	%fd2233, %fd2232, %fd2225, 0d3FC5555555555511;
	fma.rn.f64 	%fd2234, %fd2233, %fd2225, 0d3FE000000000000B;
	fma.rn.f64 	%fd2235, %fd2234, %fd2225, 0d3FF0000000000000;
	fma.rn.f64 	%fd2236, %fd2235, %fd2225, 0d3FF0000000000000;
	{
	.reg .b32 %temp; 
	mov.b64 	{%r145, %temp}, %fd2236;
	}
	{
	.reg .b32 %temp; 
	mov.b64 	{%temp, %r146}, %fd2236;
	}
	shl.b32 	%r1095, %r144, 20;
	add.s32 	%r1096, %r1095, %r146;
	mov.b64 	%fd4557, {%r145, %r1096};
	{
	.reg .b32 %temp; 
	mov.b64 	{%temp, %r1097}, %fd335;
	}
	mov.b32 	%f142, %r1097;
	abs.f32 	%f42, %f142;
	setp.lt.f32 	%p259, %f42, 0f4086232B;
	@%p259 bra 	$L__BB1_210;
	setp.lt.f64 	%p260, %fd335, 0d0000000000000000;
	add.f64 	%fd2237, %fd335, 0d7FF0000000000000;
	selp.f64 	%fd4557, 0d0000000000000000, %fd2237, %p260;
	setp.geu.f32 	%p261, %f42, 0f40874800;
	@%p261 bra 	$L__BB1_210;
	shr.u32 	%r1098, %r144, 31;
	add.s32 	%r1099, %r144, %r1098;
	shr.s32 	%r1100, %r1099, 1;
	shl.b32 	%r1101, %r1100, 20;
	add.s32 	%r1102, %r146, %r1101;
	mov.b64 	%fd2238, {%r145, %r1102};
	sub.s32 	%r1103, %r144, %r1100;
	shl.b32 	%r1104, %r1103, 20;
	add.s32 	%r1105, %r1104, 1072693248;
	mov.b32 	%r1106, 0;
	mov.b64 	%fd2239, {%r1106, %r1105};
	mul.f64 	%fd4557, %fd2239, %fd2238;
$L__BB1_210:
	fma.rn.f64 	%fd2240, %fd4557, 0d3FA212D77318FC50, %fd334;
	div.rn.f64 	%fd340, %fd325, %fd2240;
	st.global.f64 	[%rd3+464], %fd340;
	ld.global.f64 	%fd2241, [%rd1];
	ld.global.f64 	%fd2242, [%rd1+8];
	mul.f64 	%fd2243, %fd2241, %fd2242;
	ld.global.f64 	%fd2244, [%rd1+16];
	div.rn.f64 	%fd341, %fd2243, %fd2244;
	ld.global.f64 	%fd2245, [%rd1+88];
	ld.global.f64 	%fd2246, [%rd4+16];
	div.rn.f64 	%fd4558, %fd2245, %fd2246;
	{
	.reg .b32 %temp; 
	mov.b64 	{%temp, %r2545}, %fd4558;
	}
	{
	.reg .b32 %temp; 
	mov.b64 	{%r2546, %temp}, %fd4558;
	}
	setp.gt.s32 	%p262, %r2545, 1048575;
	mov.b32 	%r2547, -1023;
	@%p262 bra 	$L__BB1_212;
	mul.f64 	%fd4558, %fd4558, 0d4350000000000000;
	{
	.reg .b32 %temp; 
	mov.b64 	{%temp, %r2545}, %fd4558;
	}
	{
	.reg .b32 %temp; 
	mov.b64 	{%r2546, %temp}, %fd4558;
	}
	mov.b32 	%r2547, -1077;
$L__BB1_212:
	add.s32 	%r1109, %r2545, -1;
	setp.gt.u32 	%p263, %r1109, 2146435070;
	@%p263 bra 	$L__BB1_216;
	shr.u32 	%r1112, %r2545, 20;
	add.s32 	%r2548, %r2547, %r1112;
	and.b32  	%r1113, %r2545, 1048575;
	or.b32  	%r1114, %r1113, 1072693248;
	mov.b64 	%fd4559, {%r2546, %r1114};
	setp.lt.u32 	%p265, %r1114, 1073127583;
	@%p265 bra 	$L__BB1_215;
	{
	.reg .b32 %temp; 
	mov.b64 	{%r1115, %temp}, %fd4559;
	}
	{
	.reg .b32 %temp; 
	mov.b64 	{%temp, %r1116}, %fd4559;
	}
	add.s32 	%r1117, %r1116, -1048576;
	mov.b64 	%fd4559, {%r1115, %r1117};
	add.s32 	%r2548, %r2548, 1;
$L__BB1_215:
	add.f64 	%fd2248, %fd4559, 0dBFF0000000000000;
	add.f64 	%fd2249, %fd4559, 0d3FF0000000000000;
	rcp.approx.ftz.f64 	%fd2250, %fd2249;
	neg.f64 	%fd2251, %fd2249;
	fma.rn.f64 	%fd2252, %fd2251, %fd2250, 0d3FF0000000000000;
	fma.rn.f64 	%fd2253, %fd2252, %fd2252, %fd2252;
	fma.rn.f64 	%fd2254, %fd2253, %fd2250, %fd2250;
	mul.f64 	%fd2255, %fd2248, %fd2254;
	fma.rn.f64 	%fd2256, %fd2248, %fd2254, %fd2255;
	mul.f64 	%fd2257, %fd2256, %fd2256;
	fma.rn.f64 	%fd2258, %fd2257, 0d3EB1380B3AE80F1E, 0d3ED0EE258B7A8B04;
	fma.rn.f64 	%fd2259, %fd2258, %fd2257, 0d3EF3B2669F02676F;
	fma.rn.f64 	%fd2260, %fd2259, %fd2257, 0d3F1745CBA9AB0956;
	fma.rn.f64 	%fd2261, %fd2260, %fd2257, 0d3F3C71C72D1B5154;
	fma.rn.f64 	%fd2262, %fd2261, %fd2257, 0d3F624924923BE72D;
	fma.rn.f64 	%fd2263, %fd2262, %fd2257, 0d3F8999999999A3C4;
	fma.rn.f64 	%fd2264, %fd2263, %fd2257, 0d3FB5555555555554;
	sub.f64 	%fd2265, %fd2248, %fd2256;
	add.f64 	%fd2266, %fd2265, %fd2265;
	neg.f64 	%fd2267, %fd2256;
	fma.rn.f64 	%fd2268, %fd2267, %fd2248, %fd2266;
	mul.f64 	%fd2269, %fd2254, %fd2268;
	mul.f64 	%fd2270, %fd2257, %fd2264;
	fma.rn.f64 	%fd2271, %fd2270, %fd2256, %fd2269;
	xor.b32  	%r1118, %r2548, -2147483648;
	mov.b32 	%r1119, 1127219200;
	mov.b64 	%fd2272, {%r1118, %r1119};
	mov.b32 	%r1120, -2147483648;
	mov.b64 	%fd2273, {%r1120, %r1119};
	sub.f64 	%fd2274, %fd2272, %fd2273;
	fma.rn.f64 	%fd2275, %fd2274, 0d3FE62E42FEFA39EF, %fd2256;
	fma.rn.f64 	%fd2276, %fd2274, 0dBFE62E42FEFA39EF, %fd2275;
	sub.f64 	%fd2277, %fd2276, %fd2256;
	sub.f64 	%fd2278, %fd2271, %fd2277;
	fma.rn.f64 	%fd2279, %fd2274, 0d3C7ABC9E3B39803F, %fd2278;
	add.f64 	%fd4560, %fd2275, %fd2279;
	bra.uni 	$L__BB1_217;
$L__BB1_216:
	fma.rn.f64 	%fd2247, %fd4558, 0d7FF0000000000000, 0d7FF0000000000000;
	{
	.reg .b32 %temp; 
	mov.b64 	{%temp, %r1110}, %fd4558;
	}
	and.b32  	%r1111, %r1110, 2147483647;
	setp.eq.s32 	%p264, %r1111, 0;
	selp.f64 	%fd4560, 0dFFF0000000000000, %fd2247, %p264;
$L__BB1_217:
	mul.f64 	%fd351, %fd341, %fd4560;
	st.global.f64 	[%rd3+104], %fd351;
	ld.global.f64 	%fd352, [%rd1+128];
	ld.global.f64 	%fd353, [%rd4+56];
	{
	.reg .b32 %temp; 
	mov.b64 	{%temp, %r157}, %fd353;
	}
	mov.f64 	%fd2280, 0d4008000000000000;
	{
	.reg .b32 %temp; 
	mov.b64 	{%temp, %r1121}, %fd2280;
	}
	and.b32  	%r159, %r1121, 2146435072;
	setp.eq.s32 	%p266, %r159, 1073741824;
	abs.f64 	%fd354, %fd353;
	{ // callseq 10, 0
	.param .b64 param0;
	st.param.f64 	[param0], %fd354;
	.param .b64 param1;
	st.param.f64 	[param1], 0d4008000000000000;
	.param .b64 retval0;
	call.uni (retval0), 
	__internal_accurate_pow, 
	(
	param0, 
	param1
	);
	ld.param.f64 	%fd2281, [retval0];
	} // callseq 10
	setp.lt.s32 	%p267, %r157, 0;
	neg.f64 	%fd2283, %fd2281;
	selp.f64 	%fd2284, %fd2283, %fd2281, %p266;
	selp.f64 	%fd4562, %fd2284, %fd2281, %p267;
	setp.neu.f64 	%p268, %fd353, 0d0000000000000000;
	@%p268 bra 	$L__BB1_219;
	setp.eq.s32 	%p269, %r159, 1073741824;
	selp.b32 	%r1122, %r157, 0, %p269;
	setp.lt.s32 	%p270, %r1121, 0;
	or.b32  	%r1123, %r1122, 2146435072;
	selp.b32 	%r1124, %r1123, %r1122, %p270;
	mov.b32 	%r1125, 0;
	mov.b64 	%fd4562, {%r1125, %r1124};
$L__BB1_219:
	add.f64 	%fd2285, %fd353, 0d4008000000000000;
	{
	.reg .b32 %temp; 
	mov.b64 	{%temp, %r1126}, %fd2285;
	}
	and.b32  	%r1127, %r1126, 2146435072;
	setp.ne.s32 	%p271, %r1127, 2146435072;
	@%p271 bra 	$L__BB1_224;
	setp.num.f64 	%p272, %fd353, %fd353;
	@%p272 bra 	$L__BB1_222;
	mov.f64 	%fd2286, 0d4008000000000000;
	add.rn.f64 	%fd4562, %fd353, %fd2286;
	bra.uni 	$L__BB1_224;
$L__BB1_222:
	setp.neu.f64 	%p273, %fd354, 0d7FF0000000000000;
	@%p273 bra 	$L__BB1_224;
	setp.lt.s32 	%p274, %r157, 0;
	setp.eq.s32 	%p275, %r159, 1073741824;
	setp.lt.s32 	%p276, %r1121, 0;
	selp.b32 	%r1129, 0, 2146435072, %p276;
	and.b32  	%r1130, %r1121, 2147483647;
	setp.ne.s32 	%p277, %r1130, 1071644672;
	or.b32  	%r1131, %r1129, -2147483648;
	selp.b32 	%r1132, %r1131, %r1129, %p277;
	selp.b32 	%r1133, %r1132, %r1129, %p275;
	selp.b32 	%r1134, %r1133, %r1129, %p274;
	mov.b32 	%r1135, 0;
	mov.b64 	%fd4562, {%r1135, %r1134};
$L__BB1_224:
	setp.eq.f64 	%p278, %fd353, 0d3FF0000000000000;
	selp.f64 	%fd2287, 0d3FF0000000000000, %fd4562, %p278;
	mul.f64 	%fd2288, %fd352, %fd2287;
	ld.global.f64 	%fd2289, [%rd4+64];
	mul.f64 	%fd2290, %fd2289, %fd2288;
	ld.global.f64 	%fd2291, [%rd4+72];
	mul.f64 	%fd2292, %fd2291, %fd2290;
	ld.global.f64 	%fd2293, [%rd4];
	sub.f64 	%fd2294, %fd2293, %fd351;
	mul.f64 	%fd361, %fd2292, %fd2294;
	st.global.f64 	[%rd3+424], %fd361;
	ld.global.f64 	%fd2295, [%rd1+136];
	ld.global.f64 	%fd2296, [%rd4];
	sub.f64 	%fd2297, %fd2296, %fd351;
	mul.f64 	%fd362, %fd2295, %fd2297;
	st.global.f64 	[%rd3+432], %fd362;
	ld.global.f64 	%fd363, [%rd1+192];
	ld.global.f64 	%fd364, [%rd1+216];
	ld.global.f64 	%fd365, [%rd4];
	mul.f64 	%fd2298, %fd364, %fd365;
	ld.global.f64 	%fd366, [%rd1+16];
	mul.f64 	%fd2299, %fd2298, %fd366;
	ld.global.f64 	%fd2300, [%rd1];
	ld.global.f64 	%fd2301, [%rd1+8];
	mul.f64 	%fd367, %fd2300, %fd2301;
	div.rn.f64 	%fd368, %fd2299, %fd367;
	fma.rn.f64 	%fd2302, %fd368, 0d3FF71547652B82FE, 0d4338000000000000;
	{
	.reg .b32 %temp; 
	mov.b64 	{%r160, %temp}, %fd2302;
	}
	mov.f64 	%fd2303, 0dC338000000000000;
	add.rn.f64 	%fd2304, %fd2302, %fd2303;
	fma.rn.f64 	%fd2305, %fd2304, 0dBFE62E42FEFA39EF, %fd368;
	fma.rn.f64 	%fd2306, %fd2304, 0dBC7ABC9E3B39803F, %fd2305;
	fma.rn.f64 	%fd2307, %fd2306, 0d3E5ADE1569CE2BDF, 0d3E928AF3FCA213EA;
	fma.rn.f64 	%fd2308, %fd2307, %fd2306, 0d3EC71DEE62401315;
	fma.rn.f64 	%fd2309, %fd2308, %fd2306, 0d3EFA01997C89EB71;
	fma.rn.f64 	%fd2310, %fd2309, %fd2306, 0d3F2A01A014761F65;
	fma.rn.f64 	%fd2311, %fd2310, %fd2306, 0d3F56C16C1852B7AF;
	fma.rn.f64 	%fd2312, %fd2311, %fd2306, 0d3F81111111122322;
	fma.rn.f64 	%fd2313, %fd2312, %fd2306, 0d3FA55555555502A1;
	fma.rn.f64 	%fd2314, %fd2313, %fd2306, 0d3FC5555555555511;
	fma.rn.f64 	%fd2315, %fd2314, %fd2306, 0d3FE000000000000B;
	fma.rn.f64 	%fd2316, %fd2315, %fd2306, 0d3FF0000000000000;
	fma.rn.f64 	%fd2317, %fd2316, %fd2306, 0d3FF0000000000000;
	{
	.reg .b32 %temp; 
	mov.b64 	{%r161, %temp}, %fd2317;
	}
	{
	.reg .b32 %temp; 
	mov.b64 	{%temp, %r162}, %fd2317;
	}
	shl.b32 	%r1136, %r160, 20;
	add.s32 	%r1137, %r1136, %r162;
	mov.b64 	%fd4563, {%r161, %r1137};
	{
	.reg .b32 %temp; 
	mov.b64 	{%temp, %r1138}, %fd368;
	}
	mov.b32 	%f143, %r1138;
	abs.f32 	%f43, %f143;
	setp.lt.f32 	%p279, %f43, 0f4086232B;
	@%p279 bra 	$L__BB1_227;
	setp.lt.f64 	%p280, %fd368, 0d0000000000000000;
	add.f64 	%fd2318, %fd368, 0d7FF0000000000000;
	selp.f64 	%fd4563, 0d0000000000000000, %fd2318, %p280;
	setp.geu.f32 	%p281, %f43, 0f40874800;
	@%p281 bra 	$L__BB1_227;
	shr.u32 	%r1139, %r160, 31;
	add.s32 	%r1140, %r160, %r1139;
	shr.s32 	%r1141, %r1140, 1;
	shl.b32 	%r1142, %r1141, 20;
	add.s32 	%r1143, %r162, %r1142;
	mov.b64 	%fd2319, {%r161, %r1143};
	sub.s32 	%r1144, %r160, %r1141;
	shl.b32 	%r1145, %r1144, 20;
	add.s32 	%r1146, %r1145, 1072693248;
	mov.b32 	%r1147, 0;
	mov.b64 	%fd2320, {%r1147, %r1146};
	mul.f64 	%fd4563, %fd2320, %fd2319;
$L__BB1_227:
	setp.eq.s32 	%p282, %r159, 1073741824;
	ld.global.f64 	%fd373, [%rd4+16];
	{
	.reg .b32 %temp; 
	mov.b64 	{%temp, %r163}, %fd373;
	}
	abs.f64 	%fd374, %fd373;
	{ // callseq 11, 0
	.param .b64 param0;
	st.param.f64 	[param0], %fd374;
	.param .b64 param1;
	st.param.f64 	[param1], 0d4008000000000000;
	.param .b64 retval0;
	call.uni (retval0), 
	__internal_accurate_pow, 
	(
	param0, 
	param1
	);
	ld.param.f64 	%fd2321, [retval0];
	} // callseq 11
	setp.lt.s32 	%p283, %r163, 0;
	neg.f64 	%fd2323, %fd2321;
	selp.f64 	%fd2324, %fd2323, %fd2321, %p282;
	selp.f64 	%fd4565, %fd2324, %fd2321, %p283;
	setp.neu.f64 	%p284, %fd373, 0d0000000000000000;
	@%p284 bra 	$L__BB1_229;
	selp.b32 	%r1149, %r163, 0, %p282;
	setp.lt.s32 	%p286, %r1121, 0;
	or.b32  	%r1150, %r1149, 2146435072;
	selp.b32 	%r1151, %r1150, %r1149, %p286;
	mov.b32 	%r1152, 0;
	mov.b64 	%fd4565, {%r1152, %r1151};
$L__BB1_229:
	add.f64 	%fd2325, %fd373, 0d4008000000000000;
	{
	.reg .b32 %temp; 
	mov.b64 	{%temp, %r1153}, %fd2325;
	}
	and.b32  	%r1154, %r1153, 2146435072;
	setp.ne.s32 	%p287, %r1154, 2146435072;
	@%p287 bra 	$L__BB1_234;
	setp.num.f64 	%p288, %fd373, %fd373;
	@%p288 bra 	$L__BB1_232;
	mov.f64 	%fd2326, 0d4008000000000000;
	add.rn.f64 	%fd4565, %fd373, %fd2326;
	bra.uni 	$L__BB1_234;
$L__BB1_232:
	setp.neu.f64 	%p289, %fd374, 0d7FF0000000000000;
	@%p289 bra 	$L__BB1_234;
	setp.lt.s32 	%p292, %r1121, 0;
	selp.b32 	%r1156, 0, 2146435072, %p292;
	and.b32  	%r1157, %r1121, 2147483647;
	setp.ne.s32 	%p293, %r1157, 1071644672;
	or.b32  	%r1158, %r1156, -2147483648;
	selp.b32 	%r1159, %r1158, %r1156, %p293;
	selp.b32 	%r1160, %r1159, %r1156, %p282;
	selp.b32 	%r1161, %r1160, %r1156, %p283;
	mov.b32 	%r1162, 0;
	mov.b64 	%fd4565, {%r1162, %r1161};
$L__BB1_234:
	setp.eq.f64 	%p294, %fd373, 0d3FF0000000000000;
	selp.f64 	%fd2327, 0d3FF0000000000000, %fd4565, %p294;
	mul.f64 	%fd381, %fd4563, %fd2327;
	ld.global.f64 	%fd382, [%rd1+96];
	add.f64 	%fd2328, %fd364, 0dBFF0000000000000;
	mul.f64 	%fd2329, %fd2328, %fd365;
	mul.f64 	%fd2330, %fd2329, %fd366;
	div.rn.f64 	%fd383, %fd2330, %fd367;
	fma.rn.f64 	%fd2331, %fd383, 0d3FF71547652B82FE, 0d4338000000000000;
	{
	.reg .b32 %temp; 
	mov.b64 	{%r164, %temp}, %fd2331;
	}
	mov.f64 	%fd2332, 0dC338000000000000;
	add.rn.f64 	%fd2333, %fd2331, %fd2332;
	fma.rn.f64 	%fd2334, %fd2333, 0dBFE62E42FEFA39EF, %fd383;
	fma.rn.f64 	%fd2335, %fd2333, 0dBC7ABC9E3B39803F, %fd2334;
	fma.rn.f64 	%fd2336, %fd2335, 0d3E5ADE1569CE2BDF, 0d3E928AF3FCA213EA;
	fma.rn.f64 	%fd2337, %fd2336, %fd2335, 0d3EC71DEE62401315;
	fma.rn.f64 	%fd2338, %fd2337, %fd2335, 0d3EFA01997C89EB71;
	fma.rn.f64 	%fd2339, %fd2338, %fd2335, 0d3F2A01A014761F65;
	fma.rn.f64 	%fd2340, %fd2339, %fd2335, 0d3F56C16C1852B7AF;
	fma.rn.f64 	%fd2341, %fd2340, %fd2335, 0d3F81111111122322;
	fma.rn.f64 	%fd2342, %fd2341, %fd2335, 0d3FA55555555502A1;
	fma.rn.f64 	%fd2343, %fd2342, %fd2335, 0d3FC5555555555511;
	fma.rn.f64 	%fd2344, %fd2343, %fd2335, 0d3FE000000000000B;
	fma.rn.f64 	%fd2345, %fd2344, %fd2335, 0d3FF0000000000000;
	fma.rn.f64 	%fd2346, %fd2345, %fd2335, 0d3FF0000000000000;
	{
	.reg .b32 %temp; 
	mov.b64 	{%r165, %temp}, %fd2346;
	}
	{
	.reg .b32 %temp; 
	mov.b64 	{%temp, %r166}, %fd2346;
	}
	shl.b32 	%r1163, %r164, 20;
	add.s32 	%r1164, %r1163, %r166;
	mov.b64 	%fd4573, {%r165, %r1164};
	{
	.reg .b32 %temp; 
	mov.b64 	{%temp, %r1165}, %fd383;
	}
	mov.b32 	%f144, %r1165;
	abs.f32 	%f44, %f144;
	setp.lt.f32 	%p295, %f44, 0f4086232B;
	mov.f64 	%fd4566, %fd4573;
	@%p295 bra 	$L__BB1_237;
	setp.lt.f64 	%p296, %fd383, 0d0000000000000000;
	add.f64 	%fd2347, %fd383, 0d7FF0000000000000;
	selp.f64 	%fd4566, 0d0000000000000000, %fd2347, %p296;
	setp.geu.f32 	%p297, %f44, 0f40874800;
	@%p297 bra 	$L__BB1_237;
	shr.u32 	%r1166, %r164, 31;
	add.s32 	%r1167, %r164, %r1166;
	shr.s32 	%r1168, %r1167, 1;
	shl.b32 	%r1169, %r1168, 20;
	add.s32 	%r1170, %r166, %r1169;
	mov.b64 	%fd2348, {%r165, %r1170};
	sub.s32 	%r1171, %r164, %r1168;
	shl.b32 	%r1172, %r1171, 20;
	add.s32 	%r1173, %r1172, 1072693248;
	mov.b32 	%r1174, 0;
	mov.b64 	%fd2349, {%r1174, %r1173};
	mul.f64 	%fd4566, %fd2349, %fd2348;
$L__BB1_237:
	ld.param.u64 	%rd16, [_Z14bridgeFunctiondPdS_S_S__param_3];
	and.b32  	%r1175, %r1121, 2146435072;
	setp.eq.s32 	%p298, %r1175, 1073741824;
	cvta.to.global.u64 	%rd11, %rd16;
	ld.global.f64 	%fd388, [%rd11+88];
	{
	.reg .b32 %temp; 
	mov.b64 	{%temp, %r167}, %fd388;
	}
	abs.f64 	%fd389, %fd388;
	{ // callseq 12, 0
	.param .b64 param0;
	st.param.f64 	[param0], %fd389;
	.param .b64 param1;
	st.param.f64 	[param1], 0d4008000000000000;
	.param .b64 retval0;
	call.uni (retval0), 
	__internal_accurate_pow, 
	(
	param0, 
	param1
	);
	ld.param.f64 	%fd2350, [retval0];
	} // callseq 12
	setp.lt.s32 	%p299, %r167, 0;
	neg.f64 	%fd2352, %fd2350;
	selp.f64 	%fd2353, %fd2352, %fd2350, %p298;
	selp.f64 	%fd4572, %fd2353, %fd2350, %p299;
	setp.neu.f64 	%p300, %fd388, 0d0000000000000000;
	mov.f64 	%fd4568, %fd4572;
	@%p300 bra 	$L__BB1_239;
	and.b32  	%r1176, %r1121, 2146435072;
	setp.eq.s32 	%p301, %r1176, 1073741824;
	selp.b32 	%r1177, %r167, 0, %p301;
	setp.lt.s32 	%p302, %r1121, 0;
	or.b32  	%r1178, %r1177, 2146435072;
	selp.b32 	%r1179, %r1178, %r1177, %p302;
	mov.b32 	%r1180, 0;
	mov.b64 	%fd4568, {%r1180, %r1179};
$L__BB1_239:
	add.f64 	%fd2354, %fd388, 0d4008000000000000;
	{
	.reg .b32 %temp; 
	mov.b64 	{%temp, %r1181}, %fd2354;
	}
	and.b32  	%r168, %r1181, 2146435072;
	setp.ne.s32 	%p303, %r168, 2146435072;
	@%p303 bra 	$L__BB1_244;
	setp.num.f64 	%p304, %fd388, %fd388;
	@%p304 bra 	$L__BB1_242;
	mov.f64 	%fd2355, 0d4008000000000000;
	add.rn.f64 	%fd4568, %fd388, %fd2355;
	bra.uni 	$L__BB1_244;
$L__BB1_242:
	setp.neu.f64 	%p305, %fd389, 0d7FF0000000000000;
	@%p305 bra 	$L__BB1_244;
	and.b32  	%r1182, %r1121, 2146435072;
	setp.eq.s32 	%p307, %r1182, 1073741824;
	setp.lt.s32 	%p308, %r1121, 0;
	selp.b32 	%r1183, 0, 2146435072, %p308;
	and.b32  	%r1184, %r1121, 2147483647;
	setp.ne.s32 	%p309, %r1184, 1071644672;
	or.b32  	%r1185, %r1183, -2147483648;
	selp.b32 	%r1186, %r1185, %r1183, %p309;
	selp.b32 	%r1187, %r1186, %r1183, %p307;
	selp.b32 	%r1188, %r1187, %r1183, %p299;
	mov.b32 	%r1189, 0;
	mov.b64 	%fd4568, {%r1189, %r1188};
$L__BB1_244:
	ld.param.u64 	%rd17, [_Z14bridgeFunctiondPdS_S_S__param_3];
	and.b32  	%r1190, %r1121, 2146435072;
	setp.eq.s32 	%p310, %r1190, 1073741824;
	setp.eq.f64 	%p311, %fd388, 0d3FF0000000000000;
	selp.f64 	%fd2356, 0d3FF0000000000000, %fd4568, %p311;
	mul.f64 	%fd2357, %fd4566, %fd2356;
	ld.global.f64 	%fd2358, [%rd4+24];
	mul.f64 	%fd2359, %fd2358, %fd2357;
	cvta.to.global.u64 	%rd12, %rd17;
	ld.global.f64 	%fd2360, [%rd12+208];
	mul.f64 	%fd2361, %fd2360, %fd2359;
	mul.f64 	%fd2362, %fd382, %fd381;
	sub.f64 	%fd2363, %fd2362, %fd2361;
	mul.f64 	%fd396, %fd363, %fd2363;
	ld.global.f64 	%fd397, [%rd12+232];
	{
	.reg .b32 %temp; 
	mov.b64 	{%temp, %r169}, %fd397;
	}
	abs.f64 	%fd398, %fd397;
	{ // callseq 13, 0
	.param .b64 param0;
	st.param.f64 	[param0], %fd398;
	.param .b64 param1;
	st.param.f64 	[param1], 0d4008000000000000;
	.param .b64 retval0;
	call.uni (retval0), 
	__internal_accurate_pow, 
	(
	param0, 
	param1
	);
	ld.param.f64 	%fd2364, [retval0];
	} // callseq 13
	setp.lt.s32 	%p312, %r169, 0;
	neg.f64 	%fd2366, %fd2364;
	selp.f64 	%fd2367, %fd2366, %fd2364, %p310;
	selp.f64 	%fd4570, %fd2367, %fd2364, %p312;
	setp.neu.f64 	%p313, %fd397, 0d0000000000000000;
	@%p313 bra 	$L__BB1_246;
	and.b32  	%r1191, %r1121, 2146435072;
	setp.eq.s32 	%p314, %r1191, 1073741824;
	selp.b32 	%r1192, %r169, 0, %p314;
	setp.lt.s32 	%p315, %r1121, 0;
	or.b32  	%r1193, %r1192, 2146435072;
	selp.b32 	%r1194, %r1193, %r1192, %p315;
	mov.b32 	%r1195, 0;
	mov.b64 	%fd4570, {%r1195, %r1194};
$L__BB1_246:
	add.f64 	%fd2368, %fd397, 0d4008000000000000;
	{
	.reg .b32 %temp; 
	mov.b64 	{%temp, %r1196}, %fd2368;
	}
	and.b32  	%r1197, %r1196, 2146435072;
	setp.ne.s32 	%p316, %r1197, 2146435072;
	@%p316 bra 	$L__BB1_251;
	setp.num.f64 	%p317, %fd397, %fd397;
	@%p317 bra 	$L__BB1_249;
	mov.f64 	%fd2369, 0d4008000000000000;
	add.rn.f64 	%fd4570, %fd397, %fd2369;
	bra.uni 	$L__BB1_251;
$L__BB1_249:
	setp.neu.f64 	%p318, %fd398, 0d7FF0000000000000;
	@%p318 bra 	$L__BB1_251;
	setp.lt.s32 	%p319, %r169, 0;
	and.b32  	%r1198, %r1121, 2146435072;
	setp.eq.s32 	%p320, %r1198, 1073741824;
	setp.lt.s32 	%p321, %r1121, 0;
	selp.b32 	%r1199, 0, 2146435072, %p321;
	and.b32  	%r1200, %r1121, 2147483647;
	setp.ne.s32 	%p322, %r1200, 1071644672;
	or.b32  	%r1201, %r1199, -2147483648;
	selp.b32 	%r1202, %r1201, %r1199, %p322;
	selp.b32 	%r1203, %r1202, %r1199, %p320;
	selp.b32 	%r1204, %r1203, %r1199, %p319;
	mov.b32 	%r1205, 0;
	mov.b64 	%fd4570, {%r1205, %r1204};
$L__BB1_251:
	and.b32  	%r170, %r1121, 2146435072;
	setp.eq.f64 	%p324, %fd397, 0d3FF0000000000000;
	selp.f64 	%fd405, 0d3FF0000000000000, %fd4570, %p324;
	@%p300 bra 	$L__BB1_253;
	setp.eq.s32 	%p325, %r170, 1073741824;
	selp.b32 	%r1206, %r167, 0, %p325;
	setp.lt.s32 	%p326, %r1121, 0;
	or.b32  	%r1207, %r1206, 2146435072;
	selp.b32 	%r1208, %r1207, %r1206, %p326;
	mov.b32 	%r1209, 0;
	mov.b64 	%fd4572, {%r1209, %r1208};
$L__BB1_253:
	@%p303 bra 	$L__BB1_258;
	setp.num.f64 	%p328, %fd388, %fd388;
	@%p328 bra 	$L__BB1_256;
	mov.f64 	%fd2370, 0d4008000000000000;
	add.rn.f64 	%fd4572, %fd388, %fd2370;
	bra.uni 	$L__BB1_258;
$L__BB1_256:
	setp.neu.f64 	%p329, %fd389, 0d7FF0000000000000;
	@%p329 bra 	$L__BB1_258;
	setp.lt.s32 	%p330, %r167, 0;
	setp.eq.s32 	%p331, %r170, 1073741824;
	setp.lt.s32 	%p332, %r1121, 0;
	selp.b32 	%r1211, 0, 2146435072, %p332;
	and.b32  	%r1212, %r1121, 2147483647;
	setp.ne.s32 	%p333, %r1212, 1071644672;
	or.b32  	%r1213, %r1211, -2147483648;
	selp.b32 	%r1214, %r1213, %r1211, %p333;
	selp.b32 	%r1215, %r1214, %r1211, %p331;
	selp.b32 	%r1216, %r1215, %r1211, %p330;
	mov.b32 	%r1217, 0;
	mov.b64 	%fd4572, {%r1217, %r1216};
$L__BB1_258:
	ld.param.u64 	%rd18, [_Z14bridgeFunctiondPdS_S_S__param_3];
	selp.f64 	%fd2371, 0d3FF0000000000000, %fd4572, %p311;
	add.f64 	%fd2372, %fd405, %fd2371;
	cvta.to.global.u64 	%rd5, %rd18;
	ld.global.f64 	%fd2373, [%rd5+224];
	add.f64 	%fd2374, %fd2373, %fd382;
	mul.f64 	%fd411, %fd2372, %fd2374;
	ld.global.f64 	%fd412, [%rd5+200];
	@%p295 bra 	$L__BB1_261;
	setp.lt.f64 	%p336, %fd383, 0d0000000000000000;
	add.f64 	%fd2375, %fd383, 0d7FF0000000000000;
	selp.f64 	%fd4573, 0d0000000000000000, %fd2375, %p336;
	setp.geu.f32 	%p337, %f44, 0f40874800;
	@%p337 bra 	$L__BB1_261;
	shr.u32 	%r1218, %r164, 31;
	add.s32 	%r1219, %r164, %r1218;
	shr.s32 	%r1220, %r1219, 1;
	shl.b32 	%r1221, %r1220, 20;
	add.s32 	%r1222, %r166, %r1221;
	mov.b64 	%fd2376, {%r165, %r1222};
	sub.s32 	%r1223, %r164, %r1220;
	shl.b32 	%r1224, %r1223, 20;
	add.s32 	%r1225, %r1224, 1072693248;
	mov.b32 	%r1226, 0;
	mov.b64 	%fd2377, {%r1226, %r1225};
	mul.f64 	%fd4573, %fd2377, %fd2376;
$L__BB1_261:
	ld.param.u64 	%rd14, [_Z14bridgeFunctiondPdS_S_S__param_2];
	fma.rn.f64 	%fd2378, %fd412, %fd4573, 0d3FF0000000000000;
	mul.f64 	%fd2379, %fd411, %fd2378;
	div.rn.f64 	%fd2380, %fd396, %fd2379;
	st.global.f64 	[%rd3+472], %fd2380;
	add.f64 	%fd2381, %fd361, %fd362;
	fma.rn.f64 	%fd2382, %fd340, 0d4008000000000000, %fd2381;
	fma.rn.f64 	%fd2383, %fd2380, 0d4008000000000000, %fd2382;
	neg.f64 	%fd2384, %fd2383;
	ld.global.f64 	%fd2385, [%rd5+24];
	mul.f64 	%fd2386, %fd2385, %fd2384;
	ld.global.f64 	%fd2387, [%rd5+32];
	ld.global.f64 	%fd2388, [%rd5+16];
	mul.f64 	%fd2389, %fd2387, %fd2388;
	div.rn.f64 	%fd2390, %fd2386, %fd2389;
	cvta.to.global.u64 	%rd13, %rd14;
	st.global.f64 	[%rd13+16], %fd2390;
	ld.global.f64 	%fd2391, [%rd5];
	ld.global.f64 	%fd2392, [%rd5+8];
	mul.f64 	%fd2393, %fd2391, %fd2392;
	ld.global.f64 	%fd2394, [%rd5+16];
	div.rn.f64 	%fd416, %fd2393, %fd2394;
	ld.global.f64 	%fd2395, [%rd5+80];
	ld.global.f64 	%fd2396, [%rd4+8];
	div.rn.f64 	%fd4574, %fd2395, %fd2396;
	{
	.reg .b32 %temp; 
	mov.b64 	{%temp, %r2549}, %fd4574;
	}
	{
	.reg .b32 %temp; 
	mov.b64 	{%r2550, %temp}, %fd4574;
	}
	setp.gt.s32 	%p338, %r2549, 1048575;
	mov.b32 	%r2551, -1023;
	@%p338 bra 	$L__BB1_263;
	mul.f64 	%fd4574, %fd4574, 0d4350000000000000;
	{
	.reg .b32 %temp; 
	mov.b64 	{%temp, %r2549}, %fd4574;
	}
	{
	.reg .b32 %temp; 
	mov.b64 	{%r2550, %temp}, %fd4574;
	}
	mov.b32 	%r2551, -1077;
$L__BB1_263:
	add.s32 	%r1229, %r2549, -1;
	setp.gt.u32 	%p339, %r1229, 2146435070;
	@%p339 bra 	$L__BB1_267;
	shr.u32 	%r1232, %r2549, 20;
	add.s32 	%r2552, %r2551, %r1232;
	and.b32  	%r1233, %r2549, 1048575;
	or.b32  	%r1234, %r1233, 1072693248;
	mov.b64 	%fd4575, {%r2550, %r1234};
	setp.lt.u32 	%p341, %r1234, 1073127583;
	@%p341 bra 	$L__BB1_266;
	{
	.reg .b32 %temp; 
	mov.b64 	{%r1235, %temp}, %fd4575;
	}
	{
	.reg .b32 %temp; 
	mov.b64 	{%temp, %r1236}, %fd4575;
	}
	add.s32 	%r1237, %r1236, -1048576;
	mov.b64 	%fd4575, {%r1235, %r1237};
	add.s32 	%r2552, %r2552, 1;
$L__BB1_266:
	add.f64 	%fd2398, %fd4575, 0dBFF0000000000000;
	add.f64 	%fd2399, %fd4575, 0d3FF0000000000000;
	rcp.approx.ftz.f64 	%fd2400, %fd2399;
	neg.f64 	%fd2401, %fd2399;
	fma.rn.f64 	%fd2402, %fd2401, %fd2400, 0d3FF0000000000000;
	fma.rn.f64 	%fd2403, %fd2402, %fd2402, %fd2402;
	fma.rn.f64 	%fd2404, %fd2403, %fd2400, %fd2400;
	mul.f64 	%fd2405, %fd2398, %fd2404;
	fma.rn.f64 	%fd2406, %fd2398, %fd2404, %fd2405;
	mul.f64 	%fd2407, %fd2406, %fd2406;
	fma.rn.f64 	%fd2408, %fd2407, 0d3EB1380B3AE80F1E, 0d3ED0EE258B7A8B04;
	fma.rn.f64 	%fd2409, %fd2408, %fd2407, 0d3EF3B2669F02676F;
	fma.rn.f64 	%fd2410, %fd2409, %fd2407, 0d3F1745CBA9AB0956;
	fma.rn.f64 	%fd2411, %fd2410, %fd2407, 0d3F3C71C72D1B5154;
	fma.rn.f64 	%fd2412, %fd2411, %fd2407, 0d3F624924923BE72D;
	fma.rn.f64 	%fd2413, %fd2412, %fd2407, 0d3F8999999999A3C4;
	fma.rn.f64 	%fd2414, %fd2413, %fd2407, 0d3FB5555555555554;
	sub.f64 	%fd2415, %fd2398, %fd2406;
	add.f64 	%fd2416, %fd2415, %fd2415;
	neg.f64 	%fd2417, %fd2406;
	fma.rn.f64 	%fd2418, %fd2417, %fd2398, %fd2416;
	mul.f64 	%fd2419, %fd2404, %fd2418;
	mul.f64 	%fd2420, %fd2407, %fd2414;
	fma.rn.f64 	%fd2421, %fd2420, %fd2406, %fd2419;
	xor.b32  	%r1238, %r2552, -2147483648;
	mov.b32 	%r1239, 1127219200;
	mov.b64 	%fd2422, {%r1238, %r1239};
	mov.b32 	%r1240, -2147483648;
	mov.b64 	%fd2423, {%r1240, %r1239};
	sub.f64 	%fd2424, %fd2422, %fd2423;
	fma.rn.f64 	%fd2425, %fd2424, 0d3FE62E42FEFA39EF, %fd2406;
	fma.rn.f64 	%fd2426, %fd2424, 0dBFE62E42FEFA39EF, %fd2425;
	sub.f64 	%fd2427, %fd2426, %fd2406;
	sub.f64 	%fd2428, %fd2421, %fd2427;
	fma.rn.f64 	%fd2429, %fd2424, 0d3C7ABC9E3B39803F, %fd2428;
	add.f64 	%fd4576, %fd2425, %fd2429;
	bra.uni 	$L__BB1_268;
$L__BB1_267:
	fma.rn.f64 	%fd2397, %fd4574, 0d7FF0000000000000, 0d7FF0000000000000;
	{
	.reg .b32 %temp; 
	mov.b64 	{%temp, %r1230}, %fd4574;
	}
	and.b32  	%r1231, %r1230, 2147483647;
	setp.eq.s32 	%p340, %r1231, 0;
	selp.f64 	%fd4576, 0dFFF0000000000000, %fd2397, %p340;
$L__BB1_268:
	mul.f64 	%fd426, %fd416, %fd4576;
	st.global.f64 	[%rd3+208], %fd426;
	ld.global.f64 	%fd2430, [%rd4];
	sub.f64 	%fd2431, %fd2430, %fd426;
	add.f64 	%fd2432, %fd2431, 0dC069000000000000;
	mul.f64 	%fd427, %fd2432, 0d3FAEB851EB851EB8;
	fma.rn.f64 	%fd2433, %fd427, 0d3FF71547652B82FE, 0d4338000000000000;
	{
	.reg .b32 %temp; 
	mov.b64 	{%r181, %temp}, %fd2433;
	}
	mov.f64 	%fd2434, 0dC338000000000000;
	add.rn.f64 	%fd2435, %fd2433, %fd2434;
	fma.rn.f64 	%fd2436, %fd2435, 0dBFE62E42FEFA39EF, %fd427;
	fma.rn.f64 	%fd2437, %fd2435, 0dBC7ABC9E3B39803F, %fd2436;
	fma.rn.f64 	%fd2438, %fd2437, 0d3E5ADE1569CE2BDF, 0d3E928AF3FCA213EA;
	fma.rn.f64 	%fd2439, %fd2438, %fd2437, 0d3EC71DEE62401315;
	fma.rn.f64 	%fd2440, %fd2439, %fd2437, 0d3EFA01997C89EB71;
	fma.rn.f64 	%fd2441, %fd2440, %fd2437, 0d3F2A01A014761F65;
	fma.rn.f64 	%fd2442, %fd2441, %fd2437, 0d3F56C16C1852B7AF;
	fma.rn.f64 	%fd2443, %fd2442, %fd2437, 0d3F81111111122322;
	fma.rn.f64 	%fd2444, %fd2443, %fd2437, 0d3FA55555555502A1;
	fma.rn.f64 	%fd2445, %fd2444, %fd2437, 0d3FC5555555555511;
	fma.rn.f64 	%fd2446, %fd2445, %fd2437, 0d3FE000000000000B;
	fma.rn.f64 	%fd2447, %fd2446, %fd2437, 0d3FF0000000000000;
	fma.rn.f64 	%fd2448, %fd2447, %fd2437, 0d3FF0000000000000;
	{
	.reg .b32 %temp; 
	mov.b64 	{%r182, %temp}, %fd2448;
	}
	{
	.reg .b32 %temp; 
	mov.b64 	{%temp, %r183}, %fd2448;
	}
	shl.b32 	%r1241, %r181, 20;
	add.s32 	%r1242, %r1241, %r183;
	mov.b64 	%fd4577, {%r182, %r1242};
	{
	.reg .b32 %temp; 
	mov.b64 	{%temp, %r1243}, %fd427;
	}
	mov.b32 	%f145, %r1243;
	abs.f32 	%f45, %f145;
	setp.lt.f32 	%p342, %f45, 0f4086232B;
	@%p342 bra 	$L__BB1_271;
	setp.lt.f64 	%p343, %fd427, 0d0000000000000000;
	add.f64 	%fd2449, %fd427, 0d7FF0000000000000;
	selp.f64 	%fd4577, 0d0000000000000000, %fd2449, %p343;
	setp.geu.f32 	%p344, %f45, 0f40874800;
	@%p344 bra 	$L__BB1_271;
	shr.u32 	%r1244, %r181, 31;
	add.s32 	%r1245, %r181, %r1244;
	shr.s32 	%r1246, %r1245, 1;
	shl.b32 	%r1247, %r1246, 20;
	add.s32 	%r1248, %r183, %r1247;
	mov.b64 	%fd2450, {%r182, %r1248};
	sub.s32 	%r1249, %r181, %r1246;
	shl.b32 	%r1250, %r1249, 20;
	add.s32 	%r1251, %r1250, 1072693248;
	mov.b32 	%r1252, 0;
	mov.b64 	%fd2451, {%r1252, %r1251};
	mul.f64 	%fd4577, %fd2451, %fd2450;
$L__BB1_271:
	add.f64 	%fd2452, %fd4577, 0d3FF0000000000000;
	mov.f64 	%fd2453, 0d3FB999999999999A;
	div.rn.f64 	%fd432, %fd2453, %fd2452;
	st.global.f64 	[%rd3+376], %fd432;
	ld.global.f64 	%fd2454, [%rd4];
	sub.f64 	%fd433, %fd2454, %fd426;
	add.f64 	%fd2455, %fd433, 0d4059000000000000;
	mul.f64 	%fd434, %fd2455, 0d3F2A36E2EB1C432D;
	fma.rn.f64 	%fd2456, %fd434, 0d3FF71547652B82FE, 0d4338000000000000;
	{
	.reg .b32 %temp; 
	mov.b64 	{%r184, %temp}, %fd2456;
	}
	mov.f64 	%fd2457, 0dC338000000000000;
	add.rn.f64 	%fd2458, %fd2456, %fd2457;
	fma.rn.f64 	%fd2459, %fd2458, 0dBFE62E42FEFA39EF, %fd434;
	fma.rn.f64 	%fd2460, %fd2458, 0dBC7ABC9E3B39803F, %fd2459;
	fma.rn.f64 	%fd2461, %fd2460, 0d3E5ADE1569CE2BDF, 0d3E928AF3FCA213EA;
	fma.rn.f64 	%fd2462, %fd2461, %fd2460, 0d3EC71DEE62401315;
	fma.rn.f64 	%fd2463, %fd2462, %fd2460, 0d3EFA01997C89EB71;
	fma.rn.f64 	%fd2464, %fd2463, %fd2460, 0d3F2A01A014761F65;
	fma.rn.f64 	%fd2465, %fd2464, %fd2460, 0d3F56C16C1852B7AF;
	fma.rn.f64 	%fd2466, %fd2465, %fd2460, 0d3F81111111122322;
	fma.rn.f64 	%fd2467, %fd2466, %fd2460, 0d3FA55555555502A1;
	fma.rn.f64 	%fd2468, %fd2467, %fd2460, 0d3FC5555555555511;
	fma.rn.f64 	%fd2469, %fd2468, %fd2460, 0d3FE000000000000B;
	fma.rn.f64 	%fd2470, %fd2469, %fd2460, 0d3FF0000000000000;
	fma.rn.f64 	%fd2471, %fd2470, %fd2460, 0d3FF0000000000000;
	{
	.reg .b32 %temp; 
	mov.b64 	{%r185, %temp}, %fd2471;
	}
	{
	.reg .b32 %temp; 
	mov.b64 	{%temp, %r186}, %fd2471;
	}
	shl.b32 	%r1253, %r184, 20;
	add.s32 	%r1254, %r1253, %r186;
	mov.b64 	%fd4578, {%r185, %r1254};
	{
	.reg .b32 %temp; 
	mov.b64 	{%temp, %r1255}, %fd434;
	}
	mov.b32 	%f146, %r1255;
	abs.f32 	%f46, %f146;
	setp.lt.f32 	%p345, %f46, 0f4086232B;
	@%p345 bra 	$L__BB1_274;
	setp.lt.f64 	%p346, %fd434, 0d0000000000000000;
	add.f64 	%fd2472, %fd434, 0d7FF0000000000000;
	selp.f64 	%fd4578, 0d0000000000000000, %fd2472, %p346;
	setp.geu.f32 	%p347, %f46, 0f40874800;
	@%p347 bra 	$L__BB1_274;
	shr.u32 	%r1256, %r184, 31;
	add.s32 	%r1257, %r184, %r1256;
	shr.s32 	%r1258, %r1257, 1;
	shl.b32 	%r1259, %r1258, 20;
	add.s32 	%r1260, %r186, %r1259;
	mov.b64 	%fd2473, {%r185, %r1260};
	sub.s32 	%r1261, %r184, %r1258;
	shl.b32 	%r1262, %r1261, 20;
	add.s32 	%r1263, %r1262, 1072693248;
	mov.b32 	%r1264, 0;
	mov.b64 	%fd2474, {%r1264, %r1263};
	mul.f64 	%fd4578, %fd2474, %fd2473;
$L__BB1_274:
	add.f64 	%fd2475, %fd433, 0dC024000000000000;
	mul.f64 	%fd439, %fd2475, 0d3FB999999999999A;
	fma.rn.f64 	%fd2476, %fd439, 0d3FF71547652B82FE, 0d4338000000000000;
	{
	.reg .b32 %temp; 
	mov.b64 	{%r187, %temp}, %fd2476;
	}
	mov.f64 	%fd2477, 0dC338000000000000;
	add.rn.f64 	%fd2478, %fd2476, %fd2477;
	fma.rn.f64 	%fd2479, %fd2478, 0dBFE62E42FEFA39EF, %fd439;
	fma.rn.f64 	%fd2480, %fd2478, 0dBC7ABC9E3B39803F, %fd2479;
	fma.rn.f64 	%fd2481, %fd2480, 0d3E5ADE1569CE2BDF, 0d3E928AF3FCA213EA;
	fma.rn.f64 	%fd2482, %fd2481, %fd2480, 0d3EC71DEE62401315;
	fma.rn.f64 	%fd2483, %fd2482, %fd2480, 0d3EFA01997C89EB71;
	fma.rn.f64 	%fd2484, %fd2483, %fd2480, 0d3F2A01A014761F65;
	fma.rn.f64 	%fd2485, %fd2484, %fd2480, 0d3F56C16C1852B7AF;
	fma.rn.f64 	%fd2486, %fd2485, %fd2480, 0d3F81111111122322;
	fma.rn.f64 	%fd2487, %fd2486, %fd2480, 0d3FA55555555502A1;
	fma.rn.f64 	%fd2488, %fd2487, %fd2480, 0d3FC5555555555511;
	fma.rn.f64 	%fd2489, %fd2488, %fd2480, 0d3FE000000000000B;
	fma.rn.f64 	%fd2490, %fd2489, %fd2480, 0d3FF0000000000000;
	fma.rn.f64 	%fd2491, %fd2490, %fd2480, 0d3FF0000000000000;
	{
	.reg .b32 %temp; 
	mov.b64 	{%r188, %temp}, %fd2491;
	}
	{
	.reg .b32 %temp; 
	mov.b64 	{%temp, %r189}, %fd2491;
	}
	shl.b32 	%r1265, %r187, 20;
	add.s32 	%r1266, %r1265, %r189;
	mov.b64 	%fd4579, {%r188, %r1266};
	{
	.reg .b32 %temp; 
	mov.b64 	{%temp, %r1267}, %fd439;
	}
	mov.b32 	%f147, %r1267;
	abs.f32 	%f47, %f147;
	setp.lt.f32 	%p348, %f47, 0f4086232B;
	@%p348 bra 	$L__BB1_277;
	setp.lt.f64 	%p349, %fd439, 0d0000000000000000;
	add.f64 	%fd2492, %fd439, 0d7FF0000000000000;
	selp.f64 	%fd4579, 0d0000000000000000, %fd2492, %p349;
	setp.geu.f32 	%p350, %f47, 0f40874800;
	@%p350 bra 	$L__BB1_277;
	shr.u32 	%r1268, %r187, 31;
	add.s32 	%r1269, %r187, %r1268;
	shr.s32 	%r1270, %r1269, 1;
	shl.b32 	%r1271, %r1270, 20;
	add.s32 	%r1272, %r189, %r1271;
	mov.b64 	%fd2493, {%r188, %r1272};
	sub.s32 	%r1273, %r187, %r1270;
	shl.b32 	%r1274, %r1273, 20;
	add.s32 	%r1275, %r1274, 1072693248;
	mov.b32 	%r1276, 0;
	mov.b64 	%fd2494, {%r1276, %r1275};
	mul.f64 	%fd4579, %fd2494, %fd2493;
$L__BB1_277:
	fma.rn.f64 	%fd444, %fd4578, 0d4008000000000000, %fd4579;
	mul.f64 	%fd445, %fd433, 0dBFE0000000000000;
	fma.rn.f64 	%fd2495, %fd445, 0d3FF71547652B82FE, 0d4338000000000000;
	{
	.reg .b32 %temp; 
	mov.b64 	{%r190, %temp}, %fd2495;
	}
	mov.f64 	%fd2496, 0dC338000000000000;
	add.rn.f64 	%fd2497, %fd2495, %fd2496;
	fma.rn.f64 	%fd2498, %fd2497, 0dBFE62E42FEFA39EF, %fd445;
	fma.rn.f64 	%fd2499, %fd2497, 0dBC7ABC9E3B39803F, %fd2498;
	fma.rn.f64 	%fd2500, %fd2499, 0d3E5ADE1569CE2BDF, 0d3E928AF3FCA213EA;
	fma.rn.f64 	%fd2501, %fd2500, %fd2499, 0d3EC71DEE62401315;
	fma.rn.f64 	%fd2502, %fd2501, %fd2499, 0d3EFA01997C89EB71;
	fma.rn.f64 	%fd2503, %fd2502, %fd2499, 0d3F2A01A014761F65;
	fma.rn.f64 	%fd2504, %fd2503, %fd2499, 0d3F56C16C1852B7AF;
	fma.rn.f64 	%fd2505, %fd2504, %fd2499, 0d3F81111111122322;
	fma.rn.f64 	%fd2506, %fd2505, %fd2499, 0d3FA55555555502A1;
	fma.rn.f64 	%fd2507, %fd2506, %fd2499, 0d3FC5555555555511;
	fma.rn.f64 	%fd2508, %fd2507, %fd2499, 0d3FE000000000000B;
	fma.rn.f64 	%fd2509, %fd2508, %fd2499, 0d3FF0000000000000;
	fma.rn.f64 	%fd2510, %fd2509, %fd2499, 0d3FF0000000000000;
	{
	.reg .b32 %temp; 
	mov.b64 	{%r191, %temp}, %fd2510;
	}
	{
	.reg .b32 %temp; 
	mov.b64 	{%temp, %r192}, %fd2510;
	}
	shl.b32 	%r1277, %r190, 20;
	add.s32 	%r1278, %r1277, %r192;
	mov.b64 	%fd4580, {%r191, %r1278};
	{
	.reg .b32 %temp; 
	mov.b64 	{%temp, %r1279}, %fd445;
	}
	mov.b32 	%f148, %r1279;
	abs.f32 	%f48, %f148;
	setp.lt.f32 	%p351, %f48, 0f4086232B;
	@%p351 bra 	$L__BB1_280;
	setp.lt.f64 	%p352, %fd445, 0d0000000000000000;
	add.f64 	%fd2511, %fd445, 0d7FF0000000000000;
	selp.f64 	%fd4580, 0d0000000000000000, %fd2511, %p352;
	setp.geu.f32 	%p353, %f48, 0f40874800;
	@%p353 bra 	$L__BB1_280;
	shr.u32 	%r1280, %r190, 31;
	add.s32 	%r1281, %r190, %r1280;
	shr.s32 	%r1282, %r1281, 1;
	shl.b32 	%r1283, %r1282, 20;
	add.s32 	%r1284, %r192, %r1283;
	mov.b64 	%fd2512, {%r191, %r1284};
	sub.s32 	%r1285, %r190, %r1282;
	shl.b32 	%r1286, %r1285, 20;
	add.s32 	%r1287, %r1286, 1072693248;
	mov.b32 	%r1288, 0;
	mov.b64 	%fd2513, {%r1288, %r1287};
	mul.f64 	%fd4580, %fd2513, %fd2512;
$L__BB1_280:
	and.b32  	%r193, %r61, 2146435072;
	add.f64 	%fd2514, %fd4580, 0d3FF0000000000000;
	div.rn.f64 	%fd2515, %fd444, %fd2514;
	st.global.f64 	[%rd3+384], %fd2515;
	add.f64 	%fd2516, %fd432, %fd2515;
	div.rn.f64 	%fd2517, %fd432, %fd2516;
	st.global.f64 	[%rd3+392], %fd2517;
	ld.global.f64 	%fd2518, [%rd5+104];
	mul.f64 	%fd450, %fd2518, %fd2517;
	ld.global.f64 	%fd2519, [%rd5+80];
	div.rn.f64 	%fd451, %fd2519, 0d401599999999999A;
	{
	.reg .b32 %temp; 
	mov.b64 	{%temp, %r194}, %fd451;
	}
	abs.f64 	%fd452, %fd451;
	{ // callseq 14, 0
	.param .b64 param0;
	st.param.f64 	[param0], %fd452;
	.param .b64 param1;
	st.param.f64 	[param1], 0d3FE0000000000000;
	.param .b64 retval0;
	call.uni (retval0), 
	__internal_accurate_pow, 
	(
	param0, 
	param1
	);
	ld.param.f64 	%fd2520, [retval0];
	} // callseq 14
	setp.lt.s32 	%p354, %r194, 0;
	setp.neu.f64 	%p355, %fd451, 0d0000000000000000;
	selp.f64 	%fd2522, 0dFFF8000000000000, %fd2520, %p354;
	selp.f64 	%fd4581, %fd2522, %fd139, %p355;
	add.f64 	%fd2523, %fd451, 0d3FE0000000000000;
	{
	.reg .b32 %temp; 
	mov.b64 	{%temp, %r1289}, %fd2523;
	}
	and.b32  	%r1290, %r1289, 2146435072;
	setp.ne.s32 	%p356, %r1290, 2146435072;
	@%p356 bra 	$L__BB1_285;
	setp.num.f64 	%p357, %fd451, %fd451;
	@%p357 bra 	$L__BB1_283;
	mov.f64 	%fd2524, 0d3FE0000000000000;
	add.rn.f64 	%fd4581, %fd451, %fd2524;
	bra.uni 	$L__BB1_285;
$L__BB1_283:
	setp.neu.f64 	%p358, %fd452, 0d7FF0000000000000;
	@%p358 bra 	$L__BB1_285;
	setp.neu.f64 	%p359, %fd451, 0d0000000000000000;
	setp.lt.s32 	%p360, %r194, 0;
	setp.lt.s32 	%p361, %r61, 0;
	setp.eq.s32 	%p362, %r193, 1071644672;
	selp.b32 	%r1292, 0, 2146435072, %p361;
	and.b32  	%r1293, %r61, 2147483647;
	setp.ne.s32 	%p363, %r1293, 1071644672;
	or.b32  	%r1294, %r1292, -2147483648;
	selp.b32 	%r1295, %r1294, %r1292, %p363;
	selp.b32 	%r1296, %r1295, %r1292, %p362;
	selp.b32 	%r1297, %r1296, %r1292, %p359;
	selp.b32 	%r1298, %r1297, %r1292, %p360;
	mov.b32 	%r1299, 0;
	mov.b64 	%fd4581, {%r1299, %r1298};
$L__BB1_285:
	setp.eq.f64 	%p364, %fd451, 0d3FF0000000000000;
	selp.f64 	%fd2525, 0d3FF0000000000000, %fd4581, %p364;
	mul.f64 	%fd2526, %fd450, %fd2525;
	ld.global.f64 	%fd2527, [%rd4];
	sub.f64 	%fd2528, %fd2527, %fd426;
	mul.f64 	%fd457, %fd2526, %fd2528;
	st.global.f64 	[%rd3+400], %fd457;
	ld.global.f64 	%fd2529, [%rd5+160];
	ld.global.f64 	%fd2530, [%rd4+112];
	mul.f64 	%fd2531, %fd2529, %fd2530;
	ld.global.f64 	%fd2532, [%rd4+104];
	mul.f64 	%fd2533, %fd2531, %fd2532;
	ld.global.f64 	%fd2534, [%rd4];
	sub.f64 	%fd2535, %fd2534, %fd426;
	mul.f64 	%fd458, %fd2533, %fd2535;
	st.global.f64 	[%rd3+456], %fd458;
	ld.global.f64 	%fd459, [%rd5+112];
	ld.global.f64 	%fd2536, [%rd5+80];
	div.rn.f64 	%fd460, %fd2536, 0d401599999999999A;
	{
	.reg .b32 %temp; 
	mov.b64 	{%temp, %r195}, %fd460;
	}
	abs.f64 	%fd461, %fd460;
	{ // callseq 15, 0
	.param .b64 param0;
	st.param.f64 	[param0], %fd461;
	.param .b64 param1;
	st.param.f64 	[param1], 0d3FE0000000000000;
	.param .b64 retval0;
	call.uni (retval0), 
	__internal_accurate_pow, 
	(
	param0, 
	param1
	);
	ld.param.f64 	%fd2537, [retval0];
	} // callseq 15
	setp.lt.s32 	%p365, %r195, 0;
	setp.neu.f64 	%p366, %fd460, 0d0000000000000000;
	selp.f64 	%fd2539, 0dFFF8000000000000, %fd2537, %p365;
	selp.f64 	%fd4582, %fd2539, %fd139, %p366;
	add.f64 	%fd2540, %fd460, 0d3FE0000000000000;
	{
	.reg .b32 %temp; 
	mov.b64 	{%temp, %r1300}, %fd2540;
	}
	and.b32  	%r1301, %r1300, 2146435072;
	setp.ne.s32 	%p367, %r1301, 2146435072;
	@%p367 bra 	$L__BB1_290;
	setp.num.f64 	%p368, %fd460, %fd460;
	@%p368 bra 	$L__BB1_288;
	mov.f64 	%fd2541, 0d3FE0000000000000;
	add.rn.f64 	%fd4582, %fd460, %fd2541;
	bra.uni 	$L__BB1_290;
$L__BB1_288:
	setp.neu.f64 	%p369, %fd461, 0d7FF0000000000000;
	@%p369 bra 	$L__BB1_290;
	setp.neu.f64 	%p370, %fd460, 0d0000000000000000;
	setp.lt.s32 	%p371, %r195, 0;
	setp.lt.s32 	%p372, %r61, 0;
	setp.eq.s32 	%p373, %r193, 1071644672;
	selp.b32 	%r1303, 0, 2146435072, %p372;
	and.b32  	%r1304, %r61, 2147483647;
	setp.ne.s32 	%p374, %r1304, 1071644672;
	or.b32  	%r1305, %r1303, -2147483648;
	selp.b32 	%r1306, %r1305, %r1303, %p374;
	selp.b32 	%r1307, %r1306, %r1303, %p373;
	selp.b32 	%r1308, %r1307, %r1303, %p370;
	selp.b32 	%r1309, %r1308, %r1303, %p371;
	mov.b32 	%r1310, 0;
	mov.b64 	%fd4582, {%r1310, %r1309};
$L__BB1_290:
	setp.eq.f64 	%p375, %fd460, 0d3FF0000000000000;
	selp.f64 	%fd2542, 0d3FF0000000000000, %fd4582, %p375;
	mul.f64 	%fd2543, %fd459, %fd2542;
	ld.global.f64 	%fd2544, [%rd4+32];
	mul.f64 	%fd2545, %fd2544, %fd2543;
	ld.global.f64 	%fd2546, [%rd4+40];
	mul.f64 	%fd2547, %fd2546, %fd2545;
	ld.global.f64 	%fd2548, [%rd4];
	sub.f64 	%fd2549, %fd2548, %fd426;
	mul.f64 	%fd466, %fd2547, %fd2549;
	st.global.f64 	[%rd3+408], %fd466;
	ld.global.f64 	%fd2550, [%rd5];
	ld.global.f64 	%fd2551, [%rd5+8];
	mul.f64 	%fd2552, %fd2550, %fd2551;
	ld.global.f64 	%fd2553, [%rd5+16];
	div.rn.f64 	%fd467, %fd2552, %fd2553;
	ld.global.f64 	%fd2554, [%rd5+80];
	ld.global.f64 	%fd2555, [%rd5+72];
	ld.global.f64 	%fd2556, [%rd5+88];
	fma.rn.f64 	%fd2557, %fd2555, %fd2556, %fd2554;
	ld.global.f64 	%fd2558, [%rd4+8];
	ld.global.f64 	%fd2559, [%rd4+16];
	fma.rn.f64 	%fd2560, %fd2555, %fd2559, %fd2558;
	div.rn.f64 	%fd4583, %fd2557, %fd2560;
	{
	.reg .b32 %temp; 
	mov.b64 	{%temp, %r2553}, %fd4583;
	}
	{
	.reg .b32 %temp; 
	mov.b64 	{%r2554, %temp}, %fd4583;
	}
	setp.gt.s32 	%p376, %r2553, 1048575;
	mov.b32 	%r2555, -1023;
	@%p376 bra 	$L__BB1_292;
	mul.f64 	%fd4583, %fd4583, 0d4350000000000000;
	{
	.reg .b32 %temp; 
	mov.b64 	{%temp, %r2553}, %fd4583;
	}
	{
	.reg .b32 %temp; 
	mov.b64 	{%r2554, %temp}, %fd4583;
	}
	mov.b32 	%r2555, -1077;
$L__BB1_292:
	add.s32 	%r1313, %r2553, -1;
	setp.gt.u32 	%p377, %r1313, 2146435070;
	@%p377 bra 	$L__BB1_296;
	shr.u32 	%r1316, %r2553, 20;
	add.s32 	%r2556, %r2555, %r1316;
	and.b32  	%r1317, %r2553, 1048575;
	or.b32  	%r1318, %r1317, 1072693248;
	mov.b64 	%fd4584, {%r2554, %r1318};
	setp.lt.u32 	%p379, %r1318, 1073127583;
	@%p379 bra 	$L__BB1_295;
	{
	.reg .b32 %temp; 
	mov.b64 	{%r1319, %temp}, %fd4584;
	}
	{
	.reg .b32 %temp; 
	mov.b64 	{%temp, %r1320}, %fd4584;
	}
	add.s32 	%r1321, %r1320, -1048576;
	mov.b64 	%fd4584, {%r1319, %r1321};
	add.s32 	%r2556, %r2556, 1;
$L__BB1_295:
	add.f64 	%fd2562, %fd4584, 0dBFF0000000000000;
	add.f64 	%fd2563, %fd4584, 0d3FF0000000000000;
	rcp.approx.ftz.f64 	%fd2564, %fd2563;
	neg.f64 	%fd2565, %fd2563;
	fma.rn.f64 	%fd2566, %fd2565, %fd2564, 0d3FF0000000000000;
	fma.rn.f64 	%fd2567, %fd2566, %fd2566, %fd2566;
	fma.rn.f64 	%fd2568, %fd2567, %fd2564, %fd2564;
	mul.f64 	%fd2569, %fd2562, %fd2568;
	fma.rn.f64 	%fd2570, %fd2562, %fd2568, %fd2569;
	mul.f64 	%fd2571, %fd2570, %fd2570;
	fma.rn.f64 	%fd2572, %fd2571, 0d3EB1380B3AE80F1E, 0d3ED0EE258B7A8B04;
	fma.rn.f64 	%fd2573, %fd2572, %fd2571, 0d3EF3B2669F02676F;
	fma.rn.f64 	%fd2574, %fd2573, %fd2571, 0d3F1745CBA9AB0956;
	fma.rn.f64 	%fd2575, %fd2574, %fd2571, 0d3F3C71C72D1B5154;
	fma.rn.f64 	%fd2576, %fd2575, %fd2571, 0d3F624924923BE72D;
	fma.rn.f64 	%fd2577, %fd2576, %fd2571, 0d3F8999999999A3C4;
	fma.rn.f64 	%fd2578, %fd2577, %fd2571, 0d3FB5555555555554;
	sub.f64 	%fd2579, %fd2562, %fd2570;
	add.f64 	%fd2580, %fd2579, %fd2579;
	neg.f64 	%fd2581, %fd2570;
	fma.rn.f64 	%fd2582, %fd2581, %fd2562, %fd2580;
	mul.f64 	%fd2583, %fd2568, %fd2582;
	mul.f64 	%fd2584, %fd2571, %fd2578;
	fma.rn.f64 	%fd2585, %fd2584, %fd2570, %fd2583;
	xor.b32  	%r1322, %r2556, -2147483648;
	mov.b32 	%r1323, 1127219200;
	mov.b64 	%fd2586, {%r1322, %r1323};
	mov.b32 	%r1324, -2147483648;
	mov.b64 	%fd2587, {%r1324, %r1323};
	sub.f64 	%fd2588, %fd2586, %fd2587;
	fma.rn.f64 	%fd2589, %fd2588, 0d3FE62E42FEFA39EF, %fd2570;
	fma.rn.f64 	%fd2590, %fd2588, 0dBFE62E42FEFA39EF, %fd2589;
	sub.f64 	%fd2591, %fd2590, %fd2570;
	sub.f64 	%fd2592, %fd2585, %fd2591;
	fma.rn.f64 	%fd2593, %fd2588, 0d3C7ABC9E3B39803F, %fd2592;
	add.f64 	%fd4585, %fd2589, %fd2593;
	bra.uni 	$L__BB1_297;
$L__BB1_296:
	fma.rn.f64 	%fd2561, %fd4583, 0d7FF0000000000000, 0d7FF0000000000000;
	{
	.reg .b32 %temp; 
	mov.b64 	{%temp, %r1314}, %fd4583;
	}
	and.b32  	%r1315, %r1314, 2147483647;
	setp.eq.s32 	%p378, %r1315, 0;
	selp.f64 	%fd4585, 0dFFF0000000000000, %fd2561, %p378;
$L__BB1_297:
	setp.eq.s32 	%p380, %r6, 1062207488;
	mul.f64 	%fd477, %fd467, %fd4585;
	st.global.f64 	[%rd3+280], %fd477;
	ld.global.f64 	%fd478, [%rd5+120];
	ld.global.f64 	%fd479, [%rd4+48];
	{
	.reg .b32 %temp; 
	mov.b64 	{%temp, %r206}, %fd479;
	}
	abs.f64 	%fd480, %fd479;
	{ // callseq 16, 0
	.param .b64 param0;
	st.param.f64 	[param0], %fd480;
	.param .b64 param1;
	st.param.f64 	[param1], 0d4000000000000000;
	.param .b64 retval0;
	call.uni (retval0), 
	__internal_accurate_pow, 
	(
	param0, 
	param1
	);
	ld.param.f64 	%fd2594, [retval0];
	} // callseq 16
	setp.lt.s32 	%p381, %r206, 0;
	neg.f64 	%fd2596, %fd2594;
	selp.f64 	%fd2597, %fd2596, %fd2594, %p380;
	selp.f64 	%fd4587, %fd2597, %fd2594, %p381;
	setp.neu.f64 	%p382, %fd479, 0d0000000000000000;
	@%p382 bra 	$L__BB1_299;
	selp.b32 	%r1326, %r206, 0, %p380;
	setp.lt.s32 	%p384, %r466, 0;
	or.b32  	%r1327, %r1326, 2146435072;
	selp.b32 	%r1328, %r1327, %r1326, %p384;
	mov.b32 	%r1329, 0;
	mov.b64 	%fd4587, {%r1329, %r1328};
$L__BB1_299:
	add.f64 	%fd2598, %fd479, 0d4000000000000000;
	{
	.reg .b32 %temp; 
	mov.b64 	{%temp, %r1330}, %fd2598;
	}
	and.b32  	%r1331, %r1330, 2146435072;
	setp.ne.s32 	%p385, %r1331, 2146435072;
	@%p385 bra 	$L__BB1_304;
	setp.num.f64 	%p386, %fd479, %fd479;
	@%p386 bra 	$L__BB1_302;
	mov.f64 	%fd2599, 0d4000000000000000;
	add.rn.f64 	%fd4587, %fd479, %fd2599;
	bra.uni 	$L__BB1_304;
$L__BB1_302:
	setp.neu.f64 	%p387, %fd480, 0d7FF0000000000000;
	@%p387 bra 	$L__BB1_304;
	setp.lt.s32 	%p390, %r466, 0;
	selp.b32 	%r1333, 0, 2146435072, %p390;
	and.b32  	%r1334, %r466, 2147483647;
	setp.ne.s32 	%p391, %r1334, 1071644672;
	or.b32  	%r1335, %r1333, -2147483648;
	selp.b32 	%r1336, %r1335, %r1333, %p391;
	selp.b32 	%r1337, %r1336, %r1333, %p380;
	selp.b32 	%r1338, %r1337, %r1333, %p381;
	mov.b32 	%r1339, 0;
	mov.b64 	%fd4587, {%r1339, %r1338};
$L__BB1_304:
	setp.eq.f64 	%p393, %fd479, 0d3FF0000000000000;
	selp.f64 	%fd2600, 0d3FF0000000000000, %fd4587, %p393;
	mul.f64 	%fd2601, %fd478, %fd2600;
	ld.global.f64 	%fd2602, [%rd4];
	sub.f64 	%fd2603, %fd2602, %fd477;
	mul.f64 	%fd487, %fd2601, %fd2603;
	st.global.f64 	[%rd3+416], %fd487;
	ld.global.f64 	%fd2604, [%rd5+144];
	ld.global.f64 	%fd2605, [%rd4+80];
	mul.f64 	%fd2606, %fd2604, %fd2605;
	ld.global.f64 	%fd2607, [%rd4+88];
	mul.f64 	%fd2608, %fd2606, %fd2607;
	ld.global.f64 	%fd2609, [%rd4+96];
	mul.f64 	%fd2610, %fd2608, %fd2609;
	mul.f64 	%fd488, %fd2610, 0d4010000000000000;
	ld.global.f64 	%fd489, [%rd4];
	ld.global.f64 	%fd490, [%rd5+16];
	{
	.reg .b32 %temp; 
	mov.b64 	{%temp, %r207}, %fd490;
	}
	abs.f64 	%fd491, %fd490;
	{ // callseq 17, 0
	.param .b64 param0;
	st.param.f64 	[param0], %fd491;
	.param .b64 param1;
	st.param.f64 	[param1], 0d4000000000000000;
	.param .b64 retval0;
	call.uni (retval0), 
	__internal_accurate_pow, 
	(
	param0, 
	param1
	);
	ld.param.f64 	%fd2611, [retval0];
	} // callseq 17
	setp.lt.s32 	%p394, %r207, 0;
	neg.f64 	%fd2613, %fd2611;
	selp.f64 	%fd2614, %fd2613, %fd2611, %p380;
	selp.f64 	%fd4589, %fd2614, %fd2611, %p394;
	setp.neu.f64 	%p395, %fd490, 0d0000000000000000;
	@%p395 bra 	$L__BB1_306;
	selp.b32 	%r1341, %r207, 0, %p380;
	setp.lt.s32 	%p397, %r466, 0;
	or.b32  	%r1342, %r1341, 2146435072;
	selp.b32 	%r1343, %r1342, %r1341, %p397;
	mov.b32 	%r1344, 0;
	mov.b64 	%fd4589, {%r1344, %r1343};
$L__BB1_306:
	add.f64 	%fd2615, %fd490, 0d4000000000000000;
	{
	.reg .b32 %temp; 
	mov.b64 	{%temp, %r1345}, %fd2615;
	}
	and.b32  	%r1346, %r1345, 2146435072;
	setp.ne.s32 	%p398, %r1346, 2146435072;
	@%p398 bra 	$L__BB1_311;
	setp.num.f64 	%p399, %fd490, %fd490;
	@%p399 bra 	$L__BB1_309;
	mov.f64 	%fd2616, 0d4000000000000000;
	add.rn.f64 	%fd4589, %fd490, %fd2616;
	bra.uni 	$L__BB1_311;
$L__BB1_309:
	setp.neu.f64 	%p400, %fd491, 0d7FF0000000000000;
	@%p400 bra 	$L__BB1_311;
	setp.lt.s32 	%p403, %r466, 0;
	selp.b32 	%r1348, 0, 2146435072, %p403;
	and.b32  	%r1349, %r466, 2147483647;
	setp.ne.s32 	%p404, %r1349, 1071644672;
	or.b32  	%r1350, %r1348, -2147483648;
	selp.b32 	%r1351, %r1350, %r1348, %p404;
	selp.b32 	%r1352, %r1351, %r1348, %p380;
	selp.b32 	%r1353, %r1352, %r1348, %p394;
	mov.b32 	%r1354, 0;
	mov.b64 	%fd4589, {%r1354, %r1353};
$L__BB1_311:
	setp.eq.f64 	%p405, %fd490, 0d3FF0000000000000;
	selp.f64 	%fd2617, 0d3FF0000000000000, %fd4589, %p405;
	mul.f64 	%fd2618, %fd489, %fd488;
	mul.f64 	%fd2619, %fd2618, %fd2617;
	ld.global.f64 	%fd2620, [%rd5];
	ld.global.f64 	%fd2621, [%rd5+8];
	mul.f64 	%fd2622, %fd2620, %fd2621;
	div.rn.f64 	%fd498, %fd2619, %fd2622;
	ld.global.f64 	%fd499, [%rd4+24];
	add.f64 	%fd2623, %fd489, %fd489;
	mul.f64 	%fd2624, %fd2623, %fd490;
	div.rn.f64 	%fd500, %fd2624, %fd2622;
	fma.rn.f64 	%fd2625, %fd500, 0d3FF71547652B82FE, 0d4338000000000000;
	{
	.reg .b32 %temp; 
	mov.b64 	{%r208, %temp}, %fd2625;
	}
	mov.f64 	%fd2626, 0dC338000000000000;
	add.rn.f64 	%fd2627, %fd2625, %fd2626;
	fma.rn.f64 	%fd2628, %fd2627, 0dBFE62E42FEFA39EF, %fd500;
	fma.rn.f64 	%fd2629, %fd2627, 0dBC7ABC9E3B39803F, %fd2628;
	fma.rn.f64 	%fd2630, %fd2629, 0d3E5ADE1569CE2BDF, 0d3E928AF3FCA213EA;
	fma.rn.f64 	%fd2631, %fd2630, %fd2629, 0d3EC71DEE62401315;
	fma.rn.f64 	%fd2632, %fd2631, %fd2629, 0d3EFA01997C89EB71;
	fma.rn.f64 	%fd2633, %fd2632, %fd2629, 0d3F2A01A014761F65;
	fma.rn.f64 	%fd2634, %fd2633, %fd2629, 0d3F56C16C1852B7AF;
	fma.rn.f64 	%fd2635, %fd2634, %fd2629, 0d3F81111111122322;
	fma.rn.f64 	%fd2636, %fd2635, %fd2629, 0d3FA55555555502A1;
	fma.rn.f64 	%fd2637, %fd2636, %fd2629, 0d3FC5555555555511;
	fma.rn.f64 	%fd2638, %fd2637, %fd2629, 0d3FE000000000000B;
	fma.rn.f64 	%fd2639, %fd2638, %fd2629, 0d3FF0000000000000;
	fma.rn.f64 	%fd2640, %fd2639, %fd2629, 0d3FF0000000000000;
	{
	.reg .b32 %temp; 
	mov.b64 	{%r209, %temp}, %fd2640;
	}
	{
	.reg .b32 %temp; 
	mov.b64 	{%temp, %r210}, %fd2640;
	}
	shl.b32 	%r1355, %r208, 20;
	add.s32 	%r1356, %r1355, %r210;
	mov.b64 	%fd4591, {%r209, %r1356};
	{
	.reg .b32 %temp; 
	mov.b64 	{%temp, %r1357}, %fd500;
	}
	mov.b32 	%f149, %r1357;
	abs.f32 	%f49, %f149;
	setp.lt.f32 	%p406, %f49, 0f4086232B;
	mov.f64 	%fd4590, %fd4591;
	@%p406 bra 	$L__BB1_314;
	setp.lt.f64 	%p407, %fd500, 0d0000000000000000;
	add.f64 	%fd2641, %fd500, 0d7FF0000000000000;
	selp.f64 	%fd4590, 0d0000000000000000, %fd2641, %p407;
	setp.geu.f32 	%p408, %f49, 0f40874800;
	@%p408 bra 	$L__BB1_314;
	shr.u32 	%r1358, %r208, 31;
	add.s32 	%r1359, %r208, %r1358;
	shr.s32 	%r1360, %r1359, 1;
	shl.b32 	%r1361, %r1360, 20;
	add.s32 	%r1362, %r210, %r1361;
	mov.b64 	%fd2642, {%r209, %r1362};
	sub.s32 	%r1363, %r208, %r1360;
	shl.b32 	%r1364, %r1363, 20;
	add.s32 	%r1365, %r1364, 1072693248;
	mov.b32 	%r1366, 0;
	mov.b64 	%fd2643, {%r1366, %r1365};
	mul.f64 	%fd4590, %fd2643, %fd2642;
$L__BB1_314:
	ld.global.f64 	%fd2644, [%rd5+96];
	mul.f64 	%fd2645, %fd2644, 0dBFD5D2F1A9FBE76D;
	fma.rn.f64 	%fd2646, %fd499, %fd4590, %fd2645;
	mul.f64 	%fd505, %fd498, %fd2646;
	@%p406 bra 	$L__BB1_317;
	setp.lt.f64 	%p410, %fd500, 0d0000000000000000;
	add.f64 	%fd2647, %fd500, 0d7FF0000000000000;
	selp.f64 	%fd4591, 0d0000000000000000, %fd2647, %p410;
	setp.geu.f32 	%p411, %f49, 0f40874800;
	@%p411 bra 	$L__BB1_317;
	shr.u32 	%r1367, %r208, 31;
	add.s32 	%r1368, %r208, %r1367;
	shr.s32 	%r1369, %r1368, 1;
	shl.b32 	%r1370, %r1369, 20;
	add.s32 	%r1371, %r210, %r1370;
	mov.b64 	%fd2648, {%r209, %r1371};
	sub.s32 	%r1372, %r208, %r1369;
	shl.b32 	%r1373, %r1372, 20;
	add.s32 	%r1374, %r1373, 1072693248;
	mov.b32 	%r1375, 0;
	mov.b64 	%fd2649, {%r1375, %r1374};
	mul.f64 	%fd4591, %fd2649, %fd2648;
$L__BB1_317:
	add.f64 	%fd2650, %fd4591, 0dBFF0000000000000;
	div.rn.f64 	%fd509, %fd505, %fd2650;
	st.global.f64 	[%rd3+440], %fd509;
	ld.global.f64 	%fd2651, [%rd5];
	mul.f64 	%fd2652, %fd2651, 0d3FE0000000000000;
	ld.global.f64 	%fd2653, [%rd5+8];
	mul.f64 	%fd2654, %fd2652, %fd2653;
	ld.global.f64 	%fd2655, [%rd5+16];
	div.rn.f64 	%fd510, %fd2654, %fd2655;
	ld.global.f64 	%fd2656, [%rd5+96];
	ld.global.f64 	%fd2657, [%rd4+24];
	div.rn.f64 	%fd4592, %fd2656, %fd2657;
	{
	.reg .b32 %temp; 
	mov.b64 	{%temp, %r2557}, %fd4592;
	}
	{
	.reg .b32 %temp; 
	mov.b64 	{%r2558, %temp}, %fd4592;
	}
	setp.gt.s32 	%p412, %r2557, 1048575;
	mov.b32 	%r2559, -1023;
	@%p412 bra 	$L__BB1_319;
	mul.f64 	%fd4592, %fd4592, 0d4350000000000000;
	{
	.reg .b32 %temp; 
	mov.b64 	{%temp, %r2557}, %fd4592;
	}
	{
	.reg .b32 %temp; 
	mov.b64 	{%r2558, %temp}, %fd4592;
	}
	mov.b32 	%r2559, -1077;
$L__BB1_319:
	add.s32 	%r1378, %r2557, -1;
	setp.gt.u32 	%p413, %r1378, 2146435070;
	@%p413 bra 	$L__BB1_323;
	shr.u32 	%r1381, %r2557, 20;
	add.s32 	%r2560, %r2559, %r1381;
	and.b32  	%r1382, %r2557, 1048575;
	or.b32  	%r1383, %r1382, 1072693248;
	mov.b64 	%fd4593, {%r2558, %r1383};
	setp.lt.u32 	%p415, %r1383, 1073127583;
	@%p415 bra 	$L__BB1_322;
	{
	.reg .b32 %temp; 
	mov.b64 	{%r1384, %temp}, %fd4593;
	}
	{
	.reg .b32 %temp; 
	mov.b64 	{%temp, %r1385}, %fd4593;
	}
	add.s32 	%r1386, %r1385, -1048576;
	mov.b64 	%fd4593, {%r1384, %r1386};
	add.s32 	%r2560, %r2560, 1;
$L__BB1_322:
	add.f64 	%fd2659, %fd4593, 0dBFF0000000000000;
	add.f64 	%fd2660, %fd4593, 0d3FF0000000000000;
	rcp.approx.ftz.f64 	%fd2661, %fd2660;
	neg.f64 	%fd2662, %fd2660;
	fma.rn.f64 	%fd2663, %fd2662, %fd2661, 0d3FF0000000000000;
	fma.rn.f64 	%fd2664, %fd2663, %fd2663, %fd2663;
	fma.rn.f64 	%fd2665, %fd2664, %fd2661, %fd2661;
	mul.f64 	%fd2666, %fd2659, %fd2665;
	fma.rn.f64 	%fd2667, %fd2659, %fd2665, %fd2666;
	mul.f64 	%fd2668, %fd2667, %fd2667;
	fma.rn.f64 	%fd2669, %fd2668, 0d3EB1380B3AE80F1E, 0d3ED0EE258B7A8B04;
	fma.rn.f64 	%fd2670, %fd2669, %fd2668, 0d3EF3B2669F02676F;
	fma.rn.f64 	%fd2671, %fd2670, %fd2668, 0d3F1745CBA9AB0956;
	fma.rn.f64 	%fd2672, %fd2671, %fd2668, 0d3F3C71C72D1B5154;
	fma.rn.f64 	%fd2673, %fd2672, %fd2668, 0d3F624924923BE72D;
	fma.rn.f64 	%fd2674, %fd2673, %fd2668, 0d3F8999999999A3C4;
	fma.rn.f64 	%fd2675, %fd2674, %fd2668, 0d3FB5555555555554;
	sub.f64 	%fd2676, %fd2659, %fd2667;
	add.f64 	%fd2677, %fd2676, %fd2676;
	neg.f64 	%fd2678, %fd2667;
	fma.rn.f64 	%fd2679, %fd2678, %fd2659, %fd2677;
	mul.f64 	%fd2680, %fd2665, %fd2679;
	mul.f64 	%fd2681, %fd2668, %fd2675;
	fma.rn.f64 	%fd2682, %fd2681, %fd2667, %fd2680;
	xor.b32  	%r1387, %r2560, -2147483648;
	mov.b32 	%r1388, 1127219200;
	mov.b64 	%fd2683, {%r1387, %r1388};
	mov.b32 	%r1389, -2147483648;
	mov.b64 	%fd2684, {%r1389, %r1388};
	sub.f64 	%fd2685, %fd2683, %fd2684;
	fma.rn.f64 	%fd2686, %fd2685, 0d3FE62E42FEFA39EF, %fd2667;
	fma.rn.f64 	%fd2687, %fd2685, 0dBFE62E42FEFA39EF, %fd2686;
	sub.f64 	%fd2688, %fd2687, %fd2667;
	sub.f64 	%fd2689, %fd2682, %fd2688;
	fma.rn.f64 	%fd2690, %fd2685, 0d3C7ABC9E3B39803F, %fd2689;
	add.f64 	%fd4594, %fd2686, %fd2690;
	bra.uni 	$L__BB1_324;
$L__BB1_323:
	fma.rn.f64 	%fd2658, %fd4592, 0d7FF0000000000000, 0d7FF0000000000000;
	{
	.reg .b32 %temp; 
	mov.b64 	{%temp, %r1379}, %fd4592;
	}
	and.b32  	%r1380, %r1379, 2147483647;
	setp.eq.s32 	%p414, %r1380, 0;
	selp.f64 	%fd4594, 0dFFF0000000000000, %fd2658, %p414;
$L__BB1_324:
	mul.f64 	%fd2691, %fd510, %fd4594;
	st.global.f64 	[%rd3+352], %fd2691;
	ld.global.f64 	%fd2692, [%rd5+152];
	ld.global.f64 	%fd2693, [%rd4];
	sub.f64 	%fd2694, %fd2693, %fd2691;
	mul.f64 	%fd520, %fd2692, %fd2694;
	st.global.f64 	[%rd3+448], %fd520;
	ld.global.f64 	%fd2695, [%rd5+256];
	ld.global.f64 	%fd2696, [%rd4];
	sub.f64 	%fd2697, %fd2696, %fd426;
	mul.f64 	%fd521, %fd2695, %fd2697;
	mov.f64 	%fd2698, 0d4039000000000000;
	sub.f64 	%fd2699, %fd2698, %fd2696;
	div.rn.f64 	%fd522, %fd2699, 0d4017EB851EB851EC;
	fma.rn.f64 	%fd2700, %fd522, 0d3FF71547652B82FE, 0d4338000000000000;
	{
	.reg .b32 %temp; 
	mov.b64 	{%r221, %temp}, %fd2700;
	}
	mov.f64 	%fd2701, 0dC338000000000000;
	add.rn.f64 	%fd2702, %fd2700, %fd2701;
	fma.rn.f64 	%fd2703, %fd2702, 0dBFE62E42FEFA39EF, %fd522;
	fma.rn.f64 	%fd2704, %fd2702, 0dBC7ABC9E3B39803F, %fd2703;
	fma.rn.f64 	%fd2705, %fd2704, 0d3E5ADE1569CE2BDF, 0d3E928AF3FCA213EA;
	fma.rn.f64 	%fd2706, %fd2705, %fd2704, 0d3EC71DEE62401315;
	fma.rn.f64 	%fd2707, %fd2706, %fd2704, 0d3EFA01997C89EB71;
	fma.rn.f64 	%fd2708, %fd2707, %fd2704, 0d3F2A01A014761F65;
	fma.rn.f64 	%fd2709, %fd2708, %fd2704, 0d3F56C16C1852B7AF;
	fma.rn.f64 	%fd2710, %fd2709, %fd2704, 0d3F81111111122322;
	fma.rn.f64 	%fd2711, %fd2710, %fd2704, 0d3FA55555555502A1;
	fma.rn.f64 	%fd2712, %fd2711, %fd2704, 0d3FC5555555555511;
	fma.rn.f64 	%fd2713, %fd2712, %fd2704, 0d3FE000000000000B;
	fma.rn.f64 	%fd2714, %fd2713, %fd2704, 0d3FF0000000000000;
	fma.rn.f64 	%fd2715, %fd2714, %fd2704, 0d3FF0000000000000;
	{
	.reg .b32 %temp; 
	mov.b64 	{%r222, %temp}, %fd2715;
	}
	{
	.reg .b32 %temp; 
	mov.b64 	{%temp, %r223}, %fd2715;
	}
	shl.b32 	%r1390, %r221, 20;
	add.s32 	%r1391, %r1390, %r223;
	mov.b64 	%fd4595, {%r222, %r1391};
	{
	.reg .b32 %temp; 
	mov.b64 	{%temp, %r1392}, %fd522;
	}
	mov.b32 	%f150, %r1392;
	abs.f32 	%f50, %f150;
	setp.lt.f32 	%p416, %f50, 0f4086232B;
	@%p416 bra 	$L__BB1_327;
	setp.lt.f64 	%p417, %fd522, 0d0000000000000000;
	add.f64 	%fd2716, %fd522, 0d7FF0000000000000;
	selp.f64 	%fd4595, 0d0000000000000000, %fd2716, %p417;
	setp.geu.f32 	%p418, %f50, 0f40874800;
	@%p418 bra 	$L__BB1_327;
	shr.u32 	%r1393, %r221, 31;
	add.s32 	%r1394, %r221, %r1393;
	shr.s32 	%r1395, %r1394, 1;
	shl.b32 	%r1396, %r1395, 20;
	add.s32 	%r1397, %r223, %r1396;
	mov.b64 	%fd2717, {%r222, %r1397};
	sub.s32 	%r1398, %r221, %r1395;
	shl.b32 	%r1399, %r1398, 20;
	add.s32 	%r1400, %r1399, 1072693248;
	mov.b32 	%r1401, 0;
	mov.b64 	%fd2718, {%r1401, %r1400};
	mul.f64 	%fd4595, %fd2718, %fd2717;
$L__BB1_327:
	ld.param.f64 	%fd4486, [_Z14bridgeFunctiondPdS_S_S__param_0];
	add.f64 	%fd2720, %fd4595, 0d3FF0000000000000;
	div.rn.f64 	%fd527, %fd521, %fd2720;
	st.global.f64 	[%rd3+488], %fd527;
	ld.global.f64 	%fd2721, [%rd5+240];
	ld.global.f64 	%fd2722, [%rd4+24];
	mul.f64 	%fd2723, %fd2721, %fd2722;
	ld.global.f64 	%fd2724, [%rd5+248];
	add.f64 	%fd2725, %fd2722, %fd2724;
	div.rn.f64 	%fd528, %fd2723, %fd2725;
	st.global.f64 	[%rd3+480], %fd528;
	ld.global.f64 	%fd2726, [%rd5+48];
	div.rn.f64 	%fd2727, %fd4486, %fd2726;
	cvt.rmi.f64.f64 	%fd2728, %fd2727;
	mul.f64 	%fd2729, %fd2726, %fd2728;
	sub.f64 	%fd529, %fd4486, %fd2729;
	ld.global.f64 	%fd530, [%rd5+40];
	setp.ltu.f64 	%p419, %fd529, %fd530;
	mov.f64 	%fd4596, 0d0000000000000000;
	@%p419 bra 	$L__BB1_330;
	ld.global.f64 	%fd2731, [%rd5+56];
	add.f64 	%fd2732, %fd530, %fd2731;
	setp.gtu.f64 	%p420, %fd529, %fd2732;
	@%p420 bra 	$L__BB1_330;
	ld.global.f64 	%fd4596, [%rd5+64];
$L__BB1_330:
	ld.param.u64 	%rd15, [_Z14bridgeFunctiondPdS_S_S__param_2];
	st.global.f64 	[%rd3], %fd4596;
	add.f64 	%fd2733, %fd457, %fd458;
	add.f64 	%fd2734, %fd2733, %fd466;
	add.f64 	%fd2735, %fd2734, %fd487;
	add.f64 	%fd2736, %fd2735, %fd509;
	ld.global.f64 	%fd2737, [%rd3+464];
	add.f64 	%fd2738, %fd2736, %fd2737;
	ld.global.f64 	%fd2739, [%rd3+424];
	add.f64 	%fd2740, %fd2738, %fd2739;
	ld.global.f64 	%fd2741, [%rd3+432];
	add.f64 	%fd2742, %fd2740, %fd2741;
	ld.global.f64 	%fd2743, [%rd3+472];
	add.f64 	%fd2744, %fd2742, %fd2743;
	add.f64 	%fd2745, %fd2744, %fd520;
	add.f64 	%fd2746, %fd2745, %fd527;
	add.f64 	%fd2747, %fd2746, %fd528;
	add.f64 	%fd2748, %fd2747, %fd4596;
	neg.f64 	%fd2749, %fd2748;
	cvta.to.global.u64 	%rd6, %rd15;
	st.global.f64 	[%rd6], %fd2749;
	ld.global.f64 	%fd2750, [%rd3+400];
	ld.global.f64 	%fd2751, [%rd3+456];
	add.f64 	%fd2752, %fd2750, %fd2751;
	ld.global.f64 	%fd2753, [%rd3+408];
	add.f64 	%fd2754, %fd2752, %fd2753;
	ld.global.f64 	%fd2755, [%rd3+416];
	add.f64 	%fd2756, %fd2754, %fd2755;
	ld.global.f64 	%fd2757, [%rd3+488];
	add.f64 	%fd2758, %fd2756, %fd2757;
	ld.global.f64 	%fd2759, [%rd3];
	add.f64 	%fd2760, %fd2758, %fd2759;
	ld.global.f64 	%fd2761, [%rd3+464];
	add.f64 	%fd2762, %fd2761, %fd2761;
	sub.f64 	%fd2763, %fd2760, %fd2762;
	neg.f64 	%fd2764, %fd2763;
	ld.global.f64 	%fd2765, [%rd5+24];
	mul.f64 	%fd2766, %fd2765, %fd2764;
	ld.global.f64 	%fd2767, [%rd5+32];
	ld.global.f64 	%fd2768, [%rd5+16];
	mul.f64 	%fd2769, %fd2767, %fd2768;
	div.rn.f64 	%fd2770, %fd2766, %fd2769;
	st.global.f64 	[%rd6+8], %fd2770;
	ld.global.f64 	%fd533, [%rd5+272];
	ld.global.f64 	%fd534, [%rd4+120];
	{
	.reg .b32 %temp; 
	mov.b64 	{%temp, %r224}, %fd534;
	}
	abs.f64 	%fd535, %fd534;
	{ // callseq 18, 0
	.param .b64 param0;
	st.param.f64 	[param0], %fd535;
	.param .b64 param1;
	st.param.f64 	[param1], 0d4000000000000000;
	.param .b64 retval0;
	call.uni (retval0), 
	__internal_accurate_pow, 
	(
	param0, 
	param1
	);
	ld.param.f64 	%fd2771, [retval0];
	} // callseq 18
	setp.lt.s32 	%p422, %r224, 0;
	neg.f64 	%fd2773, %fd2771;
	selp.f64 	%fd2774, %fd2773, %fd2771, %p380;
	selp.f64 	%fd4602, %fd2774, %fd2771, %p422;
	setp.neu.f64 	%p423, %fd534, 0d0000000000000000;
	mov.f64 	%fd4598, %fd4602;
	@%p423 bra 	$L__BB1_332;
	setp.eq.s32 	%p424, %r6, 1062207488;
	selp.b32 	%r1403, %r224, 0, %p424;
	setp.lt.s32 	%p425, %r466, 0;
	or.b32  	%r1404, %r1403, 2146435072;
	selp.b32 	%r1405, %r1404, %r1403, %p425;
	mov.b32 	%r1406, 0;
	mov.b64 	%fd4598, {%r1406, %r1405};
$L__BB1_332:
	add.f64 	%fd2775, %fd534, 0d4000000000000000;
	{
	.reg .b32 %temp; 
	mov.b64 	{%temp, %r1407}, %fd2775;
	}
	and.b32  	%r225, %r1407, 2146435072;
	setp.ne.s32 	%p426, %r225, 2146435072;
	@%p426 bra 	$L__BB1_337;
	setp.num.f64 	%p427, %fd534, %fd534;
	@%p427 bra 	$L__BB1_335;
	mov.f64 	%fd2776, 0d4000000000000000;
	add.rn.f64 	%fd4598, %fd534, %fd2776;
	bra.uni 	$L__BB1_337;
$L__BB1_335:
	setp.neu.f64 	%p428, %fd535, 0d7FF0000000000000;
	@%p428 bra 	$L__BB1_337;
	setp.lt.s32 	%p429, %r224, 0;
	setp.eq.s32 	%p430, %r6, 1062207488;
	setp.lt.s32 	%p431, %r466, 0;
	selp.b32 	%r1409, 0, 2146435072, %p431;
	and.b32  	%r1410, %r466, 2147483647;
	setp.ne.s32 	%p432, %r1410, 1071644672;
	or.b32  	%r1411, %r1409, -2147483648;
	selp.b32 	%r1412, %r1411, %r1409, %p432;
	selp.b32 	%r1413, %r1412, %r1409, %p430;
	selp.b32 	%r1414, %r1413, %r1409, %p429;
	mov.b32 	%r1415, 0;
	mov.b64 	%fd4598, {%r1415, %r1414};
$L__BB1_337:
	setp.eq.s32 	%p433, %r6, 1062207488;
	setp.eq.f64 	%p434, %fd534, 0d3FF0000000000000;
	selp.f64 	%fd2777, 0d3FF0000000000000, %fd4598, %p434;
	mul.f64 	%fd542, %fd533, %fd2777;
	ld.global.f64 	%fd543, [%rd5+280];
	{
	.reg .b32 %temp; 
	mov.b64 	{%temp, %r226}, %fd543;
	}
	abs.f64 	%fd544, %fd543;
	{ // callseq 19, 0
	.param .b64 param0;
	st.param.f64 	[param0], %fd544;
	.param .b64 param1;
	st.param.f64 	[param1], 0d4000000000000000;
	.param .b64 retval0;
	call.uni (retval0), 
	__internal_accurate_pow, 
	(
	param0, 
	param1
	);
	ld.param.f64 	%fd2778, [retval0];
	} // callseq 19
	setp.lt.s32 	%p435, %r226, 0;
	neg.f64 	%fd2780, %fd2778;
	selp.f64 	%fd2781, %fd2780, %fd2778, %p433;
	selp.f64 	%fd4600, %fd2781, %fd2778, %p435;
	setp.neu.f64 	%p436, %fd543, 0d0000000000000000;
	@%p436 bra 	$L__BB1_339;
	selp.b32 	%r1417, %r226, 0, %p433;
	setp.lt.s32 	%p438, %r466, 0;
	or.b32  	%r1418, %r1417, 2146435072;
	selp.b32 	%r1419, %r1418, %r1417, %p438;
	mov.b32 	%r1420, 0;
	mov.b64 	%fd4600, {%r1420, %r1419};
$L__BB1_339:
	add.f64 	%fd2782, %fd543, 0d4000000000000000;
	{
	.reg .b32 %temp; 
	mov.b64 	{%temp, %r1421}, %fd2782;
	}
	and.b32  	%r1422, %r1421, 2146435072;
	setp.ne.s32 	%p439, %r1422, 2146435072;
	@%p439 bra 	$L__BB1_344;
	setp.num.f64 	%p440, %fd543, %fd543;
	@%p440 bra 	$L__BB1_342;
	mov.f64 	%fd2783, 0d4000000000000000;
	add.rn.f64 	%fd4600, %fd543, %fd2783;
	bra.uni 	$L__BB1_344;
$L__BB1_342:
	setp.neu.f64 	%p441, %fd544, 0d7FF0000000000000;
	@%p441 bra 	$L__BB1_344;
	setp.lt.s32 	%p444, %r466, 0;
	selp.b32 	%r1424, 0, 2146435072, %p444;
	and.b32  	%r1425, %r466, 2147483647;
	setp.ne.s32 	%p445, %r1425, 1071644672;
	or.b32  	%r1426, %r1424, -2147483648;
	selp.b32 	%r1427, %r1426, %r1424, %p445;
	selp.b32 	%r1428, %r1427, %r1424, %p433;
	selp.b32 	%r1429, %r1428, %r1424, %p435;
	mov.b32 	%r1430, 0;
	mov.b64 	%fd4600, {%r1430, %r1429};
$L__BB1_344:
	setp.neu.f64 	%p446, %fd534, 0d0000000000000000;
	setp.eq.f64 	%p447, %fd543, 0d3FF0000000000000;
	selp.f64 	%fd551, 0d3FF0000000000000, %fd4600, %p447;
	@%p446 bra 	$L__BB1_346;
	setp.eq.s32 	%p448, %r6, 1062207488;
	selp.b32 	%r1431, %r224, 0, %p448;
	setp.lt.s32 	%p449, %r466, 0;
	or.b32  	%r1432, %r1431, 2146435072;
	selp.b32 	%r1433, %r1432, %r1431, %p449;
	mov.b32 	%r1434, 0;
	mov.b64 	%fd4602, {%r1434, %r1433};
$L__BB1_346:
	setp.ne.s32 	%p450, %r225, 2146435072;
	@%p450 bra 	$L__BB1_351;
	setp.num.f64 	%p451, %fd534, %fd534;
	@%p451 bra 	$L__BB1_349;
	mov.f64 	%fd2784, 0d4000000000000000;
	add.rn.f64 	%fd4602, %fd534, %fd2784;
	bra.uni 	$L__BB1_351;
$L__BB1_349:
	setp.neu.f64 	%p452, %fd535, 0d7FF0000000000000;
	@%p452 bra 	$L__BB1_351;
	setp.lt.s32 	%p453, %r224, 0;
	setp.eq.s32 	%p454, %r6, 1062207488;
	setp.lt.s32 	%p455, %r466, 0;
	selp.b32 	%r1436, 0, 2146435072, %p455;
	and.b32  	%r1437, %r466, 2147483647;
	setp.ne.s32 	%p456, %r1437, 1071644672;
	or.b32  	%r1438, %r1436, -2147483648;
	selp.b32 	%r1439, %r1438, %r1436, %p456;
	selp.b32 	%r1440, %r1439, %r1436, %p454;
	selp.b32 	%r1441, %r1440, %r1436, %p453;
	mov.b32 	%r1442, 0;
	mov.b64 	%fd4602, {%r1442, %r1441};
$L__BB1_351:
	setp.eq.f64 	%p457, %fd534, 0d3FF0000000000000;
	setp.eq.s32 	%p458, %r6, 1062207488;
	selp.f64 	%fd2785, 0d3FF0000000000000, %fd4602, %p457;
	add.f64 	%fd2786, %fd551, %fd2785;
	div.rn.f64 	%fd2787, %fd542, %fd2786;
	ld.global.f64 	%fd2788, [%rd5+288];
	add.f64 	%fd2789, %fd2788, %fd2787;
	ld.global.f64 	%fd2790, [%rd4+80];
	mul.f64 	%fd2791, %fd2790, %fd2789;
	ld.global.f64 	%fd2792, [%rd4+128];
	mul.f64 	%fd557, %fd2792, %fd2791;
	st.global.f64 	[%rd3+496], %fd557;
	ld.global.f64 	%fd558, [%rd5+312];
	ld.global.f64 	%fd559, [%rd5+296];
	{
	.reg .b32 %temp; 
	mov.b64 	{%temp, %r227}, %fd559;
	}
	abs.f64 	%fd560, %fd559;
	{ // callseq 20, 0
	.param .b64 param0;
	st.param.f64 	[param0], %fd560;
	.param .b64 param1;
	st.param.f64 	[param1], 0d4000000000000000;
	.param .b64 retval0;
	call.uni (retval0), 
	__internal_accurate_pow, 
	(
	param0, 
	param1
	);
	ld.param.f64 	%fd2793, [retval0];
	} // callseq 20
	setp.lt.s32 	%p459, %r227, 0;
	neg.f64 	%fd2795, %fd2793;
	selp.f64 	%fd2796, %fd2795, %fd2793, %p458;
	selp.f64 	%fd4604, %fd2796, %fd2793, %p459;
	setp.neu.f64 	%p460, %fd559, 0d0000000000000000;
	@%p460 bra 	$L__BB1_353;
	setp.eq.s32 	%p461, %r6, 1062207488;
	selp.b32 	%r1444, %r227, 0, %p461;
	setp.lt.s32 	%p462, %r466, 0;
	or.b32  	%r1445, %r1444, 2146435072;
	selp.b32 	%r1446, %r1445, %r1444, %p462;
	mov.b32 	%r1447, 0;
	mov.b64 	%fd4604, {%r1447, %r1446};
$L__BB1_353:
	add.f64 	%fd2797, %fd559, 0d4000000000000000;
	{
	.reg .b32 %temp; 
	mov.b64 	{%temp, %r1448}, %fd2797;
	}
	and.b32  	%r1449, %r1448, 2146435072;
	setp.ne.s32 	%p463, %r1449, 2146435072;
	@%p463 bra 	$L__BB1_358;
	setp.num.f64 	%p464, %fd559, %fd559;
	@%p464 bra 	$L__BB1_356;
	mov.f64 	%fd2798, 0d4000000000000000;
	add.rn.f64 	%fd4604, %fd559, %fd2798;
	bra.uni 	$L__BB1_358;
$L__BB1_356:
	setp.neu.f64 	%p465, %fd560, 0d7FF0000000000000;
	@%p465 bra 	$L__BB1_358;
	setp.lt.s32 	%p466, %r227, 0;
	setp.eq.s32 	%p467, %r6, 1062207488;
	setp.lt.s32 	%p468, %r466, 0;
	selp.b32 	%r1451, 0, 2146435072, %p468;
	and.b32  	%r1452, %r466, 2147483647;
	setp.ne.s32 	%p469, %r1452, 1071644672;
	or.b32  	%r1453, %r1451, -2147483648;
	selp.b32 	%r1454, %r1453, %r1451, %p469;
	selp.b32 	%r1455, %r1454, %r1451, %p467;
	selp.b32 	%r1456, %r1455, %r1451, %p466;
	mov.b32 	%r1457, 0;
	mov.b64 	%fd4604, {%r1457, %r1456};
$L__BB1_358:
	setp.eq.s32 	%p470, %r6, 1062207488;
	setp.eq.f64 	%p471, %fd559, 0d3FF0000000000000;
	selp.f64 	%fd567, 0d3FF0000000000000, %fd4604, %p471;
	ld.global.f64 	%fd568, [%rd4+24];
	{
	.reg .b32 %temp; 
	mov.b64 	{%temp, %r228}, %fd568;
	}
	abs.f64 	%fd569, %fd568;
	{ // callseq 21, 0
	.param .b64 param0;
	st.param.f64 	[param0], %fd569;
	.param .b64 param1;
	st.param.f64 	[param1], 0d4000000000000000;
	.param .b64 retval0;
	call.uni (retval0), 
	__internal_accurate_pow, 
	(
	param0, 
	param1
	);
	ld.param.f64 	%fd2799, [retval0];
	} // callseq 21
	setp.lt.s32 	%p472, %r228, 0;
	neg.f64 	%fd2801, %fd2799;
	selp.f64 	%fd2802, %fd2801, %fd2799, %p470;
	selp.f64 	%fd4606, %fd2802, %fd2799, %p472;
	setp.neu.f64 	%p473, %fd568, 0d0000000000000000;
	@%p473 bra 	$L__BB1_360;
	setp.eq.s32 	%p474, %r6, 1062207488;
	selp.b32 	%r1459, %r228, 0, %p474;
	setp.lt.s32 	%p475, %r466, 0;
	or.b32  	%r1460, %r1459, 2146435072;
	selp.b32 	%r1461, %r1460, %r1459, %p475;
	mov.b32 	%r1462, 0;
	mov.b64 	%fd4606, {%r1462, %r1461};
$L__BB1_360:
	add.f64 	%fd2803, %fd568, 0d4000000000000000;
	{
	.reg .b32 %temp; 
	mov.b64 	{%temp, %r1463}, %fd2803;
	}
	and.b32  	%r1464, %r1463, 2146435072;
	setp.ne.s32 	%p476, %r1464, 2146435072;
	@%p476 bra 	$L__BB1_365;
	setp.num.f64 	%p477, %fd568, %fd568;
	@%p477 bra 	$L__BB1_363;
	mov.f64 	%fd2804, 0d4000000000000000;
	add.rn.f64 	%fd4606, %fd568, %fd2804;
	bra.uni 	$L__BB1_365;
$L__BB1_363:
	setp.neu.f64 	%p478, %fd569, 0d7FF0000000000000;
	@%p478 bra 	$L__BB1_365;
	setp.lt.s32 	%p479, %r228, 0;
	setp.eq.s32 	%p480, %r6, 1062207488;
	setp.lt.s32 	%p481, %r466, 0;
	selp.b32 	%r1466, 0, 2146435072, %p481;
	and.b32  	%r1467, %r466, 2147483647;
	setp.ne.s32 	%p482, %r1467, 1071644672;
	or.b32  	%r1468, %r1466, -2147483648;
	selp.b32 	%r1469, %r1468, %r1466, %p482;
	selp.b32 	%r1470, %r1469, %r1466, %p480;
	selp.b32 	%r1471, %r1470, %r1466, %p479;
	mov.b32 	%r1472, 0;
	mov.b64 	%fd4606, {%r1472, %r1471};
$L__BB1_365:
	setp.eq.s32 	%p483, %r6, 1062207488;
	setp.eq.f64 	%p484, %fd568, 0d3FF0000000000000;
	selp.f64 	%fd2805, 0d3FF0000000000000, %fd4606, %p484;
	div.rn.f64 	%fd2806, %fd567, %fd2805;
	add.f64 	%fd2807, %fd2806, 0d3FF0000000000000;
	div.rn.f64 	%fd2808, %fd558, %fd2807;
	st.global.f64 	[%rd3+504], %fd2808;
	ld.global.f64 	%fd2809, [%rd5+304];
	ld.global.f64 	%fd2810, [%rd4+120];
	ld.global.f64 	%fd2811, [%rd4+24];
	sub.f64 	%fd2812, %fd2810, %fd2811;
	mul.f64 	%fd2813, %fd2809, %fd2812;
	st.global.f64 	[%rd3+512], %fd2813;
	ld.global.f64 	%fd2814, [%rd3+440];
	ld.global.f64 	%fd2815, [%rd3+448];
	add.f64 	%fd2816, %fd2814, %fd2815;
	ld.global.f64 	%fd2817, [%rd3+480];
	add.f64 	%fd2818, %fd2816, %fd2817;
	ld.global.f64 	%fd2819, [%rd3+472];
	add.f64 	%fd2820, %fd2819, %fd2819;
	sub.f64 	%fd2821, %fd2818, %fd2820;
	ld.global.f64 	%fd2822, [%rd5+32];
	add.f64 	%fd2823, %fd2822, %fd2822;
	ld.global.f64 	%fd2824, [%rd5+16];
	mul.f64 	%fd2825, %fd2823, %fd2824;
	div.rn.f64 	%fd2826, %fd2821, %fd2825;
	ld.global.f64 	%fd2827, [%rd5+24];
	mul.f64 	%fd2828, %fd2827, %fd2826;
	sub.f64 	%fd2829, %fd2813, %fd2828;
	sub.f64 	%fd2830, %fd2829, %fd2808;
	add.f64 	%fd576, %fd557, %fd2830;
	st.global.f64 	[%rd3+520], %fd576;
	ld.global.f64 	%fd2831, [%rd5+320];
	ld.global.f64 	%fd2832, [%rd5+328];
	mul.f64 	%fd577, %fd2831, %fd2832;
	ld.global.f64 	%fd2833, [%rd4+24];
	add.f64 	%fd578, %fd2832, %fd2833;
	{
	.reg .b32 %temp; 
	mov.b64 	{%temp, %r229}, %fd578;
	}
	abs.f64 	%fd579, %fd578;
	{ // callseq 22, 0
	.param .b64 param0;
	st.param.f64 	[param0], %fd579;
	.param .b64 param1;
	st.param.f64 	[param1], 0d4000000000000000;
	.param .b64 retval0;
	call.uni (retval0), 
	__internal_accurate_pow, 
	(
	param0, 
	param1
	);
	ld.param.f64 	%fd2834, [retval0];
	} // callseq 22
	setp.lt.s32 	%p485, %r229, 0;
	neg.f64 	%fd2836, %fd2834;
	selp.f64 	%fd2837, %fd2836, %fd2834, %p483;
	selp.f64 	%fd4608, %fd2837, %fd2834, %p485;
	setp.neu.f64 	%p486, %fd578, 0d0000000000000000;
	@%p486 bra 	$L__BB1_367;
	setp.eq.s32 	%p487, %r6, 1062207488;
	selp.b32 	%r1474, %r229, 0, %p487;
	setp.lt.s32 	%p488, %r466, 0;
	or.b32  	%r1475, %r1474, 2146435072;
	selp.b32 	%r1476, %r1475, %r1474, %p488;
	mov.b32 	%r1477, 0;
	mov.b64 	%fd4608, {%r1477, %r1476};
$L__BB1_367:
	add.f64 	%fd2838, %fd578, 0d4000000000000000;
	{
	.reg .b32 %temp; 
	mov.b64 	{%temp, %r1478}, %fd2838;
	}
	and.b32  	%r1479, %r1478, 2146435072;
	setp.ne.s32 	%p489, %r1479, 2146435072;
	@%p489 bra 	$L__BB1_372;
	setp.num.f64 	%p490, %fd578, %fd578;
	@%p490 bra 	$L__BB1_370;
	mov.f64 	%fd2839, 0d4000000000000000;
	add.rn.f64 	%fd4608, %fd578, %fd2839;
	bra.uni 	$L__BB1_372;
$L__BB1_370:
	setp.neu.f64 	%p491, %fd579, 0d7FF0000000000000;
	@%p491 bra 	$L__BB1_372;
	setp.lt.s32 	%p492, %r229, 0;
	setp.eq.s32 	%p493, %r6, 1062207488;
	setp.lt.s32 	%p494, %r466, 0;
	selp.b32 	%r1481, 0, 2146435072, %p494;
	and.b32  	%r1482, %r466, 2147483647;
	setp.ne.s32 	%p495, %r1482, 1071644672;
	or.b32  	%r1483, %r1481, -2147483648;
	selp.b32 	%r1484, %r1483, %r1481, %p495;
	selp.b32 	%r1485, %r1484, %r1481, %p493;
	selp.b32 	%r1486, %r1485, %r1481, %p492;
	mov.b32 	%r1487, 0;
	mov.b64 	%fd4608, {%r1487, %r1486};
$L__BB1_372:
	setp.eq.s32 	%p496, %r6, 1062207488;
	setp.eq.f64 	%p497, %fd578, 0d3FF0000000000000;
	selp.f64 	%fd2840, 0d3FF0000000000000, %fd4608, %p497;
	div.rn.f64 	%fd2841, %fd577, %fd2840;
	add.f64 	%fd2842, %fd2841, 0d3FF0000000000000;
	rcp.rn.f64 	%fd2843, %fd2842;
	st.global.f64 	[%rd3+536], %fd2843;
	mul.f64 	%fd2844, %fd576, %fd2843;
	st.global.f64 	[%rd6+24], %fd2844;
	ld.global.f64 	%fd2845, [%rd5+32];
	ld.global.f64 	%fd2846, [%rd5+352];
	div.rn.f64 	%fd2847, %fd2845, %fd2846;
	ld.global.f64 	%fd2848, [%rd3+504];
	ld.global.f64 	%fd2849, [%rd3+496];
	ld.global.f64 	%fd2850, [%rd3+512];
	add.f64 	%fd2851, %fd2849, %fd2850;
	sub.f64 	%fd2852, %fd2848, %fd2851;
	mul.f64 	%fd586, %fd2847, %fd2852;
	st.global.f64 	[%rd3+528], %fd586;
	ld.global.f64 	%fd2853, [%rd5+336];
	ld.global.f64 	%fd2854, [%rd5+344];
	mul.f64 	%fd587, %fd2853, %fd2854;
	ld.global.f64 	%fd2855, [%rd4+120];
	add.f64 	%fd588, %fd2854, %fd2855;
	{
	.reg .b32 %temp; 
	mov.b64 	{%temp, %r230}, %fd588;
	}
	abs.f64 	%fd589, %fd588;
	{ // callseq 23, 0
	.param .b64 param0;
	st.param.f64 	[param0], %fd589;
	.param .b64 param1;
	st.param.f64 	[param1], 0d4000000000000000;
	.param .b64 retval0;
	call.uni (retval0), 
	__internal_accurate_pow, 
	(
	param0, 
	param1
	);
	ld.param.f64 	%fd2856, [retval0];
	} // callseq 23
	setp.lt.s32 	%p498, %r230, 0;
	neg.f64 	%fd2858, %fd2856;
	selp.f64 	%fd2859, %fd2858, %fd2856, %p496;
	selp.f64 	%fd4610, %fd2859, %fd2856, %p498;
	setp.neu.f64 	%p499, %fd588, 0d0000000000000000;
	@%p499 bra 	$L__BB1_374;
	setp.eq.s32 	%p500, %r6, 1062207488;
	selp.b32 	%r1489, %r230, 0, %p500;
	setp.lt.s32 	%p501, %r466, 0;
	or.b32  	%r1490, %r1489, 2146435072;
	selp.b32 	%r1491, %r1490, %r1489, %p501;
	mov.b32 	%r1492, 0;
	mov.b64 	%fd4610, {%r1492, %r1491};
$L__BB1_374:
	add.f64 	%fd2860, %fd588, 0d4000000000000000;
	{
	.reg .b32 %temp; 
	mov.b64 	{%temp, %r1493}, %fd2860;
	}
	and.b32  	%r1494, %r1493, 2146435072;
	setp.ne.s32 	%p502, %r1494, 2146435072;
	@%p502 bra 	$L__BB1_379;
	setp.num.f64 	%p503, %fd588, %fd588;
	@%p503 bra 	$L__BB1_377;
	mov.f64 	%fd2861, 0d4000000000000000;
	add.rn.f64 	%fd4610, %fd588, %fd2861;
	bra.uni 	$L__BB1_379;
$L__BB1_377:
	setp.neu.f64 	%p504, %fd589, 0d7FF0000000000000;
	@%p504 bra 	$L__BB1_379;
	setp.lt.s32 	%p505, %r230, 0;
	setp.eq.s32 	%p506, %r6, 1062207488;
	setp.lt.s32 	%p507, %r466, 0;
	selp.b32 	%r1496, 0, 2146435072, %p507;
	and.b32  	%r1497, %r466, 2147483647;
	setp.ne.s32 	%p508, %r1497, 1071644672;
	or.b32  	%r1498, %r1496, -2147483648;
	selp.b32 	%r1499, %r1498, %r1496, %p508;
	selp.b32 	%r1500, %r1499, %r1496, %p506;
	selp.b32 	%r1501, %r1500, %r1496, %p505;
	mov.b32 	%r1502, 0;
	mov.b64 	%fd4610, {%r1502, %r1501};
$L__BB1_379:
	setp.eq.f64 	%p509, %fd588, 0d3FF0000000000000;
	selp.f64 	%fd2862, 0d3FF0000000000000, %fd4610, %p509;
	div.rn.f64 	%fd2863, %fd587, %fd2862;
	add.f64 	%fd2864, %fd2863, 0d3FF0000000000000;
	rcp.rn.f64 	%fd2865, %fd2864;
	st.global.f64 	[%rd3+544], %fd2865;
	mul.f64 	%fd2866, %fd586, %fd2865;
	st.global.f64 	[%rd6+120], %fd2866;
	ld.global.f64 	%fd2867, [%rd4];
	add.f64 	%fd2868, %fd2867, 0d4034000000000000;
	div.rn.f64 	%fd596, %fd2868, 0d401C000000000000;
	fma.rn.f64 	%fd2869, %fd596, 0d3FF71547652B82FE, 0d4338000000000000;
	{
	.reg .b32 %temp; 
	mov.b64 	{%r231, %temp}, %fd2869;
	}
	mov.f64 	%fd2870, 0dC338000000000000;
	add.rn.f64 	%fd2871, %fd2869, %fd2870;
	fma.rn.f64 	%fd2872, %fd2871, 0dBFE62E42FEFA39EF, %fd596;
	fma.rn.f64 	%fd2873, %fd2871, 0dBC7ABC9E3B39803F, %fd2872;
	fma.rn.f64 	%fd2874, %fd2873, 0d3E5ADE1569CE2BDF, 0d3E928AF3FCA213EA;
	fma.rn.f64 	%fd2875, %fd2874, %fd2873, 0d3EC71DEE62401315;
	fma.rn.f64 	%fd2876, %fd2875, %fd2873, 0d3EFA01997C89EB71;
	fma.rn.f64 	%fd2877, %fd2876, %fd2873, 0d3F2A01A014761F65;
	fma.rn.f64 	%fd2878, %fd2877, %fd2873, 0d3F56C16C1852B7AF;
	fma.rn.f64 	%fd2879, %fd2878, %fd2873, 0d3F81111111122322;
	fma.rn.f64 	%fd2880, %fd2879, %fd2873, 0d3FA55555555502A1;
	fma.rn.f64 	%fd2881, %fd2880, %fd2873, 0d3FC5555555555511;
	fma.rn.f64 	%fd2882, %fd2881, %fd2873, 0d3FE000000000000B;
	fma.rn.f64 	%fd2883, %fd2882, %fd2873, 0d3FF0000000000000;
	fma.rn.f64 	%fd2884, %fd2883, %fd2873, 0d3FF0000000000000;
	{
	.reg .b32 %temp; 
	mov.b64 	{%r232, %temp}, %fd2884;
	}
	{
	.reg .b32 %temp; 
	mov.b64 	{%temp, %r233}, %fd2884;
	}
	shl.b32 	%r1503, %r231, 20;
	add.s32 	%r1504, %r1503, %r233;
	mov.b64 	%fd4611, {%r232, %r1504};
	{
	.reg .b32 %temp; 
	mov.b64 	{%temp, %r1505}, %fd596;
	}
	mov.b32 	%f151, %r1505;
	abs.f32 	%f51, %f151;
	setp.lt.f32 	%p510, %f51, 0f4086232B;
	@%p510 bra 	$L__BB1_382;
	setp.lt.f64 	%p511, %fd596, 0d0000000000000000;
	add.f64 	%fd2885, %fd596, 0d7FF0000000000000;
	selp.f64 	%fd4611, 0d0000000000000000, %fd2885, %p511;
	setp.geu.f32 	%p512, %f51, 0f40874800;
	@%p512 bra 	$L__BB1_382;
	shr.u32 	%r1506, %r231, 31;
	add.s32 	%r1507, %r231, %r1506;
	shr.s32 	%r1508, %r1507, 1;
	shl.b32 	%r1509, %r1508, 20;
	add.s32 	%r1510, %r233, %r1509;
	mov.b64 	%fd2886, {%r232, %r1510};
	sub.s32 	%r1511, %r231, %r1508;
	shl.b32 	%r1512, %r1511, 20;
	add.s32 	%r1513, %r1512, 1072693248;
	mov.b32 	%r1514, 0;
	mov.b64 	%fd2887, {%r1514, %r1513};
	mul.f64 	%fd4611, %fd2887, %fd2886;
$L__BB1_382:
	setp.eq.s32 	%p513, %r6, 1062207488;
	add.f64 	%fd2888, %fd4611, 0d3FF0000000000000;
	rcp.rn.f64 	%fd2889, %fd2888;
	st.global.f64 	[%rd3+64], %fd2889;
	ld.global.f64 	%fd601, [%rd4];
	add.f64 	%fd602, %fd601, 0d403B000000000000;
	{
	.reg .b32 %temp; 
	mov.b64 	{%temp, %r234}, %fd602;
	}
	abs.f64 	%fd603, %fd602;
	{ // callseq 24, 0
	.param .b64 param0;
	st.param.f64 	[param0], %fd603;
	.param .b64 param1;
	st.param.f64 	[param1], 0d4000000000000000;
	.param .b64 retval0;
	call.uni (retval0), 
	__internal_accurate_pow, 
	(
	param0, 
	param1
	);
	ld.param.f64 	%fd2890, [retval0];
	} // callseq 24
	setp.lt.s32 	%p514, %r234, 0;
	neg.f64 	%fd2892, %fd2890;
	selp.f64 	%fd2893, %fd2892, %fd2890, %p513;
	selp.f64 	%fd4613, %fd2893, %fd2890, %p514;
	setp.neu.f64 	%p515, %fd602, 0d0000000000000000;
	@%p515 bra 	$L__BB1_384;
	setp.eq.s32 	%p516, %r6, 1062207488;
	selp.b32 	%r1516, %r234, 0, %p516;
	setp.lt.s32 	%p517, %r466, 0;
	or.b32  	%r1517, %r1516, 2146435072;
	selp.b32 	%r1518, %r1517, %r1516, %p517;
	mov.b32 	%r1519, 0;
	mov.b64 	%fd4613, {%r1519, %r1518};
$L__BB1_384:
	add.f64 	%fd2894, %fd602, 0d4000000000000000;
	{
	.reg .b32 %temp; 
	mov.b64 	{%temp, %r1520}, %fd2894;
	}
	and.b32  	%r1521, %r1520, 2146435072;
	setp.ne.s32 	%p518, %r1521, 2146435072;
	@%p518 bra 	$L__BB1_389;
	setp.num.f64 	%p519, %fd602, %fd602;
	@%p519 bra 	$L__BB1_387;
	mov.f64 	%fd2895, 0d4000000000000000;
	add.rn.f64 	%fd4613, %fd602, %fd2895;
	bra.uni 	$L__BB1_389;
$L__BB1_387:
	setp.neu.f64 	%p520, %fd603, 0d7FF0000000000000;
	@%p520 bra 	$L__BB1_389;
	setp.lt.s32 	%p521, %r234, 0;
	setp.eq.s32 	%p522, %r6, 1062207488;
	setp.lt.s32 	%p523, %r466, 0;
	selp.b32 	%r1523, 0, 2146435072, %p523;
	and.b32  	%r1524, %r466, 2147483647;
	setp.ne.s32 	%p524, %r1524, 1071644672;
	or.b32  	%r1525, %r1523, -2147483648;
	selp.b32 	%r1526, %r1525, %r1523, %p524;
	selp.b32 	%r1527, %r1526, %r1523, %p522;
	selp.b32 	%r1528, %r1527, %r1523, %p521;
	mov.b32 	%r1529, 0;
	mov.b64 	%fd4613, {%r1529, %r1528};
$L__BB1_389:
	setp.eq.f64 	%p525, %fd602, 0d3FF0000000000000;
	div.rn.f64 	%fd2896, %fd4613, 0dC06E000000000000;
	selp.f64 	%fd610, 0dBF71111111111111, %fd2896, %p525;
	fma.rn.f64 	%fd2897, %fd610, 0d3FF71547652B82FE, 0d4338000000000000;
	{
	.reg .b32 %temp; 
	mov.b64 	{%r235, %temp}, %fd2897;
	}
	mov.f64 	%fd2898, 0dC338000000000000;
	add.rn.f64 	%fd2899, %fd2897, %fd2898;
	fma.rn.f64 	%fd2900, %fd2899, 0dBFE62E42FEFA39EF, %fd610;
	fma.rn.f64 	%fd2901, %fd2899, 0dBC7ABC9E3B39803F, %fd2900;
	fma.rn.f64 	%fd2902, %fd2901, 0d3E5ADE1569CE2BDF, 0d3E928AF3FCA213EA;
	fma.rn.f64 	%fd2903, %fd2902, %fd2901, 0d3EC71DEE62401315;
	fma.rn.f64 	%fd2904, %fd2903, %fd2901, 0d3EFA01997C89EB71;
	fma.rn.f64 	%fd2905, %fd2904, %fd2901, 0d3F2A01A014761F65;
	fma.rn.f64 	%fd2906, %fd2905, %fd2901, 0d3F56C16C1852B7AF;
	fma.rn.f64 	%fd2907, %fd2906, %fd2901, 0d3F81111111122322;
	fma.rn.f64 	%fd2908, %fd2907, %fd2901, 0d3FA55555555502A1;
	fma.rn.f64 	%fd2909, %fd2908, %fd2901, 0d3FC5555555555511;
	fma.rn.f64 	%fd2910, %fd2909, %fd2901, 0d3FE000000000000B;
	fma.rn.f64 	%fd2911, %fd2910, %fd2901, 0d3FF0000000000000;
	fma.rn.f64 	%fd2912, %fd2911, %fd2901, 0d3FF0000000000000;
	{
	.reg .b32 %temp; 
	mov.b64 	{%r236, %temp}, %fd2912;
	}
	{
	.reg .b32 %temp; 
	mov.b64 	{%temp, %r237}, %fd2912;
	}
	shl.b32 	%r1530, %r235, 20;
	add.s32 	%r1531, %r1530, %r237;
	mov.b64 	%fd4614, {%r236, %r1531};
	{
	.reg .b32 %temp; 
	mov.b64 	{%temp, %r1532}, %fd610;
	}
	mov.b32 	%f152, %r1532;
	abs.f32 	%f52, %f152;
	setp.lt.f32 	%p526, %f52, 0f4086232B;
	@%p526 bra 	$L__BB1_392;
	setp.lt.f64 	%p527, %fd610, 0d0000000000000000;
	add.f64 	%fd2913, %fd610, 0d7FF0000000000000;
	selp.f64 	%fd4614, 0d0000000000000000, %fd2913, %p527;
	setp.geu.f32 	%p528, %f52, 0f40874800;
	@%p528 bra 	$L__BB1_392;
	shr.u32 	%r1533, %r235, 31;
	add.s32 	%r1534, %r235, %r1533;
	shr.s32 	%r1535, %r1534, 1;
	shl.b32 	%r1536, %r1535, 20;
	add.s32 	%r1537, %r237, %r1536;
	mov.b64 	%fd2914, {%r236, %r1537};
	sub.s32 	%r1538, %r235, %r1535;
	shl.b32 	%r1539, %r1538, 20;
	add.s32 	%r1540, %r1539, 1072693248;
	mov.b32 	%r1541, 0;
	mov.b64 	%fd2915, {%r1541, %r1540};
	mul.f64 	%fd4614, %fd2915, %fd2914;
$L__BB1_392:
	fma.rn.f64 	%fd615, %fd4614, 0d4091940000000000, 0d4054000000000000;
	mov.f64 	%fd2916, 0d4039000000000000;
	sub.f64 	%fd2917, %fd2916, %fd601;
	div.rn.f64 	%fd616, %fd2917, 0d4024000000000000;
	fma.rn.f64 	%fd2918, %fd616, 0d3FF71547652B82FE, 0d4338000000000000;
	{
	.reg .b32 %temp; 
	mov.b64 	{%r238, %temp}, %fd2918;
	}
	mov.f64 	%fd2919, 0dC338000000000000;
	add.rn.f64 	%fd2920, %fd2918, %fd2919;
	fma.rn.f64 	%fd2921, %fd2920, 0dBFE62E42FEFA39EF, %fd616;
	fma.rn.f64 	%fd2922, %fd2920, 0dBC7ABC9E3B39803F, %fd2921;
	fma.rn.f64 	%fd2923, %fd2922, 0d3E5ADE1569CE2BDF, 0d3E928AF3FCA213EA;
	fma.rn.f64 	%fd2924, %fd2923, %fd2922, 0d3EC71DEE62401315;
	fma.rn.f64 	%fd2925, %fd2924, %fd2922, 0d3EFA01997C89EB71;
	fma.rn.f64 	%fd2926, %fd2925, %fd2922, 0d3F2A01A014761F65;
	fma.rn.f64 	%fd2927, %fd2926, %fd2922, 0d3F56C16C1852B7AF;
	fma.rn.f64 	%fd2928, %fd2927, %fd2922, 0d3F81111111122322;
	fma.rn.f64 	%fd2929, %fd2928, %fd2922, 0d3FA55555555502A1;
	fma.rn.f64 	%fd2930, %fd2929, %fd2922, 0d3FC5555555555511;
	fma.rn.f64 	%fd2931, %fd2930, %fd2922, 0d3FE000000000000B;
	fma.rn.f64 	%fd2932, %fd2931, %fd2922, 0d3FF0000000000000;
	fma.rn.f64 	%fd2933, %fd2932, %fd2922, 0d3FF0000000000000;
	{
	.reg .b32 %temp; 
	mov.b64 	{%r239, %temp}, %fd2933;
	}
	{
	.reg .b32 %temp; 
	mov.b64 	{%temp, %r240}, %fd2933;
	}
	shl.b32 	%r1542, %r238, 20;
	add.s32 	%r1543, %r1542, %r240;
	mov.b64 	%fd4615, {%r239, %r1543};
	{
	.reg .b32 %temp; 
	mov.b64 	{%temp, %r1544}, %fd616;
	}
	mov.b32 	%f153, %r1544;
	abs.f32 	%f53, %f153;
	setp.lt.f32 	%p529, %f53, 0f4086232B;
	@%p529 bra 	$L__BB1_395;
	setp.lt.f64 	%p530, %fd616, 0d0000000000000000;
	add.f64 	%fd2934, %fd616, 0d7FF0000000000000;
	selp.f64 	%fd4615, 0d0000000000000000, %fd2934, %p530;
	setp.geu.f32 	%p531, %f53, 0f40874800;
	@%p531 bra 	$L__BB1_395;
	shr.u32 	%r1545, %r238, 31;
	add.s32 	%r1546, %r238, %r1545;
	shr.s32 	%r1547, %r1546, 1;
	shl.b32 	%r1548, %r1547, 20;
	add.s32 	%r1549, %r240, %r1548;
	mov.b64 	%fd2935, {%r239, %r1549};
	sub.s32 	%r1550, %r238, %r1547;
	shl.b32 	%r1551, %r1550, 20;
	add.s32 	%r1552, %r1551, 1072693248;
	mov.b32 	%r1553, 0;
	mov.b64 	%fd2936, {%r1553, %r1552};
	mul.f64 	%fd4615, %fd2936, %fd2935;
$L__BB1_395:
	add.f64 	%fd2937, %fd4615, 0d3FF0000000000000;
	mov.f64 	%fd2938, 0d4064A00000000000;
	div.rn.f64 	%fd2939, %fd2938, %fd2937;
	add.f64 	%fd2940, %fd615, %fd2939;
	st.global.f64 	[%rd3+168], %fd2940;
	ld.global.f64 	%fd2941, [%rd4];
	add.f64 	%fd2942, %fd2941, 0d4034000000000000;
	div.rn.f64 	%fd621, %fd2942, 0d4014000000000000;
	fma.rn.f64 	%fd2943, %fd621, 0d3FF71547652B82FE, 0d4338000000000000;
	{
	.reg .b32 %temp; 
	mov.b64 	{%r241, %temp}, %fd2943;
	}
	mov.f64 	%fd2944, 0dC338000000000000;
	add.rn.f64 	%fd2945, %fd2943, %fd2944;
	fma.rn.f64 	%fd2946, %fd2945, 0dBFE62E42FEFA39EF, %fd621;
	fma.rn.f64 	%fd2947, %fd2945, 0dBC7ABC9E3B39803F, %fd2946;
	fma.rn.f64 	%fd2948, %fd2947, 0d3E5ADE1569CE2BDF, 0d3E928AF3FCA213EA;
	fma.rn.f64 	%fd2949, %fd2948, %fd2947, 0d3EC71DEE62401315;
	fma.rn.f64 	%fd2950, %fd2949, %fd2947, 0d3EFA01997C89EB71;
	fma.rn.f64 	%fd2951, %fd2950, %fd2947, 0d3F2A01A014761F65;
	fma.rn.f64 	%fd2952, %fd2951, %fd2947, 0d3F56C16C1852B7AF;
	fma.rn.f64 	%fd2953, %fd2952, %fd2947, 0d3F81111111122322;
	fma.rn.f64 	%fd2954, %fd2953, %fd2947, 0d3FA55555555502A1;
	fma.rn.f64 	%fd2955, %fd2954, %fd2947, 0d3FC5555555555511;
	fma.rn.f64 	%fd2956, %fd2955, %fd2947, 0d3FE000000000000B;
	fma.rn.f64 	%fd2957, %fd2956, %fd2947, 0d3FF0000000000000;
	fma.rn.f64 	%fd2958, %fd2957, %fd2947, 0d3FF0000000000000;
	{
	.reg .b32 %temp; 
	mov.b64 	{%r242, %temp}, %fd2958;
	}
	{
	.reg .b32 %temp; 
	mov.b64 	{%temp, %r243}, %fd2958;
	}
	shl.b32 	%r1554, %r241, 20;
	add.s32 	%r1555, %r1554, %r243;
	mov.b64 	%fd4616, {%r242, %r1555};
	{
	.reg .b32 %temp; 
	mov.b64 	{%temp, %r1556}, %fd621;
	}
	mov.b32 	%f154, %r1556;
	abs.f32 	%f54, %f154;
	setp.lt.f32 	%p532, %f54, 0f4086232B;
	@%p532 bra 	$L__BB1_398;
	setp.lt.f64 	%p533, %fd621, 0d0000000000000000;
	add.f64 	%fd2959, %fd621, 0d7FF0000000000000;
	selp.f64 	%fd4616, 0d0000000000000000, %fd2959, %p533;
	setp.geu.f32 	%p534, %f54, 0f40874800;
	@%p534 bra 	$L__BB1_398;
	shr.u32 	%r1557, %r241, 31;
	add.s32 	%r1558, %r241, %r1557;
	shr.s32 	%r1559, %r1558, 1;
	shl.b32 	%r1560, %r1559, 20;
	add.s32 	%r1561, %r243, %r1560;
	mov.b64 	%fd2960, {%r242, %r1561};
	sub.s32 	%r1562, %r241, %r1559;
	shl.b32 	%r1563, %r1562, 20;
	add.s32 	%r1564, %r1563, 1072693248;
	mov.b32 	%r1565, 0;
	mov.b64 	%fd2961, {%r1565, %r1564};
	mul.f64 	%fd4616, %fd2961, %fd2960;
$L__BB1_398:
	setp.eq.s32 	%p535, %r6, 1062207488;
	add.f64 	%fd2962, %fd4616, 0d3FF0000000000000;
	rcp.rn.f64 	%fd2963, %fd2962;
	st.global.f64 	[%rd3+80], %fd2963;
	ld.global.f64 	%fd626, [%rd4];
	add.f64 	%fd627, %fd626, 0d4046800000000000;
	{
	.reg .b32 %temp; 
	mov.b64 	{%temp, %r244}, %fd627;
	}
	abs.f64 	%fd628, %fd627;
	{ // callseq 25, 0
	.param .b64 param0;
	st.param.f64 	[param0], %fd628;
	.param .b64 param1;
	st.param.f64 	[param1], 0d4000000000000000;
	.param .b64 retval0;
	call.uni (retval0), 
	__internal_accurate_pow, 
	(
	param0, 
	param1
	);
	ld.param.f64 	%fd2964, [retval0];
	} // callseq 25
	setp.lt.s32 	%p536, %r244, 0;
	neg.f64 	%fd2966, %fd2964;
	selp.f64 	%fd2967, %fd2966, %fd2964, %p535;
	selp.f64 	%fd4618, %fd2967, %fd2964, %p536;
	setp.neu.f64 	%p537, %fd627, 0d0000000000000000;
	@%p537 bra 	$L__BB1_400;
	setp.eq.s32 	%p538, %r6, 1062207488;
	selp.b32 	%r1567, %r244, 0, %p538;
	setp.lt.s32 	%p539, %r466, 0;
	or.b32  	%r1568, %r1567, 2146435072;
	selp.b32 	%r1569, %r1568, %r1567, %p539;
	mov.b32 	%r1570, 0;
	mov.b64 	%fd4618, {%r1570, %r1569};
$L__BB1_400:
	add.f64 	%fd2968, %fd627, 0d4000000000000000;
	{
	.reg .b32 %temp; 
	mov.b64 	{%temp, %r1571}, %fd2968;
	}
	and.b32  	%r1572, %r1571, 2146435072;
	setp.ne.s32 	%p540, %r1572, 2146435072;
	@%p540 bra 	$L__BB1_405;
	setp.num.f64 	%p541, %fd627, %fd627;
	@%p541 bra 	$L__BB1_403;
	mov.f64 	%fd2969, 0d4000000000000000;
	add.rn.f64 	%fd4618, %fd627, %fd2969;
	bra.uni 	$L__BB1_405;
$L__BB1_403:
	setp.neu.f64 	%p542, %fd628, 0d7FF0000000000000;
	@%p542 bra 	$L__BB1_405;
	setp.lt.s32 	%p543, %r244, 0;
	setp.eq.s32 	%p544, %r6, 1062207488;
	setp.lt.s32 	%p545, %r466, 0;
	selp.b32 	%r1574, 0, 2146435072, %p545;
	and.b32  	%r1575, %r466, 2147483647;
	setp.ne.s32 	%p546, %r1575, 1071644672;
	or.b32  	%r1576, %r1574, -2147483648;
	selp.b32 	%r1577, %r1576, %r1574, %p546;
	selp.b32 	%r1578, %r1577, %r1574, %p544;
	selp.b32 	%r1579, %r1578, %r1574, %p543;
	mov.b32 	%r1580, 0;
	mov.b64 	%fd4618, {%r1580, %r1579};
$L__BB1_405:
	setp.eq.f64 	%p547, %fd627, 0d3FF0000000000000;
	div.rn.f64 	%fd2970, %fd4618, 0dC074000000000000;
	selp.f64 	%fd635, 0dBF6999999999999A, %fd2970, %p547;
	fma.rn.f64 	%fd2971, %fd635, 0d3FF71547652B82FE, 0d4338000000000000;
	{
	.reg .b32 %temp; 
	mov.b64 	{%r245, %temp}, %fd2971;
	}
	mov.f64 	%fd2972, 0dC338000000000000;
	add.rn.f64 	%fd2973, %fd2971, %fd2972;
	fma.rn.f64 	%fd2974, %fd2973, 0dBFE62E42FEFA39EF, %fd635;
	fma.rn.f64 	%fd2975, %fd2973, 0dBC7ABC9E3B39803F, %fd2974;
	fma.rn.f64 	%fd2976, %fd2975, 0d3E5ADE1569CE2BDF, 0d3E928AF3FCA213EA;
	fma.rn.f64 	%fd2977, %fd2976, %fd2975, 0d3EC71DEE62401315;
	fma.rn.f64 	%fd2978, %fd2977, %fd2975, 0d3EFA01997C89EB71;
	fma.rn.f64 	%fd2979, %fd2978, %fd2975, 0d3F2A01A014761F65;
	fma.rn.f64 	%fd2980, %fd2979, %fd2975, 0d3F56C16C1852B7AF;
	fma.rn.f64 	%fd2981, %fd2980, %fd2975, 0d3F81111111122322;
	fma.rn.f64 	%fd2982, %fd2981, %fd2975, 0d3FA55555555502A1;
	fma.rn.f64 	%fd2983, %fd2982, %fd2975, 0d3FC5555555555511;
	fma.rn.f64 	%fd2984, %fd2983, %fd2975, 0d3FE000000000000B;
	fma.rn.f64 	%fd2985, %fd2984, %fd2975, 0d3FF0000000000000;
	fma.rn.f64 	%fd2986, %fd2985, %fd2975, 0d3FF0000000000000;
	{
	.reg .b32 %temp; 
	mov.b64 	{%r246, %temp}, %fd2986;
	}
	{
	.reg .b32 %temp; 
	mov.b64 	{%temp, %r247}, %fd2986;
	}
	shl.b32 	%r1581, %r245, 20;
	add.s32 	%r1582, %r1581, %r247;
	mov.b64 	%fd4619, {%r246, %r1582};
	{
	.reg .b32 %temp; 
	mov.b64 	{%temp, %r1583}, %fd635;
	}
	mov.b32 	%f155, %r1583;
	abs.f32 	%f55, %f155;
	setp.lt.f32 	%p548, %f55, 0f4086232B;
	@%p548 bra 	$L__BB1_408;
	setp.lt.f64 	%p549, %fd635, 0d0000000000000000;
	add.f64 	%fd2987, %fd635, 0d7FF0000000000000;
	selp.f64 	%fd4619, 0d0000000000000000, %fd2987, %p549;
	setp.geu.f32 	%p550, %f55, 0f40874800;
	@%p550 bra 	$L__BB1_408;
	shr.u32 	%r1584, %r245, 31;
	add.s32 	%r1585, %r245, %r1584;
	shr.s32 	%r1586, %r1585, 1;
	shl.b32 	%r1587, %r1586, 20;
	add.s32 	%r1588, %r247, %r1587;
	mov.b64 	%fd2988, {%r246, %r1588};
	sub.s32 	%r1589, %r245, %r1586;
	shl.b32 	%r1590, %r1589, 20;
	add.s32 	%r1591, %r1590, 1072693248;
	mov.b32 	%r1592, 0;
	mov.b64 	%fd2989, {%r1592, %r1591};
	mul.f64 	%fd4619, %fd2989, %fd2988;
$L__BB1_408:
	add.f64 	%fd2990, %fd626, 0dC034000000000000;
	div.rn.f64 	%fd640, %fd2990, 0d4014000000000000;
	fma.rn.f64 	%fd2991, %fd640, 0d3FF71547652B82FE, 0d4338000000000000;
	{
	.reg .b32 %temp; 
	mov.b64 	{%r248, %temp}, %fd2991;
	}
	mov.f64 	%fd2992, 0dC338000000000000;
	add.rn.f64 	%fd2993, %fd2991, %fd2992;
	fma.rn.f64 	%fd2994, %fd2993, 0dBFE62E42FEFA39EF, %fd640;
	fma.rn.f64 	%fd2995, %fd2993, 0dBC7ABC9E3B39803F, %fd2994;
	fma.rn.f64 	%fd2996, %fd2995, 0d3E5ADE1569CE2BDF, 0d3E928AF3FCA213EA;
	fma.rn.f64 	%fd2997, %fd2996, %fd2995, 0d3EC71DEE62401315;
	fma.rn.f64 	%fd2998, %fd2997, %fd2995, 0d3EFA01997C89EB71;
	fma.rn.f64 	%fd2999, %fd2998, %fd2995, 0d3F2A01A014761F65;
	fma.rn.f64 	%fd3000, %fd2999, %fd2995, 0d3F56C16C1852B7AF;
	fma.rn.f64 	%fd3001, %fd3000, %fd2995, 0d3F81111111122322;
	fma.rn.f64 	%fd3002, %fd3001, %fd2995, 0d3FA55555555502A1;
	fma.rn.f64 	%fd3003, %fd3002, %fd2995, 0d3FC5555555555511;
	fma.rn.f64 	%fd3004, %fd3003, %fd2995, 0d3FE000000000000B;
	fma.rn.f64 	%fd3005, %fd3004, %fd2995, 0d3FF0000000000000;
	fma.rn.f64 	%fd3006, %fd3005, %fd2995, 0d3FF0000000000000;
	{
	.reg .b32 %temp; 
	mov.b64 	{%r249, %temp}, %fd3006;
	}
	{
	.reg .b32 %temp; 
	mov.b64 	{%temp, %r250}, %fd3006;
	}
	shl.b32 	%r1593, %r248, 20;
	add.s32 	%r1594, %r1593, %r250;
	mov.b64 	%fd4620, {%r249, %r1594};
	{
	.reg .b32 %temp; 
	mov.b64 	{%temp, %r1595}, %fd640;
	}
	mov.b32 	%f156, %r1595;
	abs.f32 	%f56, %f156;
	setp.lt.f32 	%p551, %f56, 0f4086232B;
	@%p551 bra 	$L__BB1_411;
	setp.lt.f64 	%p552, %fd640, 0d0000000000000000;
	add.f64 	%fd3007, %fd640, 0d7FF0000000000000;
	selp.f64 	%fd4620, 0d0000000000000000, %fd3007, %p552;
	setp.geu.f32 	%p553, %f56, 0f40874800;
	@%p553 bra 	$L__BB1_411;
	shr.u32 	%r1596, %r248, 31;
	add.s32 	%r1597, %r248, %r1596;
	shr.s32 	%r1598, %r1597, 1;
	shl.b32 	%r1599, %r1598, 20;
	add.s32 	%r1600, %r250, %r1599;
	mov.b64 	%fd3008, {%r249, %r1600};
	sub.s32 	%r1601, %r248, %r1598;
	shl.b32 	%r1602, %r1601, 20;
	add.s32 	%r1603, %r1602, 1072693248;
	mov.b32 	%r1604, 0;
	mov.b64 	%fd3009, {%r1604, %r1603};
	mul.f64 	%fd4620, %fd3009, %fd3008;
$L__BB1_411:
	add.f64 	%fd3010, %fd4620, 0d3FF0000000000000;
	mov.f64 	%fd3011, 0d4014000000000000;
	div.rn.f64 	%fd3012, %fd3011, %fd3010;
	fma.rn.f64 	%fd3013, %fd4619, 0d4055400000000000, %fd3012;
	add.f64 	%fd3014, %fd3013, 0d4008000000000000;
	st.global.f64 	[%rd3+184], %fd3014;
	ld.global.f64 	%fd3015, [%rd4];
	mov.f64 	%fd3016, 0d4034000000000000;
	sub.f64 	%fd3017, %fd3016, %fd3015;
	div.rn.f64 	%fd645, %fd3017, 0d4018000000000000;
	fma.rn.f64 	%fd3018, %fd645, 0d3FF71547652B82FE, 0d4338000000000000;
	{
	.reg .b32 %temp; 
	mov.b64 	{%r251, %temp}, %fd3018;
	}
	mov.f64 	%fd3019, 0dC338000000000000;
	add.rn.f64 	%fd3020, %fd3018, %fd3019;
	fma.rn.f64 	%fd3021, %fd3020, 0dBFE62E42FEFA39EF, %fd645;
	fma.rn.f64 	%fd3022, %fd3020, 0dBC7ABC9E3B39803F, %fd3021;
	fma.rn.f64 	%fd3023, %fd3022, 0d3E5ADE1569CE2BDF, 0d3E928AF3FCA213EA;
	fma.rn.f64 	%fd3024, %fd3023, %fd3022, 0d3EC71DEE62401315;
	fma.rn.f64 	%fd3025, %fd3024, %fd3022, 0d3EFA01997C89EB71;
	fma.rn.f64 	%fd3026, %fd3025, %fd3022, 0d3F2A01A014761F65;
	fma.rn.f64 	%fd3027, %fd3026, %fd3022, 0d3F56C16C1852B7AF;
	fma.rn.f64 	%fd3028, %fd3027, %fd3022, 0d3F81111111122322;
	fma.rn.f64 	%fd3029, %fd3028, %fd3022, 0d3FA55555555502A1;
	fma.rn.f64 	%fd3030, %fd3029, %fd3022, 0d3FC5555555555511;
	fma.rn.f64 	%fd3031, %fd3030, %fd3022, 0d3FE000000000000B;
	fma.rn.f64 	%fd3032, %fd3031, %fd3022, 0d3FF0000000000000;
	fma.rn.f64 	%fd3033, %fd3032, %fd3022, 0d3FF0000000000000;
	{
	.reg .b32 %temp; 
	mov.b64 	{%r252, %temp}, %fd3033;
	}
	{
	.reg .b32 %temp; 
	mov.b64 	{%temp, %r253}, %fd3033;
	}
	shl.b32 	%r1605, %r251, 20;
	add.s32 	%r1606, %r1605, %r253;
	mov.b64 	%fd4621, {%r252, %r1606};
	{
	.reg .b32 %temp; 
	mov.b64 	{%temp, %r1607}, %fd645;
	}
	mov.b32 	%f157, %r1607;
	abs.f32 	%f57, %f157;
	setp.lt.f32 	%p554, %f57, 0f4086232B;
	@%p554 bra 	$L__BB1_414;
	setp.lt.f64 	%p555, %fd645, 0d0000000000000000;
	add.f64 	%fd3034, %fd645, 0d7FF0000000000000;
	selp.f64 	%fd4621, 0d0000000000000000, %fd3034, %p555;
	setp.geu.f32 	%p556, %f57, 0f40874800;
	@%p556 bra 	$L__BB1_414;
	shr.u32 	%r1608, %r251, 31;
	add.s32 	%r1609, %r251, %r1608;
	shr.s32 	%r1610, %r1609, 1;
	shl.b32 	%r1611, %r1610, 20;
	add.s32 	%r1612, %r253, %r1611;
	mov.b64 	%fd3035, {%r252, %r1612};
	sub.s32 	%r1613, %r251, %r1610;
	shl.b32 	%r1614, %r1613, 20;
	add.s32 	%r1615, %r1614, 1072693248;
	mov.b32 	%r1616, 0;
	mov.b64 	%fd3036, {%r1616, %r1615};
	mul.f64 	%fd4621, %fd3036, %fd3035;
$L__BB1_414:
	setp.eq.s32 	%p557, %r6, 1062207488;
	add.f64 	%fd3037, %fd4621, 0d3FF0000000000000;
	rcp.rn.f64 	%fd3038, %fd3037;
	st.global.f64 	[%rd3+88], %fd3038;
	ld.global.f64 	%fd3039, [%rd4];
	add.f64 	%fd650, %fd3039, 0d4044000000000000;
	{
	.reg .b32 %temp; 
	mov.b64 	{%temp, %r254}, %fd650;
	}
	abs.f64 	%fd651, %fd650;
	{ // callseq 26, 0
	.param .b64 param0;
	st.param.f64 	[param0], %fd651;
	.param .b64 param1;
	st.param.f64 	[param1], 0d4000000000000000;
	.param .b64 retval0;
	call.uni (retval0), 
	__internal_accurate_pow, 
	(
	param0, 
	param1
	);
	ld.param.f64 	%fd3040, [retval0];
	} // callseq 26
	setp.lt.s32 	%p558, %r254, 0;
	neg.f64 	%fd3042, %fd3040;
	selp.f64 	%fd3043, %fd3042, %fd3040, %p557;
	selp.f64 	%fd4623, %fd3043, %fd3040, %p558;
	setp.neu.f64 	%p559, %fd650, 0d0000000000000000;
	@%p559 bra 	$L__BB1_416;
	setp.eq.s32 	%p560, %r6, 1062207488;
	selp.b32 	%r1618, %r254, 0, %p560;
	setp.lt.s32 	%p561, %r466, 0;
	or.b32  	%r1619, %r1618, 2146435072;
	selp.b32 	%r1620, %r1619, %r1618, %p561;
	mov.b32 	%r1621, 0;
	mov.b64 	%fd4623, {%r1621, %r1620};
$L__BB1_416:
	add.f64 	%fd3044, %fd650, 0d4000000000000000;
	{
	.reg .b32 %temp; 
	mov.b64 	{%temp, %r1622}, %fd3044;
	}
	and.b32  	%r1623, %r1622, 2146435072;
	setp.ne.s32 	%p562, %r1623, 2146435072;
	@%p562 bra 	$L__BB1_421;
	setp.num.f64 	%p563, %fd650, %fd650;
	@%p563 bra 	$L__BB1_419;
	mov.f64 	%fd3045, 0d4000000000000000;
	add.rn.f64 	%fd4623, %fd650, %fd3045;
	bra.uni 	$L__BB1_421;
$L__BB1_419:
	setp.neu.f64 	%p564, %fd651, 0d7FF0000000000000;
	@%p564 bra 	$L__BB1_421;
	setp.lt.s32 	%p565, %r254, 0;
	setp.eq.s32 	%p566, %r6, 1062207488;
	setp.lt.s32 	%p567, %r466, 0;
	selp.b32 	%r1625, 0, 2146435072, %p567;
	and.b32  	%r1626, %r466, 2147483647;
	setp.ne.s32 	%p568, %r1626, 1071644672;
	or.b32  	%r1627, %r1625, -2147483648;
	selp.b32 	%r1628, %r1627, %r1625, %p568;
	selp.b32 	%r1629, %r1628, %r1625, %p566;
	selp.b32 	%r1630, %r1629, %r1625, %p565;
	mov.b32 	%r1631, 0;
	mov.b64 	%fd4623, {%r1631, %r1630};
$L__BB1_421:
	setp.eq.f64 	%p569, %fd650, 0d3FF0000000000000;
	div.rn.f64 	%fd3046, %fd4623, 0dC09C200000000000;
	selp.f64 	%fd658, 0dBF423456789ABCDF, %fd3046, %p569;
	fma.rn.f64 	%fd3047, %fd658, 0d3FF71547652B82FE, 0d4338000000000000;
	{
	.reg .b32 %temp; 
	mov.b64 	{%r255, %temp}, %fd3047;
	}
	mov.f64 	%fd3048, 0dC338000000000000;
	add.rn.f64 	%fd3049, %fd3047, %fd3048;
	fma.rn.f64 	%fd3050, %fd3049, 0dBFE62E42FEFA39EF, %fd658;
	fma.rn.f64 	%fd3051, %fd3049, 0dBC7ABC9E3B39803F, %fd3050;
	fma.rn.f64 	%fd3052, %fd3051, 0d3E5ADE1569CE2BDF, 0d3E928AF3FCA213EA;
	fma.rn.f64 	%fd3053, %fd3052, %fd3051, 0d3EC71DEE62401315;
	fma.rn.f64 	%fd3054, %fd3053, %fd3051, 0d3EFA01997C89EB71;
	fma.rn.f64 	%fd3055, %fd3054, %fd3051, 0d3F2A01A014761F65;
	fma.rn.f64 	%fd3056, %fd3055, %fd3051, 0d3F56C16C1852B7AF;
	fma.rn.f64 	%fd3057, %fd3056, %fd3051, 0d3F81111111122322;
	fma.rn.f64 	%fd3058, %fd3057, %fd3051, 0d3FA55555555502A1;
	fma.rn.f64 	%fd3059, %fd3058, %fd3051, 0d3FC5555555555511;
	fma.rn.f64 	%fd3060, %fd3059, %fd3051, 0d3FE000000000000B;
	fma.rn.f64 	%fd3061, %fd3060, %fd3051, 0d3FF0000000000000;
	fma.rn.f64 	%fd3062, %fd3061, %fd3051, 0d3FF0000000000000;
	{
	.reg .b32 %temp; 
	mov.b64 	{%r256, %temp}, %fd3062;
	}
	{
	.reg .b32 %temp; 
	mov.b64 	{%temp, %r257}, %fd3062;
	}
	shl.b32 	%r1632, %r255, 20;
	add.s32 	%r1633, %r1632, %r257;
	mov.b64 	%fd4624, {%r256, %r1633};
	{
	.reg .b32 %temp; 
	mov.b64 	{%temp, %r1634}, %fd658;
	}
	mov.b32 	%f158, %r1634;
	abs.f32 	%f58, %f158;
	setp.lt.f32 	%p570, %f58, 0f4086232B;
	@%p570 bra 	$L__BB1_424;
	setp.lt.f64 	%p571, %fd658, 0d0000000000000000;
	add.f64 	%fd3063, %fd658, 0d7FF0000000000000;
	selp.f64 	%fd4624, 0d0000000000000000, %fd3063, %p571;
	setp.geu.f32 	%p572, %f58, 0f40874800;
	@%p572 bra 	$L__BB1_424;
	shr.u32 	%r1635, %r255, 31;
	add.s32 	%r1636, %r255, %r1635;
	shr.s32 	%r1637, %r1636, 1;
	shl.b32 	%r1638, %r1637, 20;
	add.s32 	%r1639, %r257, %r1638;
	mov.b64 	%fd3064, {%r256, %r1639};
	sub.s32 	%r1640, %r255, %r1637;
	shl.b32 	%r1641, %r1640, 20;
	add.s32 	%r1642, %r1641, 1072693248;
	mov.b32 	%r1643, 0;
	mov.b64 	%fd3065, {%r1643, %r1642};
	mul.f64 	%fd4624, %fd3065, %fd3064;
$L__BB1_424:
	fma.rn.f64 	%fd3066, %fd4624, 0d4023000000000000, 0d3FE999999999999A;
	st.global.f64 	[%rd3+192], %fd3066;
	ld.global.f64 	%fd663, [%rd4+24];
	setp.geu.f64 	%p573, %fd663, 0d3F36F0068DB8BAC7;
	@%p573 bra 	$L__BB1_430;
	div.rn.f64 	%fd664, %fd663, 0d3F36F0068DB8BAC7;
	{
	.reg .b32 %temp; 
	mov.b64 	{%temp, %r258}, %fd664;
	}
	mov.f64 	%fd3074, 0d4018000000000000;
	{
	.reg .b32 %temp; 
	mov.b64 	{%temp, %r1659}, %fd3074;
	}
	and.b32  	%r260, %r1659, 2146435072;
	setp.eq.s32 	%p587, %r260, 1073741824;
	abs.f64 	%fd665, %fd664;
	{ // callseq 28, 0
	.param .b64 param0;
	st.param.f64 	[param0], %fd665;
	.param .b64 param1;
	st.param.f64 	[param1], 0d4018000000000000;
	.param .b64 retval0;
	call.uni (retval0), 
	__internal_accurate_pow, 
	(
	param0, 
	param1
	);
	ld.param.f64 	%fd3075, [retval0];
	} // callseq 28
	setp.lt.s32 	%p588, %r258, 0;
	neg.f64 	%fd3077, %fd3075;
	selp.f64 	%fd3078, %fd3077, %fd3075, %p587;
	selp.f64 	%fd4626, %fd3078, %fd3075, %p588;
	setp.neu.f64 	%p589, %fd664, 0d0000000000000000;
	@%p589 bra 	$L__BB1_427;
	setp.eq.s32 	%p590, %r260, 1073741824;
	selp.b32 	%r1660, %r258, 0, %p590;
	setp.lt.s32 	%p591, %r1659, 0;
	or.b32  	%r1661, %r1660, 2146435072;
	selp.b32 	%r1662, %r1661, %r1660, %p591;
	mov.b32 	%r1663, 0;
	mov.b64 	%fd4626, {%r1663, %r1662};
$L__BB1_427:
	add.f64 	%fd3079, %fd664, 0d4018000000000000;
	{
	.reg .b32 %temp; 
	mov.b64 	{%temp, %r1664}, %fd3079;
	}
	and.b32  	%r1665, %r1664, 2146435072;
	setp.ne.s32 	%p592, %r1665, 2146435072;
	setp.neu.f64 	%p593, %fd665, 0d7FF0000000000000;
	or.pred  	%p594, %p592, %p593;
	@%p594 bra 	$L__BB1_429;
	setp.lt.s32 	%p595, %r258, 0;
	setp.eq.s32 	%p596, %r260, 1073741824;
	setp.lt.s32 	%p597, %r1659, 0;
	selp.b32 	%r1667, 0, 2146435072, %p597;
	and.b32  	%r1668, %r1659, 2147483647;
	setp.ne.s32 	%p598, %r1668, 1071644672;
	or.b32  	%r1669, %r1667, -2147483648;
	selp.b32 	%r1670, %r1669, %r1667, %p598;
	selp.b32 	%r1671, %r1670, %r1667, %p596;
	selp.b32 	%r1672, %r1671, %r1667, %p595;
	mov.b32 	%r1673, 0;
	mov.b64 	%fd4626, {%r1673, %r1672};
$L__BB1_429:
	setp.eq.f64 	%p599, %fd664, 0d3FF0000000000000;
	selp.f64 	%fd4629, 0d3FF0000000000000, %fd4626, %p599;
	bra.uni 	$L__BB1_438;
$L__BB1_430:
	div.rn.f64 	%fd672, %fd663, 0d3F36F0068DB8BAC7;
	{
	.reg .b32 %temp; 
	mov.b64 	{%temp, %r261}, %fd672;
	}
	mov.f64 	%fd3067, 0d4030000000000000;
	{
	.reg .b32 %temp; 
	mov.b64 	{%temp, %r1644}, %fd3067;
	}
	and.b32  	%r263, %r1644, 2146435072;
	setp.eq.s32 	%p574, %r263, 1072693248;
	abs.f64 	%fd673, %fd672;
	{ // callseq 27, 0
	.param .b64 param0;
	st.param.f64 	[param0], %fd673;
	.param .b64 param1;
	st.param.f64 	[param1], 0d4030000000000000;
	.param .b64 retval0;
	call.uni (retval0), 
	__internal_accurate_pow, 
	(
	param0, 
	param1
	);
	ld.param.f64 	%fd3068, [retval0];
	} // callseq 27
	setp.lt.s32 	%p575, %r261, 0;
	neg.f64 	%fd3070, %fd3068;
	selp.f64 	%fd3071, %fd3070, %fd3068, %p574;
	selp.f64 	%fd4628, %fd3071, %fd3068, %p575;
	setp.neu.f64 	%p576, %fd672, 0d0000000000000000;
	@%p576 bra 	$L__BB1_432;
	setp.eq.s32 	%p577, %r263, 1072693248;
	selp.b32 	%r1645, %r261, 0, %p577;
	setp.lt.s32 	%p578, %r1644, 0;
	or.b32  	%r1646, %r1645, 2146435072;
	selp.b32 	%r1647, %r1646, %r1645, %p578;
	mov.b32 	%r1648, 0;
	mov.b64 	%fd4628, {%r1648, %r1647};
$L__BB1_432:
	add.f64 	%fd3072, %fd672, 0d4030000000000000;
	{
	.reg .b32 %temp; 
	mov.b64 	{%temp, %r1649}, %fd3072;
	}
	and.b32  	%r1650, %r1649, 2146435072;
	setp.ne.s32 	%p579, %r1650, 2146435072;
	@%p579 bra 	$L__BB1_437;
	setp.num.f64 	%p580, %fd672, %fd672;
	@%p580 bra 	$L__BB1_435;
	mov.f64 	%fd3073, 0d4030000000000000;
	add.rn.f64 	%fd4628, %fd672, %fd3073;
	bra.uni 	$L__BB1_437;
$L__BB1_435:
	setp.neu.f64 	%p581, %fd673, 0d7FF0000000000000;
	@%p581 bra 	$L__BB1_437;
	setp.lt.s32 	%p582, %r261, 0;
	setp.eq.s32 	%p583, %r263, 1072693248;
	setp.lt.s32 	%p584, %r1644, 0;
	selp.b32 	%r1652, 0, 2146435072, %p584;
	and.b32  	%r1653, %r1644, 2147483647;
	setp.ne.s32 	%p585, %r1653, 1071644672;
	or.b32  	%r1654, %r1652, -2147483648;
	selp.b32 	%r1655, %r1654, %r1652, %p585;
	selp.b32 	%r1656, %r1655, %r1652, %p583;
	selp.b32 	%r1657, %r1656, %r1652, %p582;
	mov.b32 	%r1658, 0;
	mov.b64 	%fd4628, {%r1658, %r1657};
$L__BB1_437:
	setp.eq.f64 	%p586, %fd672, 0d3FF0000000000000;
	selp.f64 	%fd4629, 0d3FF0000000000000, %fd4628, %p586;
$L__BB1_438:
	add.f64 	%fd3080, %fd4629, 0d3FF0000000000000;
	rcp.rn.f64 	%fd3081, %fd3080;
	st.global.f64 	[%rd3+96], %fd3081;
	ld.global.f64 	%fd3082, [%rd4+128];
	sub.f64 	%fd3083, %fd3081, %fd3082;
	ld.global.f64 	%fd3084, [%rd5+264];
	div.rn.f64 	%fd3085, %fd3083, %fd3084;
	st.global.f64 	[%rd3+200], %fd3085;
	ld.global.f64 	%fd3086, [%rd4];
	mov.f64 	%fd3087, 0dC03A000000000000;
	sub.f64 	%fd3088, %fd3087, %fd3086;
	div.rn.f64 	%fd682, %fd3088, 0d401C000000000000;
	fma.rn.f64 	%fd3089, %fd682, 0d3FF71547652B82FE, 0d4338000000000000;
	{
	.reg .b32 %temp; 
	mov.b64 	{%r264, %temp}, %fd3089;
	}
	mov.f64 	%fd3090, 0dC338000000000000;
	add.rn.f64 	%fd3091, %fd3089, %fd3090;
	fma.rn.f64 	%fd3092, %fd3091, 0dBFE62E42FEFA39EF, %fd682;
	fma.rn.f64 	%fd3093, %fd3091, 0dBC7ABC9E3B39803F, %fd3092;
	fma.rn.f64 	%fd3094, %fd3093, 0d3E5ADE1569CE2BDF, 0d3E928AF3FCA213EA;
	fma.rn.f64 	%fd3095, %fd3094, %fd3093, 0d3EC71DEE62401315;
	fma.rn.f64 	%fd3096, %fd3095, %fd3093, 0d3EFA01997C89EB71;
	fma.rn.f64 	%fd3097, %fd3096, %fd3093, 0d3F2A01A014761F65;
	fma.rn.f64 	%fd3098, %fd3097, %fd3093, 0d3F56C16C1852B7AF;
	fma.rn.f64 	%fd3099, %fd3098, %fd3093, 0d3F81111111122322;
	fma.rn.f64 	%fd3100, %fd3099, %fd3093, 0d3FA55555555502A1;
	fma.rn.f64 	%fd3101, %fd3100, %fd3093, 0d3FC5555555555511;
	fma.rn.f64 	%fd3102, %fd3101, %fd3093, 0d3FE000000000000B;
	fma.rn.f64 	%fd3103, %fd3102, %fd3093, 0d3FF0000000000000;
	fma.rn.f64 	%fd3104, %fd3103, %fd3093, 0d3FF0000000000000;
	{
	.reg .b32 %temp; 
	mov.b64 	{%r265, %temp}, %fd3104;
	}
	{
	.reg .b32 %temp; 
	mov.b64 	{%temp, %r266}, %fd3104;
	}
	shl.b32 	%r1674, %r264, 20;
	add.s32 	%r1675, %r1674, %r266;
	mov.b64 	%fd4630, {%r265, %r1675};
	{
	.reg .b32 %temp; 
	mov.b64 	{%temp, %r1676}, %fd682;
	}
	mov.b32 	%f159, %r1676;
	abs.f32 	%f59, %f159;
	setp.lt.f32 	%p600, %f59, 0f4086232B;
	@%p600 bra 	$L__BB1_441;
	setp.lt.f64 	%p601, %fd682, 0d0000000000000000;
	add.f64 	%fd3105, %fd682, 0d7FF0000000000000;
	selp.f64 	%fd4630, 0d0000000000000000, %fd3105, %p601;
	setp.geu.f32 	%p602, %f59, 0f40874800;
	@%p602 bra 	$L__BB1_441;
	shr.u32 	%r1677, %r264, 31;
	add.s32 	%r1678, %r264, %r1677;
	shr.s32 	%r1679, %r1678, 1;
	shl.b32 	%r1680, %r1679, 20;
	add.s32 	%r1681, %r266, %r1680;
	mov.b64 	%fd3106, {%r265, %r1681};
	sub.s32 	%r1682, %r264, %r1679;
	shl.b32 	%r1683, %r1682, 20;
	add.s32 	%r1684, %r1683, 1072693248;
	mov.b32 	%r1685, 0;
	mov.b64 	%fd3107, {%r1685, %r1684};
	mul.f64 	%fd4630, %fd3107, %fd3106;
$L__BB1_441:
	add.f64 	%fd3108, %fd4630, 0d3FF0000000000000;
	rcp.rn.f64 	%fd3109, %fd3108;
	st.global.f64 	[%rd3+8], %fd3109;
	ld.global.f64 	%fd3110, [%rd4];
	mov.f64 	%fd3111, 0dC046800000000000;
	sub.f64 	%fd3112, %fd3111, %fd3110;
	div.rn.f64 	%fd687, %fd3112, 0d4024000000000000;
	fma.rn.f64 	%fd3113, %fd687, 0d3FF71547652B82FE, 0d4338000000000000;
	{
	.reg .b32 %temp; 
	mov.b64 	{%r267, %temp}, %fd3113;
	}
	mov.f64 	%fd3114, 0dC338000000000000;
	add.rn.f64 	%fd3115, %fd3113, %fd3114;
	fma.rn.f64 	%fd3116, %fd3115, 0dBFE62E42FEFA39EF, %fd687;
	fma.rn.f64 	%fd3117, %fd3115, 0dBC7ABC9E3B39803F, %fd3116;
	fma.rn.f64 	%fd3118, %fd3117, 0d3E5ADE1569CE2BDF, 0d3E928AF3FCA213EA;
	fma.rn.f64 	%fd3119, %fd3118, %fd3117, 0d3EC71DEE62401315;
	fma.rn.f64 	%fd3120, %fd3119, %fd3117, 0d3EFA01997C89EB71;
	fma.rn.f64 	%fd3121, %fd3120, %fd3117, 0d3F2A01A014761F65;
	fma.rn.f64 	%fd3122, %fd3121, %fd3117, 0d3F56C16C1852B7AF;
	fma.rn.f64 	%fd3123, %fd3122, %fd3117, 0d3F81111111122322;
	fma.rn.f64 	%fd3124, %fd3123, %fd3117, 0d3FA55555555502A1;
	fma.rn.f64 	%fd3125, %fd3124, %fd3117, 0d3FC5555555555511;
	fma.rn.f64 	%fd3126, %fd3125, %fd3117, 0d3FE000000000000B;
	fma.rn.f64 	%fd3127, %fd3126, %fd3117, 0d3FF0000000000000;
	fma.rn.f64 	%fd3128, %fd3127, %fd3117, 0d3FF0000000000000;
	{
	.reg .b32 %temp; 
	mov.b64 	{%r268, %temp}, %fd3128;
	}
	{
	.reg .b32 %temp; 
	mov.b64 	{%temp, %r269}, %fd3128;
	}
	shl.b32 	%r1686, %r267, 20;
	add.s32 	%r1687, %r1686, %r269;
	mov.b64 	%fd4631, {%r268, %r1687};
	{
	.reg .b32 %temp; 
	mov.b64 	{%temp, %r1688}, %fd687;
	}
	mov.b32 	%f160, %r1688;
	abs.f32 	%f60, %f160;
	setp.lt.f32 	%p603, %f60, 0f4086232B;
	@%p603 bra 	$L__BB1_444;
	setp.lt.f64 	%p604, %fd687, 0d0000000000000000;
	add.f64 	%fd3129, %fd687, 0d7FF0000000000000;
	selp.f64 	%fd4631, 0d0000000000000000, %fd3129, %p604;
	setp.geu.f32 	%p605, %f60, 0f40874800;
	@%p605 bra 	$L__BB1_444;
	shr.u32 	%r1689, %r267, 31;
	add.s32 	%r1690, %r267, %r1689;
	shr.s32 	%r1691, %r1690, 1;
	shl.b32 	%r1692, %r1691, 20;
	add.s32 	%r1693, %r269, %r1692;
	mov.b64 	%fd3130, {%r268, %r1693};
	sub.s32 	%r1694, %r267, %r1691;
	shl.b32 	%r1695, %r1694, 20;
	add.s32 	%r1696, %r1695, 1072693248;
	mov.b32 	%r1697, 0;
	mov.b64 	%fd3131, {%r1697, %r1696};
	mul.f64 	%fd4631, %fd3131, %fd3130;
$L__BB1_444:
	add.f64 	%fd3132, %fd4631, 0d3FF0000000000000;
	mov.f64 	%fd3133, 0d407C200000000000;
	div.rn.f64 	%fd692, %fd3133, %fd3132;
	st.global.f64 	[%rd3+112], %fd692;
	ld.global.f64 	%fd3134, [%rd4];
	add.f64 	%fd3135, %fd3134, 0d403E000000000000;
	div.rn.f64 	%fd693, %fd3135, 0d4027000000000000;
	fma.rn.f64 	%fd3136, %fd693, 0d3FF71547652B82FE, 0d4338000000000000;
	{
	.reg .b32 %temp; 
	mov.b64 	{%r270, %temp}, %fd3136;
	}
	mov.f64 	%fd3137, 0dC338000000000000;
	add.rn.f64 	%fd3138, %fd3136, %fd3137;
	fma.rn.f64 	%fd3139, %fd3138, 0dBFE62E42FEFA39EF, %fd693;
	fma.rn.f64 	%fd3140, %fd3138, 0dBC7ABC9E3B39803F, %fd3139;
	fma.rn.f64 	%fd3141, %fd3140, 0d3E5ADE1569CE2BDF, 0d3E928AF3FCA213EA;
	fma.rn.f64 	%fd3142, %fd3141, %fd3140, 0d3EC71DEE62401315;
	fma.rn.f64 	%fd3143, %fd3142, %fd3140, 0d3EFA01997C89EB71;
	fma.rn.f64 	%fd3144, %fd3143, %fd3140, 0d3F2A01A014761F65;
	fma.rn.f64 	%fd3145, %fd3144, %fd3140, 0d3F56C16C1852B7AF;
	fma.rn.f64 	%fd3146, %fd3145, %fd3140, 0d3F81111111122322;
	fma.rn.f64 	%fd3147, %fd3146, %fd3140, 0d3FA55555555502A1;
	fma.rn.f64 	%fd3148, %fd3147, %fd3140, 0d3FC5555555555511;
	fma.rn.f64 	%fd3149, %fd3148, %fd3140, 0d3FE000000000000B;
	fma.rn.f64 	%fd3150, %fd3149, %fd3140, 0d3FF0000000000000;
	fma.rn.f64 	%fd3151, %fd3150, %fd3140, 0d3FF0000000000000;
	{
	.reg .b32 %temp; 
	mov.b64 	{%r271, %temp}, %fd3151;
	}
	{
	.reg .b32 %temp; 
	mov.b64 	{%temp, %r272}, %fd3151;
	}
	shl.b32 	%r1698, %r270, 20;
	add.s32 	%r1699, %r1698, %r272;
	mov.b64 	%fd4632, {%r271, %r1699};
	{
	.reg .b32 %temp; 
	mov.b64 	{%temp, %r1700}, %fd693;
	}
	mov.b32 	%f161, %r1700;
	abs.f32 	%f61, %f161;
	setp.lt.f32 	%p606, %f61, 0f4086232B;
	@%p606 bra 	$L__BB1_447;
	setp.lt.f64 	%p607, %fd693, 0d0000000000000000;
	add.f64 	%fd3152, %fd693, 0d7FF0000000000000;
	selp.f64 	%fd4632, 0d0000000000000000, %fd3152, %p607;
	setp.geu.f32 	%p608, %f61, 0f40874800;
	@%p608 bra 	$L__BB1_447;
	shr.u32 	%r1701, %r270, 31;
	add.s32 	%r1702, %r270, %r1701;
	shr.s32 	%r1703, %r1702, 1;
	shl.b32 	%r1704, %r1703, 20;
	add.s32 	%r1705, %r272, %r1704;
	mov.b64 	%fd3153, {%r271, %r1705};
	sub.s32 	%r1706, %r270, %r1703;
	shl.b32 	%r1707, %r1706, 20;
	add.s32 	%r1708, %r1707, 1072693248;
	mov.b32 	%r1709, 0;
	mov.b64 	%fd3154, {%r1709, %r1708};
	mul.f64 	%fd4632, %fd3154, %fd3153;
$L__BB1_447:
	add.f64 	%fd3155, %fd4632, 0d3FF0000000000000;
	mov.f64 	%fd3156, 0d4018000000000000;
	div.rn.f64 	%fd3157, %fd3156, %fd3155;
	st.global.f64 	[%rd3+216], %fd3157;
	mul.f64 	%fd3158, %fd692, %fd3157;
	st.global.f64 	[%rd3+288], %fd3158;
	ld.global.f64 	%fd3159, [%rd4];
	add.f64 	%fd3160, %fd3159, 0d4056000000000000;
	div.rn.f64 	%fd698, %fd3160, 0d4038000000000000;
	fma.rn.f64 	%fd3161, %fd698, 0d3FF71547652B82FE, 0d4338000000000000;
	{
	.reg .b32 %temp; 
	mov.b64 	{%r273, %temp}, %fd3161;
	}
	mov.f64 	%fd3162, 0dC338000000000000;
	add.rn.f64 	%fd3163, %fd3161, %fd3162;
	fma.rn.f64 	%fd3164, %fd3163, 0dBFE62E42FEFA39EF, %fd698;
	fma.rn.f64 	%fd3165, %fd3163, 0dBC7ABC9E3B39803F, %fd3164;
	fma.rn.f64 	%fd3166, %fd3165, 0d3E5ADE1569CE2BDF, 0d3E928AF3FCA213EA;
	fma.rn.f64 	%fd3167, %fd3166, %fd3165, 0d3EC71DEE62401315;
	fma.rn.f64 	%fd3168, %fd3167, %fd3165, 0d3EFA01997C89EB71;
	fma.rn.f64 	%fd3169, %fd3168, %fd3165, 0d3F2A01A014761F65;
	fma.rn.f64 	%fd3170, %fd3169, %fd3165, 0d3F56C16C1852B7AF;
	fma.rn.f64 	%fd3171, %fd3170, %fd3165, 0d3F81111111122322;
	fma.rn.f64 	%fd3172, %fd3171, %fd3165, 0d3FA55555555502A1;
	fma.rn.f64 	%fd3173, %fd3172, %fd3165, 0d3FC5555555555511;
	fma.rn.f64 	%fd3174, %fd3173, %fd3165, 0d3FE000000000000B;
	fma.rn.f64 	%fd3175, %fd3174, %fd3165, 0d3FF0000000000000;
	fma.rn.f64 	%fd3176, %fd3175, %fd3165, 0d3FF0000000000000;
	{
	.reg .b32 %temp; 
	mov.b64 	{%r274, %temp}, %fd3176;
	}
	{
	.reg .b32 %temp; 
	mov.b64 	{%temp, %r275}, %fd3176;
	}
	shl.b32 	%r1710, %r273, 20;
	add.s32 	%r1711, %r1710, %r275;
	mov.b64 	%fd4633, {%r274, %r1711};
	{
	.reg .b32 %temp; 
	mov.b64 	{%temp, %r1712}, %fd698;
	}
	mov.b32 	%f162, %r1712;
	abs.f32 	%f62, %f162;
	setp.lt.f32 	%p609, %f62, 0f4086232B;
	@%p609 bra 	$L__BB1_450;
	setp.lt.f64 	%p610, %fd698, 0d0000000000000000;
	add.f64 	%fd3177, %fd698, 0d7FF0000000000000;
	selp.f64 	%fd4633, 0d0000000000000000, %fd3177, %p610;
	setp.geu.f32 	%p611, %f62, 0f40874800;
	@%p611 bra 	$L__BB1_450;
	shr.u32 	%r1713, %r273, 31;
	add.s32 	%r1714, %r273, %r1713;
	shr.s32 	%r1715, %r1714, 1;
	shl.b32 	%r1716, %r1715, 20;
	add.s32 	%r1717, %r275, %r1716;
	mov.b64 	%fd3178, {%r274, %r1717};
	sub.s32 	%r1718, %r273, %r1715;
	shl.b32 	%r1719, %r1718, 20;
	add.s32 	%r1720, %r1719, 1072693248;
	mov.b32 	%r1721, 0;
	mov.b64 	%fd3179, {%r1721, %r1720};
	mul.f64 	%fd4633, %fd3179, %fd3178;
$L__BB1_450:
	add.f64 	%fd3180, %fd4633, 0d3FF0000000000000;
	rcp.rn.f64 	%fd3181, %fd3180;
	st.global.f64 	[%rd3+16], %fd3181;
	ld.global.f64 	%fd3182, [%rd4];
	mov.f64 	%fd3183, 0dC04E000000000000;
	sub.f64 	%fd3184, %fd3183, %fd3182;
	div.rn.f64 	%fd703, %fd3184, 0d4034000000000000;
	fma.rn.f64 	%fd3185, %fd703, 0d3FF71547652B82FE, 0d4338000000000000;
	{
	.reg .b32 %temp; 
	mov.b64 	{%r276, %temp}, %fd3185;
	}
	mov.f64 	%fd3186, 0dC338000000000000;
	add.rn.f64 	%fd3187, %fd3185, %fd3186;
	fma.rn.f64 	%fd3188, %fd3187, 0dBFE62E42FEFA39EF, %fd703;
	fma.rn.f64 	%fd3189, %fd3187, 0dBC7ABC9E3B39803F, %fd3188;
	fma.rn.f64 	%fd3190, %fd3189, 0d3E5ADE1569CE2BDF, 0d3E928AF3FCA213EA;
	fma.rn.f64 	%fd3191, %fd3190, %fd3189, 0d3EC71DEE62401315;
	fma.rn.f64 	%fd3192, %fd3191, %fd3189, 0d3EFA01997C89EB71;
	fma.rn.f64 	%fd3193, %fd3192, %fd3189, 0d3F2A01A014761F65;
	fma.rn.f64 	%fd3194, %fd3193, %fd3189, 0d3F56C16C1852B7AF;
	fma.rn.f64 	%fd3195, %fd3194, %fd3189, 0d3F81111111122322;
	fma.rn.f64 	%fd3196, %fd3195, %fd3189, 0d3FA55555555502A1;
	fma.rn.f64 	%fd3197, %fd3196, %fd3189, 0d3FC5555555555511;
	fma.rn.f64 	%fd3198, %fd3197, %fd3189, 0d3FE000000000000B;
	fma.rn.f64 	%fd3199, %fd3198, %fd3189, 0d3FF0000000000000;
	fma.rn.f64 	%fd3200, %fd3199, %fd3189, 0d3FF0000000000000;
	{
	.reg .b32 %temp; 
	mov.b64 	{%r277, %temp}, %fd3200;
	}
	{
	.reg .b32 %temp; 
	mov.b64 	{%temp, %r278}, %fd3200;
	}
	shl.b32 	%r1722, %r276, 20;
	add.s32 	%r1723, %r1722, %r278;
	mov.b64 	%fd4634, {%r277, %r1723};
	{
	.reg .b32 %temp; 
	mov.b64 	{%temp, %r1724}, %fd703;
	}
	mov.b32 	%f163, %r1724;
	abs.f32 	%f63, %f163;
	setp.lt.f32 	%p612, %f63, 0f4086232B;
	@%p612 bra 	$L__BB1_453;
	setp.lt.f64 	%p613, %fd703, 0d0000000000000000;
	add.f64 	%fd3201, %fd703, 0d7FF0000000000000;
	selp.f64 	%fd4634, 0d0000000000000000, %fd3201, %p613;
	setp.geu.f32 	%p614, %f63, 0f40874800;
	@%p614 bra 	$L__BB1_453;
	shr.u32 	%r1725, %r276, 31;
	add.s32 	%r1726, %r276, %r1725;
	shr.s32 	%r1727, %r1726, 1;
	shl.b32 	%r1728, %r1727, 20;
	add.s32 	%r1729, %r278, %r1728;
	mov.b64 	%fd3202, {%r277, %r1729};
	sub.s32 	%r1730, %r276, %r1727;
	shl.b32 	%r1731, %r1730, 20;
	add.s32 	%r1732, %r1731, 1072693248;
	mov.b32 	%r1733, 0;
	mov.b64 	%fd3203, {%r1733, %r1732};
	mul.f64 	%fd4634, %fd3203, %fd3202;
$L__BB1_453:
	add.f64 	%fd3204, %fd4634, 0d3FF0000000000000;
	mov.f64 	%fd3205, 0d4008000000000000;
	div.rn.f64 	%fd708, %fd3205, %fd3204;
	st.global.f64 	[%rd3+120], %fd708;
	ld.global.f64 	%fd3206, [%rd4];
	add.f64 	%fd3207, %fd3206, 0dC04E000000000000;
	div.rn.f64 	%fd709, %fd3207, 0d4034000000000000;
	fma.rn.f64 	%fd3208, %fd709, 0d3FF71547652B82FE, 0d4338000000000000;
	{
	.reg .b32 %temp; 
	mov.b64 	{%r279, %temp}, %fd3208;
	}
	mov.f64 	%fd3209, 0dC338000000000000;
	add.rn.f64 	%fd3210, %fd3208, %fd3209;
	fma.rn.f64 	%fd3211, %fd3210, 0dBFE62E42FEFA39EF, %fd709;
	fma.rn.f64 	%fd3212, %fd3210, 0dBC7ABC9E3B39803F, %fd3211;
	fma.rn.f64 	%fd3213, %fd3212, 0d3E5ADE1569CE2BDF, 0d3E928AF3FCA213EA;
	fma.rn.f64 	%fd3214, %fd3213, %fd3212, 0d3EC71DEE62401315;
	fma.rn.f64 	%fd3215, %fd3214, %fd3212, 0d3EFA01997C89EB71;
	fma.rn.f64 	%fd3216, %fd3215, %fd3212, 0d3F2A01A014761F65;
	fma.rn.f64 	%fd3217, %fd3216, %fd3212, 0d3F56C16C1852B7AF;
	fma.rn.f64 	%fd3218, %fd3217, %fd3212, 0d3F81111111122322;
	fma.rn.f64 	%fd3219, %fd3218, %fd3212, 0d3FA55555555502A1;
	fma.rn.f64 	%fd3220, %fd3219, %fd3212, 0d3FC5555555555511;
	fma.rn.f64 	%fd3221, %fd3220, %fd3212, 0d3FE000000000000B;
	fma.rn.f64 	%fd3222, %fd3221, %fd3212, 0d3FF0000000000000;
	fma.rn.f64 	%fd3223, %fd3222, %fd3212, 0d3FF0000000000000;
	{
	.reg .b32 %temp; 
	mov.b64 	{%r280, %temp}, %fd3223;
	}
	{
	.reg .b32 %temp; 
	mov.b64 	{%temp, %r281}, %fd3223;
	}
	shl.b32 	%r1734, %r279, 20;
	add.s32 	%r1735, %r1734, %r281;
	mov.b64 	%fd4635, {%r280, %r1735};
	{
	.reg .b32 %temp; 
	mov.b64 	{%temp, %r1736}, %fd709;
	}
	mov.b32 	%f164, %r1736;
	abs.f32 	%f64, %f164;
	setp.lt.f32 	%p615, %f64, 0f4086232B;
	@%p615 bra 	$L__BB1_456;
	setp.lt.f64 	%p616, %fd709, 0d0000000000000000;
	add.f64 	%fd3224, %fd709, 0d7FF0000000000000;
	selp.f64 	%fd4635, 0d0000000000000000, %fd3224, %p616;
	setp.geu.f32 	%p617, %f64, 0f40874800;
	@%p617 bra 	$L__BB1_456;
	shr.u32 	%r1737, %r279, 31;
	add.s32 	%r1738, %r279, %r1737;
	shr.s32 	%r1739, %r1738, 1;
	shl.b32 	%r1740, %r1739, 20;
	add.s32 	%r1741, %r281, %r1740;
	mov.b64 	%fd3225, {%r280, %r1741};
	sub.s32 	%r1742, %r279, %r1739;
	shl.b32 	%r1743, %r1742, 20;
	add.s32 	%r1744, %r1743, 1072693248;
	mov.b32 	%r1745, 0;
	mov.b64 	%fd3226, {%r1745, %r1744};
	mul.f64 	%fd4635, %fd3226, %fd3225;
$L__BB1_456:
	add.f64 	%fd3227, %fd4635, 0d3FF0000000000000;
	mov.f64 	%fd3228, 0d3FF1EB851EB851EC;
	div.rn.f64 	%fd3229, %fd3228, %fd3227;
	st.global.f64 	[%rd3+224], %fd3229;
	mul.f64 	%fd3230, %fd708, %fd3229;
	st.global.f64 	[%rd3+296], %fd3230;
	ld.global.f64 	%fd3231, [%rd4];
	mov.f64 	%fd3232, 0dC014000000000000;
	sub.f64 	%fd3233, %fd3232, %fd3231;
	div.rn.f64 	%fd714, %fd3233, 0d402C000000000000;
	fma.rn.f64 	%fd3234, %fd714, 0d3FF71547652B82FE, 0d4338000000000000;
	{
	.reg .b32 %temp; 
	mov.b64 	{%r282, %temp}, %fd3234;
	}
	mov.f64 	%fd3235, 0dC338000000000000;
	add.rn.f64 	%fd3236, %fd3234, %fd3235;
	fma.rn.f64 	%fd3237, %fd3236, 0dBFE62E42FEFA39EF, %fd714;
	fma.rn.f64 	%fd3238, %fd3236, 0dBC7ABC9E3B39803F, %fd3237;
	fma.rn.f64 	%fd3239, %fd3238, 0d3E5ADE1569CE2BDF, 0d3E928AF3FCA213EA;
	fma.rn.f64 	%fd3240, %fd3239, %fd3238, 0d3EC71DEE62401315;
	fma.rn.f64 	%fd3241, %fd3240, %fd3238, 0d3EFA01997C89EB71;
	fma.rn.f64 	%fd3242, %fd3241, %fd3238, 0d3F2A01A014761F65;
	fma.rn.f64 	%fd3243, %fd3242, %fd3238, 0d3F56C16C1852B7AF;
	fma.rn.f64 	%fd3244, %fd3243, %fd3238, 0d3F81111111122322;
	fma.rn.f64 	%fd3245, %fd3244, %fd3238, 0d3FA55555555502A1;
	fma.rn.f64 	%fd3246, %fd3245, %fd3238, 0d3FC5555555555511;
	fma.rn.f64 	%fd3247, %fd3246, %fd3238, 0d3FE000000000000B;
	fma.rn.f64 	%fd3248, %fd3247, %fd3238, 0d3FF0000000000000;
	fma.rn.f64 	%fd3249, %fd3248, %fd3238, 0d3FF0000000000000;
	{
	.reg .b32 %temp; 
	mov.b64 	{%r283, %temp}, %fd3249;
	}
	{
	.reg .b32 %temp; 
	mov.b64 	{%temp, %r284}, %fd3249;
	}
	shl.b32 	%r1746, %r282, 20;
	add.s32 	%r1747, %r1746, %r284;
	mov.b64 	%fd4636, {%r283, %r1747};
	{
	.reg .b32 %temp; 
	mov.b64 	{%temp, %r1748}, %fd714;
	}
	mov.b32 	%f165, %r1748;
	abs.f32 	%f65, %f165;
	setp.lt.f32 	%p618, %f65, 0f4086232B;
	@%p618 bra 	$L__BB1_459;
	setp.lt.f64 	%p619, %fd714, 0d0000000000000000;
	add.f64 	%fd3250, %fd714, 0d7FF0000000000000;
	selp.f64 	%fd4636, 0d0000000000000000, %fd3250, %p619;
	setp.geu.f32 	%p620, %f65, 0f40874800;
	@%p620 bra 	$L__BB1_459;
	shr.u32 	%r1749, %r282, 31;
	add.s32 	%r1750, %r282, %r1749;
	shr.s32 	%r1751, %r1750, 1;
	shl.b32 	%r1752, %r1751, 20;
	add.s32 	%r1753, %r284, %r1752;
	mov.b64 	%fd3251, {%r283, %r1753};
	sub.s32 	%r1754, %r282, %r1751;
	shl.b32 	%r1755, %r1754, 20;
	add.s32 	%r1756, %r1755, 1072693248;
	mov.b32 	%r1757, 0;
	mov.b64 	%fd3252, {%r1757, %r1756};
	mul.f64 	%fd4636, %fd3252, %fd3251;
$L__BB1_459:
	add.f64 	%fd3253, %fd4636, 0d3FF0000000000000;
	rcp.rn.f64 	%fd3254, %fd3253;
	st.global.f64 	[%rd3+24], %fd3254;
	ld.global.f64 	%fd3255, [%rd4];
	mov.f64 	%fd3256, 0dC024000000000000;
	sub.f64 	%fd3257, %fd3256, %fd3255;
	div.rn.f64 	%fd719, %fd3257, 0d4018000000000000;
	fma.rn.f64 	%fd3258, %fd719, 0d3FF71547652B82FE, 0d4338000000000000;
	{
	.reg .b32 %temp; 
	mov.b64 	{%r285, %temp}, %fd3258;
	}
	mov.f64 	%fd3259, 0dC338000000000000;
	add.rn.f64 	%fd3260, %fd3258, %fd3259;
	fma.rn.f64 	%fd3261, %fd3260, 0dBFE62E42FEFA39EF, %fd719;
	fma.rn.f64 	%fd3262, %fd3260, 0dBC7ABC9E3B39803F, %fd3261;
	fma.rn.f64 	%fd3263, %fd3262, 0d3E5ADE1569CE2BDF, 0d3E928AF3FCA213EA;
	fma.rn.f64 	%fd3264, %fd3263, %fd3262, 0d3EC71DEE62401315;
	fma.rn.f64 	%fd3265, %fd3264, %fd3262, 0d3EFA01997C89EB71;
	fma.rn.f64 	%fd3266, %fd3265, %fd3262, 0d3F2A01A014761F65;
	fma.rn.f64 	%fd3267, %fd3266, %fd3262, 0d3F56C16C1852B7AF;
	fma.rn.f64 	%fd3268, %fd3267, %fd3262, 0d3F81111111122322;
	fma.rn.f64 	%fd3269, %fd3268, %fd3262, 0d3FA55555555502A1;
	fma.rn.f64 	%fd3270, %fd3269, %fd3262, 0d3FC5555555555511;
	fma.rn.f64 	%fd3271, %fd3270, %fd3262, 0d3FE000000000000B;
	fma.rn.f64 	%fd3272, %fd3271, %fd3262, 0d3FF0000000000000;
	fma.rn.f64 	%fd3273, %fd3272, %fd3262, 0d3FF0000000000000;
	{
	.reg .b32 %temp; 
	mov.b64 	{%r286, %temp}, %fd3273;
	}
	{
	.reg .b32 %temp; 
	mov.b64 	{%temp, %r287}, %fd3273;
	}
	shl.b32 	%r1758, %r285, 20;
	add.s32 	%r1759, %r1758, %r287;
	mov.b64 	%fd4637, {%r286, %r1759};
	{
	.reg .b32 %temp; 
	mov.b64 	{%temp, %r1760}, %fd719;
	}
	mov.b32 	%f166, %r1760;
	abs.f32 	%f66, %f166;
	setp.lt.f32 	%p621, %f66, 0f4086232B;
	@%p621 bra 	$L__BB1_462;
	setp.lt.f64 	%p622, %fd719, 0d0000000000000000;
	add.f64 	%fd3274, %fd719, 0d7FF0000000000000;
	selp.f64 	%fd4637, 0d0000000000000000, %fd3274, %p622;
	setp.geu.f32 	%p623, %f66, 0f40874800;
	@%p623 bra 	$L__BB1_462;
	shr.u32 	%r1761, %r285, 31;
	add.s32 	%r1762, %r285, %r1761;
	shr.s32 	%r1763, %r1762, 1;
	shl.b32 	%r1764, %r1763, 20;
	add.s32 	%r1765, %r287, %r1764;
	mov.b64 	%fd3275, {%r286, %r1765};
	sub.s32 	%r1766, %r285, %r1763;
	shl.b32 	%r1767, %r1766, 20;
	add.s32 	%r1768, %r1767, 1072693248;
	mov.b32 	%r1769, 0;
	mov.b64 	%fd3276, {%r1769, %r1768};
	mul.f64 	%fd4637, %fd3276, %fd3275;
$L__BB1_462:
	add.f64 	%fd724, %fd4637, 0d3FF0000000000000;
	{
	.reg .b32 %temp; 
	mov.b64 	{%temp, %r288}, %fd724;
	}
	abs.f64 	%fd725, %fd724;
	{ // callseq 29, 0
	.param .b64 param0;
	st.param.f64 	[param0], %fd725;
	.param .b64 param1;
	st.param.f64 	[param1], 0d3FE0000000000000;
	.param .b64 retval0;
	call.uni (retval0), 
	__internal_accurate_pow, 
	(
	param0, 
	param1
	);
	ld.param.f64 	%fd3277, [retval0];
	} // callseq 29
	setp.lt.s32 	%p624, %r288, 0;
	setp.neu.f64 	%p625, %fd724, 0d0000000000000000;
	selp.f64 	%fd3279, 0dFFF8000000000000, %fd3277, %p624;
	selp.f64 	%fd4638, %fd3279, %fd139, %p625;
	add.f64 	%fd3280, %fd724, 0d3FE0000000000000;
	{
	.reg .b32 %temp; 
	mov.b64 	{%temp, %r1770}, %fd3280;
	}
	and.b32  	%r1771, %r1770, 2146435072;
	setp.ne.s32 	%p626, %r1771, 2146435072;
	@%p626 bra 	$L__BB1_467;
	setp.num.f64 	%p627, %fd724, %fd724;
	@%p627 bra 	$L__BB1_465;
	mov.f64 	%fd3281, 0d3FE0000000000000;
	add.rn.f64 	%fd4638, %fd724, %fd3281;
	bra.uni 	$L__BB1_467;
$L__BB1_465:
	setp.neu.f64 	%p628, %fd725, 0d7FF0000000000000;
	@%p628 bra 	$L__BB1_467;
	setp.neu.f64 	%p629, %fd724, 0d0000000000000000;
	setp.lt.s32 	%p630, %r288, 0;
	setp.lt.s32 	%p631, %r61, 0;
	and.b32  	%r1772, %r61, 2146435072;
	setp.eq.s32 	%p632, %r1772, 1071644672;
	selp.b32 	%r1773, 0, 2146435072, %p631;
	and.b32  	%r1774, %r61, 2147483647;
	setp.ne.s32 	%p633, %r1774, 1071644672;
	or.b32  	%r1775, %r1773, -2147483648;
	selp.b32 	%r1776, %r1775, %r1773, %p633;
	selp.b32 	%r1777, %r1776, %r1773, %p632;
	selp.b32 	%r1778, %r1777, %r1773, %p629;
	selp.b32 	%r1779, %r1778, %r1773, %p630;
	mov.b32 	%r1780, 0;
	mov.b64 	%fd4638, {%r1780, %r1779};
$L__BB1_467:
	setp.eq.f64 	%p634, %fd724, 0d3FF0000000000000;
	mov.f64 	%fd3282, 0d4091300000000000;
	div.rn.f64 	%fd3283, %fd3282, %fd4638;
	selp.f64 	%fd730, 0d4091300000000000, %fd3283, %p634;
	st.global.f64 	[%rd3+128], %fd730;
	ld.global.f64 	%fd3284, [%rd4];
	add.f64 	%fd3285, %fd3284, 0dC04E000000000000;
	div.rn.f64 	%fd731, %fd3285, 0d4034000000000000;
	fma.rn.f64 	%fd3286, %fd731, 0d3FF71547652B82FE, 0d4338000000000000;
	{
	.reg .b32 %temp; 
	mov.b64 	{%r289, %temp}, %fd3286;
	}
	mov.f64 	%fd3287, 0dC338000000000000;
	add.rn.f64 	%fd3288, %fd3286, %fd3287;
	fma.rn.f64 	%fd3289, %fd3288, 0dBFE62E42FEFA39EF, %fd731;
	fma.rn.f64 	%fd3290, %fd3288, 0dBC7ABC9E3B39803F, %fd3289;
	fma.rn.f64 	%fd3291, %fd3290, 0d3E5ADE1569CE2BDF, 0d3E928AF3FCA213EA;
	fma.rn.f64 	%fd3292, %fd3291, %fd3290, 0d3EC71DEE62401315;
	fma.rn.f64 	%fd3293, %fd3292, %fd3290, 0d3EFA01997C89EB71;
	fma.rn.f64 	%fd3294, %fd3293, %fd3290, 0d3F2A01A014761F65;
	fma.rn.f64 	%fd3295, %fd3294, %fd3290, 0d3F56C16C1852B7AF;
	fma.rn.f64 	%fd3296, %fd3295, %fd3290, 0d3F81111111122322;
	fma.rn.f64 	%fd3297, %fd3296, %fd3290, 0d3FA55555555502A1;
	fma.rn.f64 	%fd3298, %fd3297, %fd3290, 0d3FC5555555555511;
	fma.rn.f64 	%fd3299, %fd3298, %fd3290, 0d3FE000000000000B;
	fma.rn.f64 	%fd3300, %fd3299, %fd3290, 0d3FF0000000000000;
	fma.rn.f64 	%fd3301, %fd3300, %fd3290, 0d3FF0000000000000;
	{
	.reg .b32 %temp; 
	mov.b64 	{%r290, %temp}, %fd3301;
	}
	{
	.reg .b32 %temp; 
	mov.b64 	{%temp, %r291}, %fd3301;
	}
	shl.b32 	%r1781, %r289, 20;
	add.s32 	%r1782, %r1781, %r291;
	mov.b64 	%fd4639, {%r290, %r1782};
	{
	.reg .b32 %temp; 
	mov.b64 	{%temp, %r1783}, %fd731;
	}
	mov.b32 	%f167, %r1783;
	abs.f32 	%f67, %f167;
	setp.lt.f32 	%p635, %f67, 0f4086232B;
	@%p635 bra 	$L__BB1_470;
	setp.lt.f64 	%p636, %fd731, 0d0000000000000000;
	add.f64 	%fd3302, %fd731, 0d7FF0000000000000;
	selp.f64 	%fd4639, 0d0000000000000000, %fd3302, %p636;
	setp.geu.f32 	%p637, %f67, 0f40874800;
	@%p637 bra 	$L__BB1_470;
	shr.u32 	%r1784, %r289, 31;
	add.s32 	%r1785, %r289, %r1784;
	shr.s32 	%r1786, %r1785, 1;
	shl.b32 	%r1787, %r1786, 20;
	add.s32 	%r1788, %r291, %r1787;
	mov.b64 	%fd3303, {%r290, %r1788};
	sub.s32 	%r1789, %r289, %r1786;
	shl.b32 	%r1790, %r1789, 20;
	add.s32 	%r1791, %r1790, 1072693248;
	mov.b32 	%r1792, 0;
	mov.b64 	%fd3304, {%r1792, %r1791};
	mul.f64 	%fd4639, %fd3304, %fd3303;
$L__BB1_470:
	add.f64 	%fd3305, %fd4639, 0d3FF0000000000000;
	rcp.rn.f64 	%fd3306, %fd3305;
	st.global.f64 	[%rd3+232], %fd3306;
	mul.f64 	%fd3307, %fd730, %fd3306;
	st.global.f64 	[%rd3+304], %fd3307;
	ld.global.f64 	%fd3308, [%rd4];
	mov.f64 	%fd3309, 0dC04C6E147AE147AE;
	sub.f64 	%fd3310, %fd3309, %fd3308;
	div.rn.f64 	%fd736, %fd3310, 0d40220F5C28F5C28F;
	fma.rn.f64 	%fd3311, %fd736, 0d3FF71547652B82FE, 0d4338000000000000;
	{
	.reg .b32 %temp; 
	mov.b64 	{%r292, %temp}, %fd3311;
	}
	mov.f64 	%fd3312, 0dC338000000000000;
	add.rn.f64 	%fd3313, %fd3311, %fd3312;
	fma.rn.f64 	%fd3314, %fd3313, 0dBFE62E42FEFA39EF, %fd736;
	fma.rn.f64 	%fd3315, %fd3313, 0dBC7ABC9E3B39803F, %fd3314;
	fma.rn.f64 	%fd3316, %fd3315, 0d3E5ADE1569CE2BDF, 0d3E928AF3FCA213EA;
	fma.rn.f64 	%fd3317, %fd3316, %fd3315, 0d3EC71DEE62401315;
	fma.rn.f64 	%fd3318, %fd3317, %fd3315, 0d3EFA01997C89EB71;
	fma.rn.f64 	%fd3319, %fd3318, %fd3315, 0d3F2A01A014761F65;
	fma.rn.f64 	%fd3320, %fd3319, %fd3315, 0d3F56C16C1852B7AF;
	fma.rn.f64 	%fd3321, %fd3320, %fd3315, 0d3F81111111122322;
	fma.rn.f64 	%fd3322, %fd3321, %fd3315, 0d3FA55555555502A1;
	fma.rn.f64 	%fd3323, %fd3322, %fd3315, 0d3FC5555555555511;
	fma.rn.f64 	%fd3324, %fd3323, %fd3315, 0d3FE000000000000B;
	fma.rn.f64 	%fd3325, %fd3324, %fd3315, 0d3FF0000000000000;
	fma.rn.f64 	%fd3326, %fd3325, %fd3315, 0d3FF0000000000000;
	{
	.reg .b32 %temp; 
	mov.b64 	{%r293, %temp}, %fd3326;
	}
	{
	.reg .b32 %temp; 
	mov.b64 	{%temp, %r294}, %fd3326;
	}
	shl.b32 	%r1793, %r292, 20;
	add.s32 	%r1794, %r1793, %r294;
	mov.b64 	%fd4640, {%r293, %r1794};
	{
	.reg .b32 %temp; 
	mov.b64 	{%temp, %r1795}, %fd736;
	}
	mov.b32 	%f168, %r1795;
	abs.f32 	%f68, %f168;
	setp.lt.f32 	%p638, %f68, 0f4086232B;
	@%p638 bra 	$L__BB1_473;
	setp.lt.f64 	%p639, %fd736, 0d0000000000000000;
	add.f64 	%fd3327, %fd736, 0d7FF0000000000000;
	selp.f64 	%fd4640, 0d0000000000000000, %fd3327, %p639;
	setp.geu.f32 	%p640, %f68, 0f40874800;
	@%p640 bra 	$L__BB1_473;
	shr.u32 	%r1796, %r292, 31;
	add.s32 	%r1797, %r292, %r1796;
	shr.s32 	%r1798, %r1797, 1;
	shl.b32 	%r1799, %r1798, 20;
	add.s32 	%r1800, %r294, %r1799;
	mov.b64 	%fd3328, {%r293, %r1800};
	sub.s32 	%r1801, %r292, %r1798;
	shl.b32 	%r1802, %r1801, 20;
	add.s32 	%r1803, %r1802, 1072693248;
	mov.b32 	%r1804, 0;
	mov.b64 	%fd3329, {%r1804, %r1803};
	mul.f64 	%fd4640, %fd3329, %fd3328;
$L__BB1_473:
	setp.eq.s32 	%p641, %r6, 1062207488;
	add.f64 	%fd741, %fd4640, 0d3FF0000000000000;
	{
	.reg .b32 %temp; 
	mov.b64 	{%temp, %r295}, %fd741;
	}
	abs.f64 	%fd742, %fd741;
	{ // callseq 30, 0
	.param .b64 param0;
	st.param.f64 	[param0], %fd742;
	.param .b64 param1;
	st.param.f64 	[param1], 0d4000000000000000;
	.param .b64 retval0;
	call.uni (retval0), 
	__internal_accurate_pow, 
	(
	param0, 
	param1
	);
	ld.param.f64 	%fd3330, [retval0];
	} // callseq 30
	setp.lt.s32 	%p642, %r295, 0;
	neg.f64 	%fd3332, %fd3330;
	selp.f64 	%fd3333, %fd3332, %fd3330, %p641;
	selp.f64 	%fd4642, %fd3333, %fd3330, %p642;
	setp.neu.f64 	%p643, %fd741, 0d0000000000000000;
	@%p643 bra 	$L__BB1_475;
	setp.eq.s32 	%p644, %r6, 1062207488;
	selp.b32 	%r1806, %r295, 0, %p644;
	setp.lt.s32 	%p645, %r466, 0;
	or.b32  	%r1807, %r1806, 2146435072;
	selp.b32 	%r1808, %r1807, %r1806, %p645;
	mov.b32 	%r1809, 0;
	mov.b64 	%fd4642, {%r1809, %r1808};
$L__BB1_475:
	add.f64 	%fd3334, %fd741, 0d4000000000000000;
	{
	.reg .b32 %temp; 
	mov.b64 	{%temp, %r1810}, %fd3334;
	}
	and.b32  	%r1811, %r1810, 2146435072;
	setp.ne.s32 	%p646, %r1811, 2146435072;
	@%p646 bra 	$L__BB1_480;
	setp.num.f64 	%p647, %fd741, %fd741;
	@%p647 bra 	$L__BB1_478;
	mov.f64 	%fd3335, 0d4000000000000000;
	add.rn.f64 	%fd4642, %fd741, %fd3335;
	bra.uni 	$L__BB1_480;
$L__BB1_478:
	setp.neu.f64 	%p648, %fd742, 0d7FF0000000000000;
	@%p648 bra 	$L__BB1_480;
	setp.lt.s32 	%p649, %r295, 0;
	setp.eq.s32 	%p650, %r6, 1062207488;
	setp.lt.s32 	%p651, %r466, 0;
	selp.b32 	%r1813, 0, 2146435072, %p651;
	and.b32  	%r1814, %r466, 2147483647;
	setp.ne.s32 	%p652, %r1814, 1071644672;
	or.b32  	%r1815, %r1813, -2147483648;
	selp.b32 	%r1816, %r1815, %r1813, %p652;
	selp.b32 	%r1817, %r1816, %r1813, %p650;
	selp.b32 	%r1818, %r1817, %r1813, %p649;
	mov.b32 	%r1819, 0;
	mov.b64 	%fd4642, {%r1819, %r1818};
$L__BB1_480:
	setp.eq.f64 	%p653, %fd741, 0d3FF0000000000000;
	rcp.rn.f64 	%fd3336, %fd4642;
	selp.f64 	%fd3337, 0d3FF0000000000000, %fd3336, %p653;
	st.global.f64 	[%rd3+32], %fd3337;
	ld.global.f64 	%fd3338, [%rd4];
	mov.f64 	%fd3339, 0dC04E000000000000;
	sub.f64 	%fd3340, %fd3339, %fd3338;
	div.rn.f64 	%fd749, %fd3340, 0d4014000000000000;
	fma.rn.f64 	%fd3341, %fd749, 0d3FF71547652B82FE, 0d4338000000000000;
	{
	.reg .b32 %temp; 
	mov.b64 	{%r296, %temp}, %fd3341;
	}
	mov.f64 	%fd3342, 0dC338000000000000;
	add.rn.f64 	%fd3343, %fd3341, %fd3342;
	fma.rn.f64 	%fd3344, %fd3343, 0dBFE62E42FEFA39EF, %fd749;
	fma.rn.f64 	%fd3345, %fd3343, 0dBC7ABC9E3B39803F, %fd3344;
	fma.rn.f64 	%fd3346, %fd3345, 0d3E5ADE1569CE2BDF, 0d3E928AF3FCA213EA;
	fma.rn.f64 	%fd3347, %fd3346, %fd3345, 0d3EC71DEE62401315;
	fma.rn.f64 	%fd3348, %fd3347, %fd3345, 0d3EFA01997C89EB71;
	fma.rn.f64 	%fd3349, %fd3348, %fd3345, 0d3F2A01A014761F65;
	fma.rn.f64 	%fd3350, %fd3349, %fd3345, 0d3F56C16C1852B7AF;
	fma.rn.f64 	%fd3351, %fd3350, %fd3345, 0d3F81111111122322;
	fma.rn.f64 	%fd3352, %fd3351, %fd3345, 0d3FA55555555502A1;
	fma.rn.f64 	%fd3353, %fd3352, %fd3345, 0d3FC5555555555511;
	fma.rn.f64 	%fd3354, %fd3353, %fd3345, 0d3FE000000000000B;
	fma.rn.f64 	%fd3355, %fd3354, %fd3345, 0d3FF0000000000000;
	fma.rn.f64 	%fd3356, %fd3355, %fd3345, 0d3FF0000000000000;
	{
	.reg .b32 %temp; 
	mov.b64 	{%r297, %temp}, %fd3356;
	}
	{
	.reg .b32 %temp; 
	mov.b64 	{%temp, %r298}, %fd3356;
	}
	shl.b32 	%r1820, %r296, 20;
	add.s32 	%r1821, %r1820, %r298;
	mov.b64 	%fd4643, {%r297, %r1821};
	{
	.reg .b32 %temp; 
	mov.b64 	{%temp, %r1822}, %fd749;
	}
	mov.b32 	%f169, %r1822;
	abs.f32 	%f69, %f169;
	setp.lt.f32 	%p654, %f69, 0f4086232B;
	@%p654 bra 	$L__BB1_483;
	setp.lt.f64 	%p655, %fd749, 0d0000000000000000;
	add.f64 	%fd3357, %fd749, 0d7FF0000000000000;
	selp.f64 	%fd4643, 0d0000000000000000, %fd3357, %p655;
	setp.geu.f32 	%p656, %f69, 0f40874800;
	@%p656 bra 	$L__BB1_483;
	shr.u32 	%r1823, %r296, 31;
	add.s32 	%r1824, %r296, %r1823;
	shr.s32 	%r1825, %r1824, 1;
	shl.b32 	%r1826, %r1825, 20;
	add.s32 	%r1827, %r298, %r1826;
	mov.b64 	%fd3358, {%r297, %r1827};
	sub.s32 	%r1828, %r296, %r1825;
	shl.b32 	%r1829, %r1828, 20;
	add.s32 	%r1830, %r1829, 1072693248;
	mov.b32 	%r1831, 0;
	mov.b64 	%fd3359, {%r1831, %r1830};
	mul.f64 	%fd4643, %fd3359, %fd3358;
$L__BB1_483:
	add.f64 	%fd3360, %fd4643, 0d3FF0000000000000;
	rcp.rn.f64 	%fd754, %fd3360;
	st.global.f64 	[%rd3+136], %fd754;
	ld.global.f64 	%fd755, [%rd4];
	add.f64 	%fd3361, %fd755, 0d4041800000000000;
	div.rn.f64 	%fd756, %fd3361, 0d4014000000000000;
	fma.rn.f64 	%fd3362, %fd756, 0d3FF71547652B82FE, 0d4338000000000000;
	{
	.reg .b32 %temp; 
	mov.b64 	{%r299, %temp}, %fd3362;
	}
	mov.f64 	%fd3363, 0dC338000000000000;
	add.rn.f64 	%fd3364, %fd3362, %fd3363;
	fma.rn.f64 	%fd3365, %fd3364, 0dBFE62E42FEFA39EF, %fd756;
	fma.rn.f64 	%fd3366, %fd3364, 0dBC7ABC9E3B39803F, %fd3365;
	fma.rn.f64 	%fd3367, %fd3366, 0d3E5ADE1569CE2BDF, 0d3E928AF3FCA213EA;
	fma.rn.f64 	%fd3368, %fd3367, %fd3366, 0d3EC71DEE62401315;
	fma.rn.f64 	%fd3369, %fd3368, %fd3366, 0d3EFA01997C89EB71;
	fma.rn.f64 	%fd3370, %fd3369, %fd3366, 0d3F2A01A014761F65;
	fma.rn.f64 	%fd3371, %fd3370, %fd3366, 0d3F56C16C1852B7AF;
	fma.rn.f64 	%fd3372, %fd3371, %fd3366, 0d3F81111111122322;
	fma.rn.f64 	%fd3373, %fd3372, %fd3366, 0d3FA55555555502A1;
	fma.rn.f64 	%fd3374, %fd3373, %fd3366, 0d3FC5555555555511;
	fma.rn.f64 	%fd3375, %fd3374, %fd3366, 0d3FE000000000000B;
	fma.rn.f64 	%fd3376, %fd3375, %fd3366, 0d3FF0000000000000;
	fma.rn.f64 	%fd3377, %fd3376, %fd3366, 0d3FF0000000000000;
	{
	.reg .b32 %temp; 
	mov.b64 	{%r300, %temp}, %fd3377;
	}
	{
	.reg .b32 %temp; 
	mov.b64 	{%temp, %r301}, %fd3377;
	}
	shl.b32 	%r1832, %r299, 20;
	add.s32 	%r1833, %r1832, %r301;
	mov.b64 	%fd4644, {%r300, %r1833};
	{
	.reg .b32 %temp; 
	mov.b64 	{%temp, %r1834}, %fd756;
	}
	mov.b32 	%f170, %r1834;
	abs.f32 	%f70, %f170;
	setp.lt.f32 	%p657, %f70, 0f4086232B;
	@%p657 bra 	$L__BB1_486;
	setp.lt.f64 	%p658, %fd756, 0d0000000000000000;
	add.f64 	%fd3378, %fd756, 0d7FF0000000000000;
	selp.f64 	%fd4644, 0d0000000000000000, %fd3378, %p658;
	setp.geu.f32 	%p659, %f70, 0f40874800;
	@%p659 bra 	$L__BB1_486;
	shr.u32 	%r1835, %r299, 31;
	add.s32 	%r1836, %r299, %r1835;
	shr.s32 	%r1837, %r1836, 1;
	shl.b32 	%r1838, %r1837, 20;
	add.s32 	%r1839, %r301, %r1838;
	mov.b64 	%fd3379, {%r300, %r1839};
	sub.s32 	%r1840, %r299, %r1837;
	shl.b32 	%r1841, %r1840, 20;
	add.s32 	%r1842, %r1841, 1072693248;
	mov.b32 	%r1843, 0;
	mov.b64 	%fd3380, {%r1843, %r1842};
	mul.f64 	%fd4644, %fd3380, %fd3379;
$L__BB1_486:
	add.f64 	%fd761, %fd4644, 0d3FF0000000000000;
	add.f64 	%fd3381, %fd755, 0dC049000000000000;
	div.rn.f64 	%fd762, %fd3381, 0d4069000000000000;
	fma.rn.f64 	%fd3382, %fd762, 0d3FF71547652B82FE, 0d4338000000000000;
	{
	.reg .b32 %temp; 
	mov.b64 	{%r302, %temp}, %fd3382;
	}
	mov.f64 	%fd3383, 0dC338000000000000;
	add.rn.f64 	%fd3384, %fd3382, %fd3383;
	fma.rn.f64 	%fd3385, %fd3384, 0dBFE62E42FEFA39EF, %fd762;
	fma.rn.f64 	%fd3386, %fd3384, 0dBC7ABC9E3B39803F, %fd3385;
	fma.rn.f64 	%fd3387, %fd3386, 0d3E5ADE1569CE2BDF, 0d3E928AF3FCA213EA;
	fma.rn.f64 	%fd3388, %fd3387, %fd3386, 0d3EC71DEE62401315;
	fma.rn.f64 	%fd3389, %fd3388, %fd3386, 0d3EFA01997C89EB71;
	fma.rn.f64 	%fd3390, %fd3389, %fd3386, 0d3F2A01A014761F65;
	fma.rn.f64 	%fd3391, %fd3390, %fd3386, 0d3F56C16C1852B7AF;
	fma.rn.f64 	%fd3392, %fd3391, %fd3386, 0d3F81111111122322;
	fma.rn.f64 	%fd3393, %fd3392, %fd3386, 0d3FA55555555502A1;
	fma.rn.f64 	%fd3394, %fd3393, %fd3386, 0d3FC5555555555511;
	fma.rn.f64 	%fd3395, %fd3394, %fd3386, 0d3FE000000000000B;
	fma.rn.f64 	%fd3396, %fd3395, %fd3386, 0d3FF0000000000000;
	fma.rn.f64 	%fd3397, %fd3396, %fd3386, 0d3FF0000000000000;
	{
	.reg .b32 %temp; 
	mov.b64 	{%r303, %temp}, %fd3397;
	}
	{
	.reg .b32 %temp; 
	mov.b64 	{%temp, %r304}, %fd3397;
	}
	shl.b32 	%r1844, %r302, 20;
	add.s32 	%r1845, %r1844, %r304;
	mov.b64 	%fd4645, {%r303, %r1845};
	{
	.reg .b32 %temp; 
	mov.b64 	{%temp, %r1846}, %fd762;
	}
	mov.b32 	%f171, %r1846;
	abs.f32 	%f71, %f171;
	setp.lt.f32 	%p660, %f71, 0f4086232B;
	@%p660 bra 	$L__BB1_489;
	setp.lt.f64 	%p661, %fd762, 0d0000000000000000;
	add.f64 	%fd3398, %fd762, 0d7FF0000000000000;
	selp.f64 	%fd4645, 0d0000000000000000, %fd3398, %p661;
	setp.geu.f32 	%p662, %f71, 0f40874800;
	@%p662 bra 	$L__BB1_489;
	shr.u32 	%r1847, %r302, 31;
	add.s32 	%r1848, %r302, %r1847;
	shr.s32 	%r1849, %r1848, 1;
	shl.b32 	%r1850, %r1849, 20;
	add.s32 	%r1851, %r304, %r1850;
	mov.b64 	%fd3399, {%r303, %r1851};
	sub.s32 	%r1852, %r302, %r1849;
	shl.b32 	%r1853, %r1852, 20;
	add.s32 	%r1854, %r1853, 1072693248;
	mov.b32 	%r1855, 0;
	mov.b64 	%fd3400, {%r1855, %r1854};
	mul.f64 	%fd4645, %fd3400, %fd3399;
$L__BB1_489:
	add.f64 	%fd3401, %fd4645, 0d3FF0000000000000;
	mov.f64 	%fd3402, 0d3FB999999999999A;
	div.rn.f64 	%fd3403, %fd3402, %fd3401;
	div.rn.f64 	%fd3404, %fd3402, %fd761;
	add.f64 	%fd3405, %fd3404, %fd3403;
	st.global.f64 	[%rd3+240], %fd3405;
	mul.f64 	%fd3406, %fd754, %fd3405;
	st.global.f64 	[%rd3+312], %fd3406;
	ld.global.f64 	%fd3407, [%rd4];
	add.f64 	%fd3408, %fd3407, 0d4051E33333333333;
	div.rn.f64 	%fd767, %fd3408, 0d401DB851EB851EB8;
	fma.rn.f64 	%fd3409, %fd767, 0d3FF71547652B82FE, 0d4338000000000000;
	{
	.reg .b32 %temp; 
	mov.b64 	{%r305, %temp}, %fd3409;
	}
	mov.f64 	%fd3410, 0dC338000000000000;
	add.rn.f64 	%fd3411, %fd3409, %fd3410;
	fma.rn.f64 	%fd3412, %fd3411, 0dBFE62E42FEFA39EF, %fd767;
	fma.rn.f64 	%fd3413, %fd3411, 0dBC7ABC9E3B39803F, %fd3412;
	fma.rn.f64 	%fd3414, %fd3413, 0d3E5ADE1569CE2BDF, 0d3E928AF3FCA213EA;
	fma.rn.f64 	%fd3415, %fd3414, %fd3413, 0d3EC71DEE62401315;
	fma.rn.f64 	%fd3416, %fd3415, %fd3413, 0d3EFA01997C89EB71;
	fma.rn.f64 	%fd3417, %fd3416, %fd3413, 0d3F2A01A014761F65;
	fma.rn.f64 	%fd3418, %fd3417, %fd3413, 0d3F56C16C1852B7AF;
	fma.rn.f64 	%fd3419, %fd3418, %fd3413, 0d3F81111111122322;
	fma.rn.f64 	%fd3420, %fd3419, %fd3413, 0d3FA55555555502A1;
	fma.rn.f64 	%fd3421, %fd3420, %fd3413, 0d3FC5555555555511;
	fma.rn.f64 	%fd3422, %fd3421, %fd3413, 0d3FE000000000000B;
	fma.rn.f64 	%fd3423, %fd3422, %fd3413, 0d3FF0000000000000;
	fma.rn.f64 	%fd3424, %fd3423, %fd3413, 0d3FF0000000000000;
	{
	.reg .b32 %temp; 
	mov.b64 	{%r306, %temp}, %fd3424;
	}
	{
	.reg .b32 %temp; 
	mov.b64 	{%temp, %r307}, %fd3424;
	}
	shl.b32 	%r1856, %r305, 20;
	add.s32 	%r1857, %r1856, %r307;
	mov.b64 	%fd4646, {%r306, %r1857};
	{
	.reg .b32 %temp; 
	mov.b64 	{%temp, %r1858}, %fd767;
	}
	mov.b32 	%f172, %r1858;
	abs.f32 	%f72, %f172;
	setp.lt.f32 	%p663, %f72, 0f4086232B;
	@%p663 bra 	$L__BB1_492;
	setp.lt.f64 	%p664, %fd767, 0d0000000000000000;
	add.f64 	%fd3425, %fd767, 0d7FF0000000000000;
	selp.f64 	%fd4646, 0d0000000000000000, %fd3425, %p664;
	setp.geu.f32 	%p665, %f72, 0f40874800;
	@%p665 bra 	$L__BB1_492;
	shr.u32 	%r1859, %r305, 31;
	add.s32 	%r1860, %r305, %r1859;
	shr.s32 	%r1861, %r1860, 1;
	shl.b32 	%r1862, %r1861, 20;
	add.s32 	%r1863, %r307, %r1862;
	mov.b64 	%fd3426, {%r306, %r1863};
	sub.s32 	%r1864, %r305, %r1861;
	shl.b32 	%r1865, %r1864, 20;
	add.s32 	%r1866, %r1865, 1072693248;
	mov.b32 	%r1867, 0;
	mov.b64 	%fd3427, {%r1867, %r1866};
	mul.f64 	%fd4646, %fd3427, %fd3426;
$L__BB1_492:
	setp.eq.s32 	%p666, %r6, 1062207488;
	add.f64 	%fd772, %fd4646, 0d3FF0000000000000;
	{
	.reg .b32 %temp; 
	mov.b64 	{%temp, %r308}, %fd772;
	}
	abs.f64 	%fd773, %fd772;
	{ // callseq 31, 0
	.param .b64 param0;
	st.param.f64 	[param0], %fd773;
	.param .b64 param1;
	st.param.f64 	[param1], 0d4000000000000000;
	.param .b64 retval0;
	call.uni (retval0), 
	__internal_accurate_pow, 
	(
	param0, 
	param1
	);
	ld.param.f64 	%fd3428, [retval0];
	} // callseq 31
	setp.lt.s32 	%p667, %r308, 0;
	neg.f64 	%fd3430, %fd3428;
	selp.f64 	%fd3431, %fd3430, %fd3428, %p666;
	selp.f64 	%fd4648, %fd3431, %fd3428, %p667;
	setp.neu.f64 	%p668, %fd772, 0d0000000000000000;
	@%p668 bra 	$L__BB1_494;
	setp.eq.s32 	%p669, %r6, 1062207488;
	selp.b32 	%r1869, %r308, 0, %p669;
	setp.lt.s32 	%p670, %r466, 0;
	or.b32  	%r1870, %r1869, 2146435072;
	selp.b32 	%r1871, %r1870, %r1869, %p670;
	mov.b32 	%r1872, 0;
	mov.b64 	%fd4648, {%r1872, %r1871};
$L__BB1_494:
	add.f64 	%fd3432, %fd772, 0d4000000000000000;
	{
	.reg .b32 %temp; 
	mov.b64 	{%temp, %r1873}, %fd3432;
	}
	and.b32  	%r1874, %r1873, 2146435072;
	setp.ne.s32 	%p671, %r1874, 2146435072;
	@%p671 bra 	$L__BB1_499;
	setp.num.f64 	%p672, %fd772, %fd772;
	@%p672 bra 	$L__BB1_497;
	mov.f64 	%fd3433, 0d4000000000000000;
	add.rn.f64 	%fd4648, %fd772, %fd3433;
	bra.uni 	$L__BB1_499;
$L__BB1_497:
	setp.neu.f64 	%p673, %fd773, 0d7FF0000000000000;
	@%p673 bra 	$L__BB1_499;
	setp.lt.s32 	%p674, %r308, 0;
	setp.eq.s32 	%p675, %r6, 1062207488;
	setp.lt.s32 	%p676, %r466, 0;
	selp.b32 	%r1876, 0, 2146435072, %p676;
	and.b32  	%r1877, %r466, 2147483647;
	setp.ne.s32 	%p677, %r1877, 1071644672;
	or.b32  	%r1878, %r1876, -2147483648;
	selp.b32 	%r1879, %r1878, %r1876, %p677;
	selp.b32 	%r1880, %r1879, %r1876, %p675;
	selp.b32 	%r1881, %r1880, %r1876, %p674;
	mov.b32 	%r1882, 0;
	mov.b64 	%fd4648, {%r1882, %r1881};
$L__BB1_499:
	setp.eq.f64 	%p678, %fd772, 0d3FF0000000000000;
	rcp.rn.f64 	%fd3435, %fd4648;
	selp.f64 	%fd3436, 0d3FF0000000000000, %fd3435, %p678;
	st.global.f64 	[%rd3+40], %fd3436;
	ld.global.f64 	%fd780, [%rd4];
	setp.geu.f64 	%p679, %fd780, 0dC044000000000000;
	mov.f64 	%fd4650, 0d0000000000000000;
	@%p679 bra 	$L__BB1_504;
	add.f64 	%fd3437, %fd780, 0d4054000000000000;
	div.rn.f64 	%fd781, %fd3437, 0dC01B333333333333;
	fma.rn.f64 	%fd3438, %fd781, 0d3FF71547652B82FE, 0d4338000000000000;
	{
	.reg .b32 %temp; 
	mov.b64 	{%r309, %temp}, %fd3438;
	}
	mov.f64 	%fd3439, 0dC338000000000000;
	add.rn.f64 	%fd3440, %fd3438, %fd3439;
	fma.rn.f64 	%fd3441, %fd3440, 0dBFE62E42FEFA39EF, %fd781;
	fma.rn.f64 	%fd3442, %fd3440, 0dBC7ABC9E3B39803F, %fd3441;
	fma.rn.f64 	%fd3443, %fd3442, 0d3E5ADE1569CE2BDF, 0d3E928AF3FCA213EA;
	fma.rn.f64 	%fd3444, %fd3443, %fd3442, 0d3EC71DEE62401315;
	fma.rn.f64 	%fd3445, %fd3444, %fd3442, 0d3EFA01997C89EB71;
	fma.rn.f64 	%fd3446, %fd3445, %fd3442, 0d3F2A01A014761F65;
	fma.rn.f64 	%fd3447, %fd3446, %fd3442, 0d3F56C16C1852B7AF;
	fma.rn.f64 	%fd3448, %fd3447, %fd3442, 0d3F81111111122322;
	fma.rn.f64 	%fd3449, %fd3448, %fd3442, 0d3FA55555555502A1;
	fma.rn.f64 	%fd3450, %fd3449, %fd3442, 0d3FC5555555555511;
	fma.rn.f64 	%fd3451, %fd3450, %fd3442, 0d3FE000000000000B;
	fma.rn.f64 	%fd3452, %fd3451, %fd3442, 0d3FF0000000000000;
	fma.rn.f64 	%fd3453, %fd3452, %fd3442, 0d3FF0000000000000;
	{
	.reg .b32 %temp; 
	mov.b64 	{%r310, %temp}, %fd3453;
	}
	{
	.reg .b32 %temp; 
	mov.b64 	{%temp, %r311}, %fd3453;
	}
	shl.b32 	%r1883, %r309, 20;
	add.s32 	%r1884, %r1883, %r311;
	mov.b64 	%fd4649, {%r310, %r1884};
	{
	.reg .b32 %temp; 
	mov.b64 	{%temp, %r1885}, %fd781;
	}
	mov.b32 	%f173, %r1885;
	abs.f32 	%f73, %f173;
	setp.lt.f32 	%p680, %f73, 0f4086232B;
	@%p680 bra 	$L__BB1_503;
	setp.lt.f64 	%p681, %fd781, 0d0000000000000000;
	add.f64 	%fd3454, %fd781, 0d7FF0000000000000;
	selp.f64 	%fd4649, 0d0000000000000000, %fd3454, %p681;
	setp.geu.f32 	%p682, %f73, 0f40874800;
	@%p682 bra 	$L__BB1_503;
	shr.u32 	%r1886, %r309, 31;
	add.s32 	%r1887, %r309, %r1886;
	shr.s32 	%r1888, %r1887, 1;
	shl.b32 	%r1889, %r1888, 20;
	add.s32 	%r1890, %r311, %r1889;
	mov.b64 	%fd3455, {%r310, %r1890};
	sub.s32 	%r1891, %r309, %r1888;
	shl.b32 	%r1892, %r1891, 20;
	add.s32 	%r1893, %r1892, 1072693248;
	mov.b32 	%r1894, 0;
	mov.b64 	%fd3456, {%r1894, %r1893};
	mul.f64 	%fd4649, %fd3456, %fd3455;
$L__BB1_503:
	mul.f64 	%fd4650, %fd4649, 0d3FAD2F1A9FBE76C9;
$L__BB1_504:
	st.global.f64 	[%rd3+144], %fd4650;
	ld.global.f64 	%fd788, [%rd4];
	setp.geu.f64 	%p683, %fd788, 0dC044000000000000;
	@%p683 bra 	$L__BB1_512;
	mul.f64 	%fd789, %fd788, 0d3FB4395810624DD3;
	fma.rn.f64 	%fd3480, %fd789, 0d3FF71547652B82FE, 0d4338000000000000;
	{
	.reg .b32 %temp; 
	mov.b64 	{%r312, %temp}, %fd3480;
	}
	mov.f64 	%fd3481, 0dC338000000000000;
	add.rn.f64 	%fd3482, %fd3480, %fd3481;
	fma.rn.f64 	%fd3483, %fd3482, 0dBFE62E42FEFA39EF, %fd789;
	fma.rn.f64 	%fd3484, %fd3482, 0dBC7ABC9E3B39803F, %fd3483;
	fma.rn.f64 	%fd3485, %fd3484, 0d3E5ADE1569CE2BDF, 0d3E928AF3FCA213EA;
	fma.rn.f64 	%fd3486, %fd3485, %fd3484, 0d3EC71DEE62401315;
	fma.rn.f64 	%fd3487, %fd3486, %fd3484, 0d3EFA01997C89EB71;
	fma.rn.f64 	%fd3488, %fd3487, %fd3484, 0d3F2A01A014761F65;
	fma.rn.f64 	%fd3489, %fd3488, %fd3484, 0d3F56C16C1852B7AF;
	fma.rn.f64 	%fd3490, %fd3489, %fd3484, 0d3F81111111122322;
	fma.rn.f64 	%fd3491, %fd3490, %fd3484, 0d3FA55555555502A1;
	fma.rn.f64 	%fd3492, %fd3491, %fd3484, 0d3FC5555555555511;
	fma.rn.f64 	%fd3493, %fd3492, %fd3484, 0d3FE000000000000B;
	fma.rn.f64 	%fd3494, %fd3493, %fd3484, 0d3FF0000000000000;
	fma.rn.f64 	%fd3495, %fd3494, %fd3484, 0d3FF0000000000000;
	{
	.reg .b32 %temp; 
	mov.b64 	{%r313, %temp}, %fd3495;
	}
	{
	.reg .b32 %temp; 
	mov.b64 	{%temp, %r314}, %fd3495;
	}
	shl.b32 	%r1907, %r312, 20;
	add.s32 	%r1908, %r1907, %r314;
	mov.b64 	%fd4651, {%r313, %r1908};
	{
	.reg .b32 %temp; 
	mov.b64 	{%temp, %r1909}, %fd789;
	}
	mov.b32 	%f175, %r1909;
	abs.f32 	%f74, %f175;
	setp.lt.f32 	%p687, %f74, 0f4086232B;
	@%p687 bra 	$L__BB1_508;
	setp.lt.f64 	%p688, %fd789, 0d0000000000000000;
	add.f64 	%fd3496, %fd789, 0d7FF0000000000000;
	selp.f64 	%fd4651, 0d0000000000000000, %fd3496, %p688;
	setp.geu.f32 	%p689, %f74, 0f40874800;
	@%p689 bra 	$L__BB1_508;
	shr.u32 	%r1910, %r312, 31;
	add.s32 	%r1911, %r312, %r1910;
	shr.s32 	%r1912, %r1911, 1;
	shl.b32 	%r1913, %r1912, 20;
	add.s32 	%r1914, %r314, %r1913;
	mov.b64 	%fd3497, {%r313, %r1914};
	sub.s32 	%r1915, %r312, %r1912;
	shl.b32 	%r1916, %r1915, 20;
	add.s32 	%r1917, %r1916, 1072693248;
	mov.b32 	%r1918, 0;
	mov.b64 	%fd3498, {%r1918, %r1917};
	mul.f64 	%fd4651, %fd3498, %fd3497;
$L__BB1_508:
	mul.f64 	%fd794, %fd788, 0d3FD64DD2F1A9FBE7;
	fma.rn.f64 	%fd3499, %fd794, 0d3FF71547652B82FE, 0d4338000000000000;
	{
	.reg .b32 %temp; 
	mov.b64 	{%r315, %temp}, %fd3499;
	}
	mov.f64 	%fd3500, 0dC338000000000000;
	add.rn.f64 	%fd3501, %fd3499, %fd3500;
	fma.rn.f64 	%fd3502, %fd3501, 0dBFE62E42FEFA39EF, %fd794;
	fma.rn.f64 	%fd3503, %fd3501, 0dBC7ABC9E3B39803F, %fd3502;
	fma.rn.f64 	%fd3504, %fd3503, 0d3E5ADE1569CE2BDF, 0d3E928AF3FCA213EA;
	fma.rn.f64 	%fd3505, %fd3504, %fd3503, 0d3EC71DEE62401315;
	fma.rn.f64 	%fd3506, %fd3505, %fd3503, 0d3EFA01997C89EB71;
	fma.rn.f64 	%fd3507, %fd3506, %fd3503, 0d3F2A01A014761F65;
	fma.rn.f64 	%fd3508, %fd3507, %fd3503, 0d3F56C16C1852B7AF;
	fma.rn.f64 	%fd3509, %fd3508, %fd3503, 0d3F81111111122322;
	fma.rn.f64 	%fd3510, %fd3509, %fd3503, 0d3FA55555555502A1;
	fma.rn.f64 	%fd3511, %fd3510, %fd3503, 0d3FC5555555555511;
	fma.rn.f64 	%fd3512, %fd3511, %fd3503, 0d3FE000000000000B;
	fma.rn.f64 	%fd3513, %fd3512, %fd3503, 0d3FF0000000000000;
	fma.rn.f64 	%fd3514, %fd3513, %fd3503, 0d3FF0000000000000;
	{
	.reg .b32 %temp; 
	mov.b64 	{%r316, %temp}, %fd3514;
	}
	{
	.reg .b32 %temp; 
	mov.b64 	{%temp, %r317}, %fd3514;
	}
	shl.b32 	%r1919, %r315, 20;
	add.s32 	%r1920, %r1919, %r317;
	mov.b64 	%fd4652, {%r316, %r1920};
	{
	.reg .b32 %temp; 
	mov.b64 	{%temp, %r1921}, %fd794;
	}
	mov.b32 	%f176, %r1921;
	abs.f32 	%f75, %f176;
	setp.lt.f32 	%p690, %f75, 0f4086232B;
	@%p690 bra 	$L__BB1_511;
	setp.lt.f64 	%p691, %fd794, 0d0000000000000000;
	add.f64 	%fd3515, %fd794, 0d7FF0000000000000;
	selp.f64 	%fd4652, 0d0000000000000000, %fd3515, %p691;
	setp.geu.f32 	%p692, %f75, 0f40874800;
	@%p692 bra 	$L__BB1_511;
	shr.u32 	%r1922, %r315, 31;
	add.s32 	%r1923, %r315, %r1922;
	shr.s32 	%r1924, %r1923, 1;
	shl.b32 	%r1925, %r1924, 20;
	add.s32 	%r1926, %r317, %r1925;
	mov.b64 	%fd3516, {%r316, %r1926};
	sub.s32 	%r1927, %r315, %r1924;
	shl.b32 	%r1928, %r1927, 20;
	add.s32 	%r1929, %r1928, 1072693248;
	mov.b32 	%r1930, 0;
	mov.b64 	%fd3517, {%r1930, %r1929};
	mul.f64 	%fd4652, %fd3517, %fd3516;
$L__BB1_511:
	mul.f64 	%fd3518, %fd4652, 0d4112EBC000000000;
	fma.rn.f64 	%fd4654, %fd4651, 0d400599999999999A, %fd3518;
	bra.uni 	$L__BB1_516;
$L__BB1_512:
	add.f64 	%fd3457, %fd788, 0d402551EB851EB852;
	div.rn.f64 	%fd800, %fd3457, 0dC026333333333333;
	fma.rn.f64 	%fd3458, %fd800, 0d3FF71547652B82FE, 0d4338000000000000;
	{
	.reg .b32 %temp; 
	mov.b64 	{%r318, %temp}, %fd3458;
	}
	mov.f64 	%fd3459, 0dC338000000000000;
	add.rn.f64 	%fd3460, %fd3458, %fd3459;
	fma.rn.f64 	%fd3461, %fd3460, 0dBFE62E42FEFA39EF, %fd800;
	fma.rn.f64 	%fd3462, %fd3460, 0dBC7ABC9E3B39803F, %fd3461;
	fma.rn.f64 	%fd3463, %fd3462, 0d3E5ADE1569CE2BDF, 0d3E928AF3FCA213EA;
	fma.rn.f64 	%fd3464, %fd3463, %fd3462, 0d3EC71DEE62401315;
	fma.rn.f64 	%fd3465, %fd3464, %fd3462, 0d3EFA01997C89EB71;
	fma.rn.f64 	%fd3466, %fd3465, %fd3462, 0d3F2A01A014761F65;
	fma.rn.f64 	%fd3467, %fd3466, %fd3462, 0d3F56C16C1852B7AF;
	fma.rn.f64 	%fd3468, %fd3467, %fd3462, 0d3F81111111122322;
	fma.rn.f64 	%fd3469, %fd3468, %fd3462, 0d3FA55555555502A1;
	fma.rn.f64 	%fd3470, %fd3469, %fd3462, 0d3FC5555555555511;
	fma.rn.f64 	%fd3471, %fd3470, %fd3462, 0d3FE000000000000B;
	fma.rn.f64 	%fd3472, %fd3471, %fd3462, 0d3FF0000000000000;
	fma.rn.f64 	%fd3473, %fd3472, %fd3462, 0d3FF0000000000000;
	{
	.reg .b32 %temp; 
	mov.b64 	{%r319, %temp}, %fd3473;
	}
	{
	.reg .b32 %temp; 
	mov.b64 	{%temp, %r320}, %fd3473;
	}
	shl.b32 	%r1895, %r318, 20;
	add.s32 	%r1896, %r1895, %r320;
	mov.b64 	%fd4653, {%r319, %r1896};
	{
	.reg .b32 %temp; 
	mov.b64 	{%temp, %r1897}, %fd800;
	}
	mov.b32 	%f174, %r1897;
	abs.f32 	%f76, %f174;
	setp.lt.f32 	%p684, %f76, 0f4086232B;
	@%p684 bra 	$L__BB1_515;
	setp.lt.f64 	%p685, %fd800, 0d0000000000000000;
	add.f64 	%fd3474, %fd800, 0d7FF0000000000000;
	selp.f64 	%fd4653, 0d0000000000000000, %fd3474, %p685;
	setp.geu.f32 	%p686, %f76, 0f40874800;
	@%p686 bra 	$L__BB1_515;
	shr.u32 	%r1898, %r318, 31;
	add.s32 	%r1899, %r318, %r1898;
	shr.s32 	%r1900, %r1899, 1;
	shl.b32 	%r1901, %r1900, 20;
	add.s32 	%r1902, %r320, %r1901;
	mov.b64 	%fd3475, {%r319, %r1902};
	sub.s32 	%r1903, %r318, %r1900;
	shl.b32 	%r1904, %r1903, 20;
	add.s32 	%r1905, %r1904, 1072693248;
	mov.b32 	%r1906, 0;
	mov.b64 	%fd3476, {%r1906, %r1905};
	mul.f64 	%fd4653, %fd3476, %fd3475;
$L__BB1_515:
	add.f64 	%fd3477, %fd4653, 0d3FF0000000000000;
	mul.f64 	%fd3478, %fd3477, 0d3FC0A3D70A3D70A4;
	mov.f64 	%fd3479, 0d3FE8A3D70A3D70A4;
	div.rn.f64 	%fd4654, %fd3479, %fd3478;
$L__BB1_516:
	st.global.f64 	[%rd3+248], %fd4654;
	add.f64 	%fd3519, %fd4654, %fd4650;
	rcp.rn.f64 	%fd3520, %fd3519;
	st.global.f64 	[%rd3+320], %fd3520;
	ld.global.f64 	%fd3521, [%rd4];
	add.f64 	%fd3522, %fd3521, 0d4051E33333333333;
	div.rn.f64 	%fd807, %fd3522, 0d401DB851EB851EB8;
	fma.rn.f64 	%fd3523, %fd807, 0d3FF71547652B82FE, 0d4338000000000000;
	{
	.reg .b32 %temp; 
	mov.b64 	{%r321, %temp}, %fd3523;
	}
	mov.f64 	%fd3524, 0dC338000000000000;
	add.rn.f64 	%fd3525, %fd3523, %fd3524;
	fma.rn.f64 	%fd3526, %fd3525, 0dBFE62E42FEFA39EF, %fd807;
	fma.rn.f64 	%fd3527, %fd3525, 0dBC7ABC9E3B39803F, %fd3526;
	fma.rn.f64 	%fd3528, %fd3527, 0d3E5ADE1569CE2BDF, 0d3E928AF3FCA213EA;
	fma.rn.f64 	%fd3529, %fd3528, %fd3527, 0d3EC71DEE62401315;
	fma.rn.f64 	%fd3530, %fd3529, %fd3527, 0d3EFA01997C89EB71;
	fma.rn.f64 	%fd3531, %fd3530, %fd3527, 0d3F2A01A014761F65;
	fma.rn.f64 	%fd3532, %fd3531, %fd3527, 0d3F56C16C1852B7AF;
	fma.rn.f64 	%fd3533, %fd3532, %fd3527, 0d3F81111111122322;
	fma.rn.f64 	%fd3534, %fd3533, %fd3527, 0d3FA55555555502A1;
	fma.rn.f64 	%fd3535, %fd3534, %fd3527, 0d3FC5555555555511;
	fma.rn.f64 	%fd3536, %fd3535, %fd3527, 0d3FE000000000000B;
	fma.rn.f64 	%fd3537, %fd3536, %fd3527, 0d3FF0000000000000;
	fma.rn.f64 	%fd3538, %fd3537, %fd3527, 0d3FF0000000000000;
	{
	.reg .b32 %temp; 
	mov.b64 	{%r322, %temp}, %fd3538;
	}
	{
	.reg .b32 %temp; 
	mov.b64 	{%temp, %r323}, %fd3538;
	}
	shl.b32 	%r1931, %r321, 20;
	add.s32 	%r1932, %r1931, %r323;
	mov.b64 	%fd4655, {%r322, %r1932};
	{
	.reg .b32 %temp; 
	mov.b64 	{%temp, %r1933}, %fd807;
	}
	mov.b32 	%f177, %r1933;
	abs.f32 	%f77, %f177;
	setp.lt.f32 	%p693, %f77, 0f4086232B;
	@%p693 bra 	$L__BB1_519;
	setp.lt.f64 	%p694, %fd807, 0d0000000000000000;
	add.f64 	%fd3539, %fd807, 0d7FF0000000000000;
	selp.f64 	%fd4655, 0d0000000000000000, %fd3539, %p694;
	setp.geu.f32 	%p695, %f77, 0f40874800;
	@%p695 bra 	$L__BB1_519;
	shr.u32 	%r1934, %r321, 31;
	add.s32 	%r1935, %r321, %r1934;
	shr.s32 	%r1936, %r1935, 1;
	shl.b32 	%r1937, %r1936, 20;
	add.s32 	%r1938, %r323, %r1937;
	mov.b64 	%fd3540, {%r322, %r1938};
	sub.s32 	%r1939, %r321, %r1936;
	shl.b32 	%r1940, %r1939, 20;
	add.s32 	%r1941, %r1940, 1072693248;
	mov.b32 	%r1942, 0;
	mov.b64 	%fd3541, {%r1942, %r1941};
	mul.f64 	%fd4655, %fd3541, %fd3540;
$L__BB1_519:
	setp.eq.s32 	%p696, %r6, 1062207488;
	add.f64 	%fd812, %fd4655, 0d3FF0000000000000;
	{
	.reg .b32 %temp; 
	mov.b64 	{%temp, %r324}, %fd812;
	}
	abs.f64 	%fd813, %fd812;
	{ // callseq 32, 0
	.param .b64 param0;
	st.param.f64 	[param0], %fd813;
	.param .b64 param1;
	st.param.f64 	[param1], 0d4000000000000000;
	.param .b64 retval0;
	call.uni (retval0), 
	__internal_accurate_pow, 
	(
	param0, 
	param1
	);
	ld.param.f64 	%fd3542, [retval0];
	} // callseq 32
	setp.lt.s32 	%p697, %r324, 0;
	neg.f64 	%fd3544, %fd3542;
	selp.f64 	%fd3545, %fd3544, %fd3542, %p696;
	selp.f64 	%fd4657, %fd3545, %fd3542, %p697;
	setp.neu.f64 	%p698, %fd812, 0d0000000000000000;
	@%p698 bra 	$L__BB1_521;
	setp.eq.s32 	%p699, %r6, 1062207488;
	selp.b32 	%r1944, %r324, 0, %p699;
	setp.lt.s32 	%p700, %r466, 0;
	or.b32  	%r1945, %r1944, 2146435072;
	selp.b32 	%r1946, %r1945, %r1944, %p700;
	mov.b32 	%r1947, 0;
	mov.b64 	%fd4657, {%r1947, %r1946};
$L__BB1_521:
	add.f64 	%fd3546, %fd812, 0d4000000000000000;
	{
	.reg .b32 %temp; 
	mov.b64 	{%temp, %r1948}, %fd3546;
	}
	and.b32  	%r1949, %r1948, 2146435072;
	setp.ne.s32 	%p701, %r1949, 2146435072;
	@%p701 bra 	$L__BB1_526;
	setp.num.f64 	%p702, %fd812, %fd812;
	@%p702 bra 	$L__BB1_524;
	mov.f64 	%fd3547, 0d4000000000000000;
	add.rn.f64 	%fd4657, %fd812, %fd3547;
	bra.uni 	$L__BB1_526;
$L__BB1_524:
	setp.neu.f64 	%p703, %fd813, 0d7FF0000000000000;
	@%p703 bra 	$L__BB1_526;
	setp.lt.s32 	%p704, %r324, 0;
	setp.eq.s32 	%p705, %r6, 1062207488;
	setp.lt.s32 	%p706, %r466, 0;
	selp.b32 	%r1951, 0, 2146435072, %p706;
	and.b32  	%r1952, %r466, 2147483647;
	setp.ne.s32 	%p707, %r1952, 1071644672;
	or.b32  	%r1953, %r1951, -2147483648;
	selp.b32 	%r1954, %r1953, %r1951, %p707;
	selp.b32 	%r1955, %r1954, %r1951, %p705;
	selp.b32 	%r1956, %r1955, %r1951, %p704;
	mov.b32 	%r1957, 0;
	mov.b64 	%fd4657, {%r1957, %r1956};
$L__BB1_526:
	setp.eq.f64 	%p708, %fd812, 0d3FF0000000000000;
	rcp.rn.f64 	%fd3549, %fd4657;
	selp.f64 	%fd3550, 0d3FF0000000000000, %fd3549, %p708;
	st.global.f64 	[%rd3+48], %fd3550;
	ld.global.f64 	%fd820, [%rd4];
	setp.geu.f64 	%p709, %fd820, 0dC044000000000000;
	mov.f64 	%fd4661, 0d0000000000000000;
	@%p709 bra 	$L__BB1_537;
	mul.f64 	%fd821, %fd820, 0d3FCF487FCB923A2A;
	fma.rn.f64 	%fd3551, %fd821, 0d3FF71547652B82FE, 0d4338000000000000;
	{
	.reg .b32 %temp; 
	mov.b64 	{%r325, %temp}, %fd3551;
	}
	mov.f64 	%fd3552, 0dC338000000000000;
	add.rn.f64 	%fd3553, %fd3551, %fd3552;
	fma.rn.f64 	%fd3554, %fd3553, 0dBFE62E42FEFA39EF, %fd821;
	fma.rn.f64 	%fd3555, %fd3553, 0dBC7ABC9E3B39803F, %fd3554;
	fma.rn.f64 	%fd3556, %fd3555, 0d3E5ADE1569CE2BDF, 0d3E928AF3FCA213EA;
	fma.rn.f64 	%fd3557, %fd3556, %fd3555, 0d3EC71DEE62401315;
	fma.rn.f64 	%fd3558, %fd3557, %fd3555, 0d3EFA01997C89EB71;
	fma.rn.f64 	%fd3559, %fd3558, %fd3555, 0d3F2A01A014761F65;
	fma.rn.f64 	%fd3560, %fd3559, %fd3555, 0d3F56C16C1852B7AF;
	fma.rn.f64 	%fd3561, %fd3560, %fd3555, 0d3F81111111122322;
	fma.rn.f64 	%fd3562, %fd3561, %fd3555, 0d3FA55555555502A1;
	fma.rn.f64 	%fd3563, %fd3562, %fd3555, 0d3FC5555555555511;
	fma.rn.f64 	%fd3564, %fd3563, %fd3555, 0d3FE000000000000B;
	fma.rn.f64 	%fd3565, %fd3564, %fd3555, 0d3FF0000000000000;
	fma.rn.f64 	%fd3566, %fd3565, %fd3555, 0d3FF0000000000000;
	{
	.reg .b32 %temp; 
	mov.b64 	{%r326, %temp}, %fd3566;
	}
	{
	.reg .b32 %temp; 
	mov.b64 	{%temp, %r327}, %fd3566;
	}
	shl.b32 	%r1958, %r325, 20;
	add.s32 	%r1959, %r1958, %r327;
	mov.b64 	%fd4658, {%r326, %r1959};
	{
	.reg .b32 %temp; 
	mov.b64 	{%temp, %r1960}, %fd821;
	}
	mov.b32 	%f178, %r1960;
	abs.f32 	%f78, %f178;
	setp.lt.f32 	%p710, %f78, 0f4086232B;
	@%p710 bra 	$L__BB1_530;
	setp.lt.f64 	%p711, %fd821, 0d0000000000000000;
	add.f64 	%fd3567, %fd821, 0d7FF0000000000000;
	selp.f64 	%fd4658, 0d0000000000000000, %fd3567, %p711;
	setp.geu.f32 	%p712, %f78, 0f40874800;
	@%p712 bra 	$L__BB1_530;
	shr.u32 	%r1961, %r325, 31;
	add.s32 	%r1962, %r325, %r1961;
	shr.s32 	%r1963, %r1962, 1;
	shl.b32 	%r1964, %r1963, 20;
	add.s32 	%r1965, %r327, %r1964;
	mov.b64 	%fd3568, {%r326, %r1965};
	sub.s32 	%r1966, %r325, %r1963;
	shl.b32 	%r1967, %r1966, 20;
	add.s32 	%r1968, %r1967, 1072693248;
	mov.b32 	%r1969, 0;
	mov.b64 	%fd3569, {%r1969, %r1968};
	mul.f64 	%fd4658, %fd3569, %fd3568;
$L__BB1_530:
	mul.f64 	%fd826, %fd820, 0dBFA67B5F1BEF49CF;
	fma.rn.f64 	%fd3570, %fd826, 0d3FF71547652B82FE, 0d4338000000000000;
	{
	.reg .b32 %temp; 
	mov.b64 	{%r328, %temp}, %fd3570;
	}
	mov.f64 	%fd3571, 0dC338000000000000;
	add.rn.f64 	%fd3572, %fd3570, %fd3571;
	fma.rn.f64 	%fd3573, %fd3572, 0dBFE62E42FEFA39EF, %fd826;
	fma.rn.f64 	%fd3574, %fd3572, 0dBC7ABC9E3B39803F, %fd3573;
	fma.rn.f64 	%fd3575, %fd3574, 0d3E5ADE1569CE2BDF, 0d3E928AF3FCA213EA;
	fma.rn.f64 	%fd3576, %fd3575, %fd3574, 0d3EC71DEE62401315;
	fma.rn.f64 	%fd3577, %fd3576, %fd3574, 0d3EFA01997C89EB71;
	fma.rn.f64 	%fd3578, %fd3577, %fd3574, 0d3F2A01A014761F65;
	fma.rn.f64 	%fd3579, %fd3578, %fd3574, 0d3F56C16C1852B7AF;
	fma.rn.f64 	%fd3580, %fd3579, %fd3574, 0d3F81111111122322;
	fma.rn.f64 	%fd3581, %fd3580, %fd3574, 0d3FA55555555502A1;
	fma.rn.f64 	%fd3582, %fd3581, %fd3574, 0d3FC5555555555511;
	fma.rn.f64 	%fd3583, %fd3582, %fd3574, 0d3FE000000000000B;
	fma.rn.f64 	%fd3584, %fd3583, %fd3574, 0d3FF0000000000000;
	fma.rn.f64 	%fd3585, %fd3584, %fd3574, 0d3FF0000000000000;
	{
	.reg .b32 %temp; 
	mov.b64 	{%r329, %temp}, %fd3585;
	}
	{
	.reg .b32 %temp; 
	mov.b64 	{%temp, %r330}, %fd3585;
	}
	shl.b32 	%r1970, %r328, 20;
	add.s32 	%r1971, %r1970, %r330;
	mov.b64 	%fd4659, {%r329, %r1971};
	{
	.reg .b32 %temp; 
	mov.b64 	{%temp, %r1972}, %fd826;
	}
	mov.b32 	%f179, %r1972;
	abs.f32 	%f79, %f179;
	setp.lt.f32 	%p713, %f79, 0f4086232B;
	@%p713 bra 	$L__BB1_533;
	add.f64 	%fd4659, %fd826, 0d7FF0000000000000;
	setp.geu.f32 	%p714, %f79, 0f40874800;
	@%p714 bra 	$L__BB1_533;
	shr.u32 	%r1973, %r328, 31;
	add.s32 	%r1974, %r328, %r1973;
	shr.s32 	%r1975, %r1974, 1;
	shl.b32 	%r1976, %r1975, 20;
	add.s32 	%r1977, %r330, %r1976;
	mov.b64 	%fd3586, {%r329, %r1977};
	sub.s32 	%r1978, %r328, %r1975;
	shl.b32 	%r1979, %r1978, 20;
	add.s32 	%r1980, %r1979, 1072693248;
	mov.b32 	%r1981, 0;
	mov.b64 	%fd3587, {%r1981, %r1980};
	mul.f64 	%fd4659, %fd3587, %fd3586;
$L__BB1_533:
	mul.f64 	%fd3588, %fd4659, 0dBEDD245BB28BE17E;
	fma.rn.f64 	%fd3589, %fd4658, 0dC0D8D50000000000, %fd3588;
	add.f64 	%fd3590, %fd820, 0d4042E3D70A3D70A4;
	mul.f64 	%fd831, %fd3589, %fd3590;
	add.f64 	%fd3591, %fd820, 0d4053CEB851EB851F;
	mul.f64 	%fd832, %fd3591, 0d3FD3E76C8B439581;
	fma.rn.f64 	%fd3592, %fd832, 0d3FF71547652B82FE, 0d4338000000000000;
	{
	.reg .b32 %temp; 
	mov.b64 	{%r331, %temp}, %fd3592;
	}
	mov.f64 	%fd3593, 0dC338000000000000;
	add.rn.f64 	%fd3594, %fd3592, %fd3593;
	fma.rn.f64 	%fd3595, %fd3594, 0dBFE62E42FEFA39EF, %fd832;
	fma.rn.f64 	%fd3596, %fd3594, 0dBC7ABC9E3B39803F, %fd3595;
	fma.rn.f64 	%fd3597, %fd3596, 0d3E5ADE1569CE2BDF, 0d3E928AF3FCA213EA;
	fma.rn.f64 	%fd3598, %fd3597, %fd3596, 0d3EC71DEE62401315;
	fma.rn.f64 	%fd3599, %fd3598, %fd3596, 0d3EFA01997C89EB71;
	fma.rn.f64 	%fd3600, %fd3599, %fd3596, 0d3F2A01A014761F65;
	fma.rn.f64 	%fd3601, %fd3600, %fd3596, 0d3F56C16C1852B7AF;
	fma.rn.f64 	%fd3602, %fd3601, %fd3596, 0d3F81111111122322;
	fma.rn.f64 	%fd3603, %fd3602, %fd3596, 0d3FA55555555502A1;
	fma.rn.f64 	%fd3604, %fd3603, %fd3596, 0d3FC5555555555511;
	fma.rn.f64 	%fd3605, %fd3604, %fd3596, 0d3FE000000000000B;
	fma.rn.f64 	%fd3606, %fd3605, %fd3596, 0d3FF0000000000000;
	fma.rn.f64 	%fd3607, %fd3606, %fd3596, 0d3FF0000000000000;
	{
	.reg .b32 %temp; 
	mov.b64 	{%r332, %temp}, %fd3607;
	}
	{
	.reg .b32 %temp; 
	mov.b64 	{%temp, %r333}, %fd3607;
	}
	shl.b32 	%r1982, %r331, 20;
	add.s32 	%r1983, %r1982, %r333;
	mov.b64 	%fd4660, {%r332, %r1983};
	{
	.reg .b32 %temp; 
	mov.b64 	{%temp, %r1984}, %fd832;
	}
	mov.b32 	%f180, %r1984;
	abs.f32 	%f80, %f180;
	setp.lt.f32 	%p715, %f80, 0f4086232B;
	@%p715 bra 	$L__BB1_536;
	setp.lt.f64 	%p716, %fd832, 0d0000000000000000;
	add.f64 	%fd3608, %fd832, 0d7FF0000000000000;
	selp.f64 	%fd4660, 0d0000000000000000, %fd3608, %p716;
	setp.geu.f32 	%p717, %f80, 0f40874800;
	@%p717 bra 	$L__BB1_536;
	shr.u32 	%r1985, %r331, 31;
	add.s32 	%r1986, %r331, %r1985;
	shr.s32 	%r1987, %r1986, 1;
	shl.b32 	%r1988, %r1987, 20;
	add.s32 	%r1989, %r333, %r1988;
	mov.b64 	%fd3609, {%r332, %r1989};
	sub.s32 	%r1990, %r331, %r1987;
	shl.b32 	%r1991, %r1990, 20;
	add.s32 	%r1992, %r1991, 1072693248;
	mov.b32 	%r1993, 0;
	mov.b64 	%fd3610, {%r1993, %r1992};
	mul.f64 	%fd4660, %fd3610, %fd3609;
$L__BB1_536:
	add.f64 	%fd3611, %fd4660, 0d3FF0000000000000;
	div.rn.f64 	%fd4661, %fd831, %fd3611;
$L__BB1_537:
	st.global.f64 	[%rd3+152], %fd4661;
	ld.global.f64 	%fd839, [%rd4];
	setp.geu.f64 	%p718, %fd839, 0dC044000000000000;
	@%p718 bra 	$L__BB1_545;
	mul.f64 	%fd840, %fd839, 0dBF858B827FA1A0CF;
	fma.rn.f64 	%fd3653, %fd840, 0d3FF71547652B82FE, 0d4338000000000000;
	{
	.reg .b32 %temp; 
	mov.b64 	{%r334, %temp}, %fd3653;
	}
	mov.f64 	%fd3654, 0dC338000000000000;
	add.rn.f64 	%fd3655, %fd3653, %fd3654;
	fma.rn.f64 	%fd3656, %fd3655, 0dBFE62E42FEFA39EF, %fd840;
	fma.rn.f64 	%fd3657, %fd3655, 0dBC7ABC9E3B39803F, %fd3656;
	fma.rn.f64 	%fd3658, %fd3657, 0d3E5ADE1569CE2BDF, 0d3E928AF3FCA213EA;
	fma.rn.f64 	%fd3659, %fd3658, %fd3657, 0d3EC71DEE62401315;
	fma.rn.f64 	%fd3660, %fd3659, %fd3657, 0d3EFA01997C89EB71;
	fma.rn.f64 	%fd3661, %fd3660, %fd3657, 0d3F2A01A014761F65;
	fma.rn.f64 	%fd3662, %fd3661, %fd3657, 0d3F56C16C1852B7AF;
	fma.rn.f64 	%fd3663, %fd3662, %fd3657, 0d3F81111111122322;
	fma.rn.f64 	%fd3664, %fd3663, %fd3657, 0d3FA55555555502A1;
	fma.rn.f64 	%fd3665, %fd3664, %fd3657, 0d3FC5555555555511;
	fma.rn.f64 	%fd3666, %fd3665, %fd3657, 0d3FE000000000000B;
	fma.rn.f64 	%fd3667, %fd3666, %fd3657, 0d3FF0000000000000;
	fma.rn.f64 	%fd3668, %fd3667, %fd3657, 0d3FF0000000000000;
	{
	.reg .b32 %temp; 
	mov.b64 	{%r335, %temp}, %fd3668;
	}
	{
	.reg .b32 %temp; 
	mov.b64 	{%temp, %r336}, %fd3668;
	}
	shl.b32 	%r2018, %r334, 20;
	add.s32 	%r2019, %r2018, %r336;
	mov.b64 	%fd4662, {%r335, %r2019};
	{
	.reg .b32 %temp; 
	mov.b64 	{%temp, %r2020}, %fd840;
	}
	mov.b32 	%f183, %r2020;
	abs.f32 	%f81, %f183;
	setp.lt.f32 	%p725, %f81, 0f4086232B;
	@%p725 bra 	$L__BB1_541;
	add.f64 	%fd4662, %fd840, 0d7FF0000000000000;
	setp.geu.f32 	%p726, %f81, 0f40874800;
	@%p726 bra 	$L__BB1_541;
	shr.u32 	%r2021, %r334, 31;
	add.s32 	%r2022, %r334, %r2021;
	shr.s32 	%r2023, %r2022, 1;
	shl.b32 	%r2024, %r2023, 20;
	add.s32 	%r2025, %r336, %r2024;
	mov.b64 	%fd3669, {%r335, %r2025};
	sub.s32 	%r2026, %r334, %r2023;
	shl.b32 	%r2027, %r2026, 20;
	add.s32 	%r2028, %r2027, 1072693248;
	mov.b32 	%r2029, 0;
	mov.b64 	%fd3670, {%r2029, %r2028};
	mul.f64 	%fd4662, %fd3670, %fd3669;
$L__BB1_541:
	add.f64 	%fd3671, %fd839, 0d404411EB851EB852;
	mul.f64 	%fd845, %fd3671, 0dBFC1A36E2EB1C433;
	fma.rn.f64 	%fd3672, %fd845, 0d3FF71547652B82FE, 0d4338000000000000;
	{
	.reg .b32 %temp; 
	mov.b64 	{%r337, %temp}, %fd3672;
	}
	mov.f64 	%fd3673, 0dC338000000000000;
	add.rn.f64 	%fd3674, %fd3672, %fd3673;
	fma.rn.f64 	%fd3675, %fd3674, 0dBFE62E42FEFA39EF, %fd845;
	fma.rn.f64 	%fd3676, %fd3674, 0dBC7ABC9E3B39803F, %fd3675;
	fma.rn.f64 	%fd3677, %fd3676, 0d3E5ADE1569CE2BDF, 0d3E928AF3FCA213EA;
	fma.rn.f64 	%fd3678, %fd3677, %fd3676, 0d3EC71DEE62401315;
	fma.rn.f64 	%fd3679, %fd3678, %fd3676, 0d3EFA01997C89EB71;
	fma.rn.f64 	%fd3680, %fd3679, %fd3676, 0d3F2A01A014761F65;
	fma.rn.f64 	%fd3681, %fd3680, %fd3676, 0d3F56C16C1852B7AF;
	fma.rn.f64 	%fd3682, %fd3681, %fd3676, 0d3F81111111122322;
	fma.rn.f64 	%fd3683, %fd3682, %fd3676, 0d3FA55555555502A1;
	fma.rn.f64 	%fd3684, %fd3683, %fd3676, 0d3FC5555555555511;
	fma.rn.f64 	%fd3685, %fd3684, %fd3676, 0d3FE000000000000B;
	fma.rn.f64 	%fd3686, %fd3685, %fd3676, 0d3FF0000000000000;
	fma.rn.f64 	%fd3687, %fd3686, %fd3676, 0d3FF0000000000000;
	{
	.reg .b32 %temp; 
	mov.b64 	{%r338, %temp}, %fd3687;
	}
	{
	.reg .b32 %temp; 
	mov.b64 	{%temp, %r339}, %fd3687;
	}
	shl.b32 	%r2030, %r337, 20;
	add.s32 	%r2031, %r2030, %r339;
	mov.b64 	%fd4663, {%r338, %r2031};
	{
	.reg .b32 %temp; 
	mov.b64 	{%temp, %r2032}, %fd845;
	}
	mov.b32 	%f184, %r2032;
	abs.f32 	%f82, %f184;
	setp.lt.f32 	%p727, %f82, 0f4086232B;
	@%p727 bra 	$L__BB1_544;
	setp.lt.f64 	%p728, %fd845, 0d0000000000000000;
	add.f64 	%fd3688, %fd845, 0d7FF0000000000000;
	selp.f64 	%fd4663, 0d0000000000000000, %fd3688, %p728;
	setp.geu.f32 	%p729, %f82, 0f40874800;
	@%p729 bra 	$L__BB1_544;
	shr.u32 	%r2033, %r337, 31;
	add.s32 	%r2034, %r337, %r2033;
	shr.s32 	%r2035, %r2034, 1;
	shl.b32 	%r2036, %r2035, 20;
	add.s32 	%r2037, %r339, %r2036;
	mov.b64 	%fd3689, {%r338, %r2037};
	sub.s32 	%r2038, %r337, %r2035;
	shl.b32 	%r2039, %r2038, 20;
	add.s32 	%r2040, %r2039, 1072693248;
	mov.b32 	%r2041, 0;
	mov.b64 	%fd3690, {%r2041, %r2040};
	mul.f64 	%fd4663, %fd3690, %fd3689;
$L__BB1_544:
	add.f64 	%fd3691, %fd4663, 0d3FF0000000000000;
	mul.f64 	%fd3692, %fd4662, 0d3F98D25EDD052935;
	div.rn.f64 	%fd4666, %fd3692, %fd3691;
	bra.uni 	$L__BB1_552;
$L__BB1_545:
	mul.f64 	%fd851, %fd839, 0d3FAD2F1A9FBE76C9;
	fma.rn.f64 	%fd3612, %fd851, 0d3FF71547652B82FE, 0d4338000000000000;
	{
	.reg .b32 %temp; 
	mov.b64 	{%r340, %temp}, %fd3612;
	}
	mov.f64 	%fd3613, 0dC338000000000000;
	add.rn.f64 	%fd3614, %fd3612, %fd3613;
	fma.rn.f64 	%fd3615, %fd3614, 0dBFE62E42FEFA39EF, %fd851;
	fma.rn.f64 	%fd3616, %fd3614, 0dBC7ABC9E3B39803F, %fd3615;
	fma.rn.f64 	%fd3617, %fd3616, 0d3E5ADE1569CE2BDF, 0d3E928AF3FCA213EA;
	fma.rn.f64 	%fd3618, %fd3617, %fd3616, 0d3EC71DEE62401315;
	fma.rn.f64 	%fd3619, %fd3618, %fd3616, 0d3EFA01997C89EB71;
	fma.rn.f64 	%fd3620, %fd3619, %fd3616, 0d3F2A01A014761F65;
	fma.rn.f64 	%fd3621, %fd3620, %fd3616, 0d3F56C16C1852B7AF;
	fma.rn.f64 	%fd3622, %fd3621, %fd3616, 0d3F81111111122322;
	fma.rn.f64 	%fd3623, %fd3622, %fd3616, 0d3FA55555555502A1;
	fma.rn.f64 	%fd3624, %fd3623, %fd3616, 0d3FC5555555555511;
	fma.rn.f64 	%fd3625, %fd3624, %fd3616, 0d3FE000000000000B;
	fma.rn.f64 	%fd3626, %fd3625, %fd3616, 0d3FF0000000000000;
	fma.rn.f64 	%fd3627, %fd3626, %fd3616, 0d3FF0000000000000;
	{
	.reg .b32 %temp; 
	mov.b64 	{%r341, %temp}, %fd3627;
	}
	{
	.reg .b32 %temp; 
	mov.b64 	{%temp, %r342}, %fd3627;
	}
	shl.b32 	%r1994, %r340, 20;
	add.s32 	%r1995, %r1994, %r342;
	mov.b64 	%fd4664, {%r341, %r1995};
	{
	.reg .b32 %temp; 
	mov.b64 	{%temp, %r1996}, %fd851;
	}
	mov.b32 	%f181, %r1996;
	abs.f32 	%f83, %f181;
	setp.lt.f32 	%p719, %f83, 0f4086232B;
	@%p719 bra 	$L__BB1_548;
	setp.lt.f64 	%p720, %fd851, 0d0000000000000000;
	add.f64 	%fd3628, %fd851, 0d7FF0000000000000;
	selp.f64 	%fd4664, 0d0000000000000000, %fd3628, %p720;
	setp.geu.f32 	%p721, %f83, 0f40874800;
	@%p721 bra 	$L__BB1_548;
	shr.u32 	%r1997, %r340, 31;
	add.s32 	%r1998, %r340, %r1997;
	shr.s32 	%r1999, %r1998, 1;
	shl.b32 	%r2000, %r1999, 20;
	add.s32 	%r2001, %r342, %r2000;
	mov.b64 	%fd3629, {%r341, %r2001};
	sub.s32 	%r2002, %r340, %r1999;
	shl.b32 	%r2003, %r2002, 20;
	add.s32 	%r2004, %r2003, 1072693248;
	mov.b32 	%r2005, 0;
	mov.b64 	%fd3630, {%r2005, %r2004};
	mul.f64 	%fd4664, %fd3630, %fd3629;
$L__BB1_548:
	add.f64 	%fd3631, %fd839, 0d4040000000000000;
	mul.f64 	%fd856, %fd3631, 0dBFB999999999999A;
	fma.rn.f64 	%fd3632, %fd856, 0d3FF71547652B82FE, 0d4338000000000000;
	{
	.reg .b32 %temp; 
	mov.b64 	{%r343, %temp}, %fd3632;
	}
	mov.f64 	%fd3633, 0dC338000000000000;
	add.rn.f64 	%fd3634, %fd3632, %fd3633;
	fma.rn.f64 	%fd3635, %fd3634, 0dBFE62E42FEFA39EF, %fd856;
	fma.rn.f64 	%fd3636, %fd3634, 0dBC7ABC9E3B39803F, %fd3635;
	fma.rn.f64 	%fd3637, %fd3636, 0d3E5ADE1569CE2BDF, 0d3E928AF3FCA213EA;
	fma.rn.f64 	%fd3638, %fd3637, %fd3636, 0d3EC71DEE62401315;
	fma.rn.f64 	%fd3639, %fd3638, %fd3636, 0d3EFA01997C89EB71;
	fma.rn.f64 	%fd3640, %fd3639, %fd3636, 0d3F2A01A014761F65;
	fma.rn.f64 	%fd3641, %fd3640, %fd3636, 0d3F56C16C1852B7AF;
	fma.rn.f64 	%fd3642, %fd3641, %fd3636, 0d3F81111111122322;
	fma.rn.f64 	%fd3643, %fd3642, %fd3636, 0d3FA55555555502A1;
	fma.rn.f64 	%fd3644, %fd3643, %fd3636, 0d3FC5555555555511;
	fma.rn.f64 	%fd3645, %fd3644, %fd3636, 0d3FE000000000000B;
	fma.rn.f64 	%fd3646, %fd3645, %fd3636, 0d3FF0000000000000;
	fma.rn.f64 	%fd3647, %fd3646, %fd3636, 0d3FF0000000000000;
	{
	.reg .b32 %temp; 
	mov.b64 	{%r344, %temp}, %fd3647;
	}
	{
	.reg .b32 %temp; 
	mov.b64 	{%temp, %r345}, %fd3647;
	}
	shl.b32 	%r2006, %r343, 20;
	add.s32 	%r2007, %r2006, %r345;
	mov.b64 	%fd4665, {%r344, %r2007};
	{
	.reg .b32 %temp; 
	mov.b64 	{%temp, %r2008}, %fd856;
	}
	mov.b32 	%f182, %r2008;
	abs.f32 	%f84, %f182;
	setp.lt.f32 	%p722, %f84, 0f4086232B;
	@%p722 bra 	$L__BB1_551;
	setp.lt.f64 	%p723, %fd856, 0d0000000000000000;
	add.f64 	%fd3648, %fd856, 0d7FF0000000000000;
	selp.f64 	%fd4665, 0d0000000000000000, %fd3648, %p723;
	setp.geu.f32 	%p724, %f84, 0f40874800;
	@%p724 bra 	$L__BB1_551;
	shr.u32 	%r2009, %r343, 31;
	add.s32 	%r2010, %r343, %r2009;
	shr.s32 	%r2011, %r2010, 1;
	shl.b32 	%r2012, %r2011, 20;
	add.s32 	%r2013, %r345, %r2012;
	mov.b64 	%fd3649, {%r344, %r2013};
	sub.s32 	%r2014, %r343, %r2011;
	shl.b32 	%r2015, %r2014, 20;
	add.s32 	%r2016, %r2015, 1072693248;
	mov.b32 	%r2017, 0;
	mov.b64 	%fd3650, {%r2017, %r2016};
	mul.f64 	%fd4665, %fd3650, %fd3649;
$L__BB1_551:
	add.f64 	%fd3651, %fd4665, 0d3FF0000000000000;
	mul.f64 	%fd3652, %fd4664, 0d3FE3333333333333;
	div.rn.f64 	%fd4666, %fd3652, %fd3651;
$L__BB1_552:
	st.global.f64 	[%rd3+256], %fd4666;
	add.f64 	%fd3693, %fd4666, %fd4661;
	rcp.rn.f64 	%fd3694, %fd3693;
	st.global.f64 	[%rd3+328], %fd3694;
	ld.global.f64 	%fd3695, [%rd4];
	mov.f64 	%fd3696, 0dC014000000000000;
	sub.f64 	%fd3697, %fd3696, %fd3695;
	div.rn.f64 	%fd863, %fd3697, 0d401E000000000000;
	fma.rn.f64 	%fd3698, %fd863, 0d3FF71547652B82FE, 0d4338000000000000;
	{
	.reg .b32 %temp; 
	mov.b64 	{%r346, %temp}, %fd3698;
	}
	mov.f64 	%fd3699, 0dC338000000000000;
	add.rn.f64 	%fd3700, %fd3698, %fd3699;
	fma.rn.f64 	%fd3701, %fd3700, 0dBFE62E42FEFA39EF, %fd863;
	fma.rn.f64 	%fd3702, %fd3700, 0dBC7ABC9E3B39803F, %fd3701;
	fma.rn.f64 	%fd3703, %fd3702, 0d3E5ADE1569CE2BDF, 0d3E928AF3FCA213EA;
	fma.rn.f64 	%fd3704, %fd3703, %fd3702, 0d3EC71DEE62401315;
	fma.rn.f64 	%fd3705, %fd3704, %fd3702, 0d3EFA01997C89EB71;
	fma.rn.f64 	%fd3706, %fd3705, %fd3702, 0d3F2A01A014761F65;
	fma.rn.f64 	%fd3707, %fd3706, %fd3702, 0d3F56C16C1852B7AF;
	fma.rn.f64 	%fd3708, %fd3707, %fd3702, 0d3F81111111122322;
	fma.rn.f64 	%fd3709, %fd3708, %fd3702, 0d3FA55555555502A1;
	fma.rn.f64 	%fd3710, %fd3709, %fd3702, 0d3FC5555555555511;
	fma.rn.f64 	%fd3711, %fd3710, %fd3702, 0d3FE000000000000B;
	fma.rn.f64 	%fd3712, %fd3711, %fd3702, 0d3FF0000000000000;
	fma.rn.f64 	%fd3713, %fd3712, %fd3702, 0d3FF0000000000000;
	{
	.reg .b32 %temp; 
	mov.b64 	{%r347, %temp}, %fd3713;
	}
	{
	.reg .b32 %temp; 
	mov.b64 	{%temp, %r348}, %fd3713;
	}
	shl.b32 	%r2042, %r346, 20;
	add.s32 	%r2043, %r2042, %r348;
	mov.b64 	%fd4667, {%r347, %r2043};
	{
	.reg .b32 %temp; 
	mov.b64 	{%temp, %r2044}, %fd863;
	}
	mov.b32 	%f185, %r2044;
	abs.f32 	%f85, %f185;
	setp.lt.f32 	%p730, %f85, 0f4086232B;
	@%p730 bra 	$L__BB1_555;
	setp.lt.f64 	%p731, %fd863, 0d0000000000000000;
	add.f64 	%fd3714, %fd863, 0d7FF0000000000000;
	selp.f64 	%fd4667, 0d0000000000000000, %fd3714, %p731;
	setp.geu.f32 	%p732, %f85, 0f40874800;
	@%p732 bra 	$L__BB1_555;
	shr.u32 	%r2045, %r346, 31;
	add.s32 	%r2046, %r346, %r2045;
	shr.s32 	%r2047, %r2046, 1;
	shl.b32 	%r2048, %r2047, 20;
	add.s32 	%r2049, %r348, %r2048;
	mov.b64 	%fd3715, {%r347, %r2049};
	sub.s32 	%r2050, %r346, %r2047;
	shl.b32 	%r2051, %r2050, 20;
	add.s32 	%r2052, %r2051, 1072693248;
	mov.b32 	%r2053, 0;
	mov.b64 	%fd3716, {%r2053, %r2052};
	mul.f64 	%fd4667, %fd3716, %fd3715;
$L__BB1_555:
	add.f64 	%fd3717, %fd4667, 0d3FF0000000000000;
	rcp.rn.f64 	%fd3718, %fd3717;
	st.global.f64 	[%rd3+56], %fd3718;
	ld.global.f64 	%fd3719, [%rd4];
	mov.f64 	%fd3720, 0dC041800000000000;
	sub.f64 	%fd3721, %fd3720, %fd3719;
	div.rn.f64 	%fd868, %fd3721, 0d402A000000000000;
	fma.rn.f64 	%fd3722, %fd868, 0d3FF71547652B82FE, 0d4338000000000000;
	{
	.reg .b32 %temp; 
	mov.b64 	{%r349, %temp}, %fd3722;
	}
	mov.f64 	%fd3723, 0dC338000000000000;
	add.rn.f64 	%fd3724, %fd3722, %fd3723;
	fma.rn.f64 	%fd3725, %fd3724, 0dBFE62E42FEFA39EF, %fd868;
	fma.rn.f64 	%fd3726, %fd3724, 0dBC7ABC9E3B39803F, %fd3725;
	fma.rn.f64 	%fd3727, %fd3726, 0d3E5ADE1569CE2BDF, 0d3E928AF3FCA213EA;
	fma.rn.f64 	%fd3728, %fd3727, %fd3726, 0d3EC71DEE62401315;
	fma.rn.f64 	%fd3729, %fd3728, %fd3726, 0d3EFA01997C89EB71;
	fma.rn.f64 	%fd3730, %fd3729, %fd3726, 0d3F2A01A014761F65;
	fma.rn.f64 	%fd3731, %fd3730, %fd3726, 0d3F56C16C1852B7AF;
	fma.rn.f64 	%fd3732, %fd3731, %fd3726, 0d3F81111111122322;
	fma.rn.f64 	%fd3733, %fd3732, %fd3726, 0d3FA55555555502A1;
	fma.rn.f64 	%fd3734, %fd3733, %fd3726, 0d3FC5555555555511;
	fma.rn.f64 	%fd3735, %fd3734, %fd3726, 0d3FE000000000000B;
	fma.rn.f64 	%fd3736, %fd3735, %fd3726, 0d3FF0000000000000;
	fma.rn.f64 	%fd3737, %fd3736, %fd3726, 0d3FF0000000000000;
	{
	.reg .b32 %temp; 
	mov.b64 	{%r350, %temp}, %fd3737;
	}
	{
	.reg .b32 %temp; 
	mov.b64 	{%temp, %r351}, %fd3737;
	}
	shl.b32 	%r2054, %r349, 20;
	add.s32 	%r2055, %r2054, %r351;
	mov.b64 	%fd4668, {%r350, %r2055};
	{
	.reg .b32 %temp; 
	mov.b64 	{%temp, %r2056}, %fd868;
	}
	mov.b32 	%f186, %r2056;
	abs.f32 	%f86, %f186;
	setp.lt.f32 	%p733, %f86, 0f4086232B;
	@%p733 bra 	$L__BB1_558;
	setp.lt.f64 	%p734, %fd868, 0d0000000000000000;
	add.f64 	%fd3738, %fd868, 0d7FF0000000000000;
	selp.f64 	%fd4668, 0d0000000000000000, %fd3738, %p734;
	setp.geu.f32 	%p735, %f86, 0f40874800;
	@%p735 bra 	$L__BB1_558;
	shr.u32 	%r2057, %r349, 31;
	add.s32 	%r2058, %r349, %r2057;
	shr.s32 	%r2059, %r2058, 1;
	shl.b32 	%r2060, %r2059, 20;
	add.s32 	%r2061, %r351, %r2060;
	mov.b64 	%fd3739, {%r350, %r2061};
	sub.s32 	%r2062, %r349, %r2059;
	shl.b32 	%r2063, %r2062, 20;
	add.s32 	%r2064, %r2063, 1072693248;
	mov.b32 	%r2065, 0;
	mov.b64 	%fd3740, {%r2065, %r2064};
	mul.f64 	%fd4668, %fd3740, %fd3739;
$L__BB1_558:
	add.f64 	%fd3741, %fd4668, 0d3FF0000000000000;
	mov.f64 	%fd3742, 0d3FF6666666666666;
	div.rn.f64 	%fd3743, %fd3742, %fd3741;
	add.f64 	%fd873, %fd3743, 0d3FD0000000000000;
	st.global.f64 	[%rd3+160], %fd873;
	ld.global.f64 	%fd3744, [%rd4];
	add.f64 	%fd3745, %fd3744, 0d4014000000000000;
	div.rn.f64 	%fd874, %fd3745, 0d4014000000000000;
	fma.rn.f64 	%fd3746, %fd874, 0d3FF71547652B82FE, 0d4338000000000000;
	{
	.reg .b32 %temp; 
	mov.b64 	{%r352, %temp}, %fd3746;
	}
	mov.f64 	%fd3747, 0dC338000000000000;
	add.rn.f64 	%fd3748, %fd3746, %fd3747;
	fma.rn.f64 	%fd3749, %fd3748, 0dBFE62E42FEFA39EF, %fd874;
	fma.rn.f64 	%fd3750, %fd3748, 0dBC7ABC9E3B39803F, %fd3749;
	fma.rn.f64 	%fd3751, %fd3750, 0d3E5ADE1569CE2BDF, 0d3E928AF3FCA213EA;
	fma.rn.f64 	%fd3752, %fd3751, %fd3750, 0d3EC71DEE62401315;
	fma.rn.f64 	%fd3753, %fd3752, %fd3750, 0d3EFA01997C89EB71;
	fma.rn.f64 	%fd3754, %fd3753, %fd3750, 0d3F2A01A014761F65;
	fma.rn.f64 	%fd3755, %fd3754, %fd3750, 0d3F56C16C1852B7AF;
	fma.rn.f64 	%fd3756, %fd3755, %fd3750, 0d3F81111111122322;
	fma.rn.f64 	%fd3757, %fd3756, %fd3750, 0d3FA55555555502A1;
	fma.rn.f64 	%fd3758, %fd3757, %fd3750, 0d3FC5555555555511;
	fma.rn.f64 	%fd3759, %fd3758, %fd3750, 0d3FE000000000000B;
	fma.rn.f64 	%fd3760, %fd3759, %fd3750, 0d3FF0000000000000;
	fma.rn.f64 	%fd3761, %fd3760, %fd3750, 0d3FF0000000000000;
	{
	.reg .b32 %temp; 
	mov.b64 	{%r353, %temp}, %fd3761;
	}
	{
	.reg .b32 %temp; 
	mov.b64 	{%temp, %r354}, %fd3761;
	}
	shl.b32 	%r2066, %r352, 20;
	add.s32 	%r2067, %r2066, %r354;
	mov.b64 	%fd4669, {%r353, %r2067};
	{
	.reg .b32 %temp; 
	mov.b64 	{%temp, %r2068}, %fd874;
	}
	mov.b32 	%f187, %r2068;
	abs.f32 	%f87, %f187;
	setp.lt.f32 	%p736, %f87, 0f4086232B;
	@%p736 bra 	$L__BB1_561;
	setp.lt.f64 	%p737, %fd874, 0d0000000000000000;
	add.f64 	%fd3762, %fd874, 0d7FF0000000000000;
	selp.f64 	%fd4669, 0d0000000000000000, %fd3762, %p737;
	setp.geu.f32 	%p738, %f87, 0f40874800;
	@%p738 bra 	$L__BB1_561;
	shr.u32 	%r2069, %r352, 31;
	add.s32 	%r2070, %r352, %r2069;
	shr.s32 	%r2071, %r2070, 1;
	shl.b32 	%r2072, %r2071, 20;
	add.s32 	%r2073, %r354, %r2072;
	mov.b64 	%fd3763, {%r353, %r2073};
	sub.s32 	%r2074, %r352, %r2071;
	shl.b32 	%r2075, %r2074, 20;
	add.s32 	%r2076, %r2075, 1072693248;
	mov.b32 	%r2077, 0;
	mov.b64 	%fd3764, {%r2077, %r2076};
	mul.f64 	%fd4669, %fd3764, %fd3763;
$L__BB1_561:
	add.f64 	%fd3765, %fd4669, 0d3FF0000000000000;
	mov.f64 	%fd3766, 0d3FF6666666666666;
	div.rn.f64 	%fd879, %fd3766, %fd3765;
	st.global.f64 	[%rd3+264], %fd879;
	ld.global.f64 	%fd3767, [%rd4];
	mov.f64 	%fd3768, 0d4049000000000000;
	sub.f64 	%fd3769, %fd3768, %fd3767;
	div.rn.f64 	%fd880, %fd3769, 0d4034000000000000;
	fma.rn.f64 	%fd3770, %fd880, 0d3FF71547652B82FE, 0d4338000000000000;
	{
	.reg .b32 %temp; 
	mov.b64 	{%r355, %temp}, %fd3770;
	}
	mov.f64 	%fd3771, 0dC338000000000000;
	add.rn.f64 	%fd3772, %fd3770, %fd3771;
	fma.rn.f64 	%fd3773, %fd3772, 0dBFE62E42FEFA39EF, %fd880;
	fma.rn.f64 	%fd3774, %fd3772, 0dBC7ABC9E3B39803F, %fd3773;
	fma.rn.f64 	%fd3775, %fd3774, 0d3E5ADE1569CE2BDF, 0d3E928AF3FCA213EA;
	fma.rn.f64 	%fd3776, %fd3775, %fd3774, 0d3EC71DEE62401315;
	fma.rn.f64 	%fd3777, %fd3776, %fd3774, 0d3EFA01997C89EB71;
	fma.rn.f64 	%fd3778, %fd3777, %fd3774, 0d3F2A01A014761F65;
	fma.rn.f64 	%fd3779, %fd3778, %fd3774, 0d3F56C16C1852B7AF;
	fma.rn.f64 	%fd3780, %fd3779, %fd3774, 0d3F81111111122322;
	fma.rn.f64 	%fd3781, %fd3780, %fd3774, 0d3FA55555555502A1;
	fma.rn.f64 	%fd3782, %fd3781, %fd3774, 0d3FC5555555555511;
	fma.rn.f64 	%fd3783, %fd3782, %fd3774, 0d3FE000000000000B;
	fma.rn.f64 	%fd3784, %fd3783, %fd3774, 0d3FF0000000000000;
	fma.rn.f64 	%fd3785, %fd3784, %fd3774, 0d3FF0000000000000;
	{
	.reg .b32 %temp; 
	mov.b64 	{%r356, %temp}, %fd3785;
	}
	{
	.reg .b32 %temp; 
	mov.b64 	{%temp, %r357}, %fd3785;
	}
	shl.b32 	%r2078, %r355, 20;
	add.s32 	%r2079, %r2078, %r357;
	mov.b64 	%fd4670, {%r356, %r2079};
	{
	.reg .b32 %temp; 
	mov.b64 	{%temp, %r2080}, %fd880;
	}
	mov.b32 	%f188, %r2080;
	abs.f32 	%f88, %f188;
	setp.lt.f32 	%p739, %f88, 0f4086232B;
	@%p739 bra 	$L__BB1_564;
	setp.lt.f64 	%p740, %fd880, 0d0000000000000000;
	add.f64 	%fd3786, %fd880, 0d7FF0000000000000;
	selp.f64 	%fd4670, 0d0000000000000000, %fd3786, %p740;
	setp.geu.f32 	%p741, %f88, 0f40874800;
	@%p741 bra 	$L__BB1_564;
	shr.u32 	%r2081, %r355, 31;
	add.s32 	%r2082, %r355, %r2081;
	shr.s32 	%r2083, %r2082, 1;
	shl.b32 	%r2084, %r2083, 20;
	add.s32 	%r2085, %r357, %r2084;
	mov.b64 	%fd3787, {%r356, %r2085};
	sub.s32 	%r2086, %r355, %r2083;
	shl.b32 	%r2087, %r2086, 20;
	add.s32 	%r2088, %r2087, 1072693248;
	mov.b32 	%r2089, 0;
	mov.b64 	%fd3788, {%r2089, %r2088};
	mul.f64 	%fd4670, %fd3788, %fd3787;
$L__BB1_564:
	and.b32  	%r358, %r1044, 2146435072;
	setp.eq.s32 	%p742, %r358, 1071644672;
	add.f64 	%fd3789, %fd4670, 0d3FF0000000000000;
	rcp.rn.f64 	%fd3790, %fd3789;
	st.global.f64 	[%rd3+336], %fd3790;
	fma.rn.f64 	%fd3791, %fd873, %fd879, %fd3790;
	st.global.f64 	[%rd3+360], %fd3791;
	ld.global.f64 	%fd3792, [%rd4+24];
	div.rn.f64 	%fd885, %fd3792, 0d3F354C985F06F694;
	{
	.reg .b32 %temp; 
	mov.b64 	{%temp, %r359}, %fd885;
	}
	abs.f64 	%fd886, %fd885;
	{ // callseq 33, 0
	.param .b64 param0;
	st.param.f64 	[param0], %fd886;
	.param .b64 param1;
	st.param.f64 	[param1], 0d4020000000000000;
	.param .b64 retval0;
	call.uni (retval0), 
	__internal_accurate_pow, 
	(
	param0, 
	param1
	);
	ld.param.f64 	%fd3793, [retval0];
	} // callseq 33
	setp.lt.s32 	%p743, %r359, 0;
	neg.f64 	%fd3795, %fd3793;
	selp.f64 	%fd3796, %fd3795, %fd3793, %p742;
	selp.f64 	%fd4672, %fd3796, %fd3793, %p743;
	setp.neu.f64 	%p744, %fd885, 0d0000000000000000;
	@%p744 bra 	$L__BB1_566;
	setp.eq.s32 	%p745, %r358, 1071644672;
	selp.b32 	%r2090, %r359, 0, %p745;
	setp.lt.s32 	%p746, %r1044, 0;
	or.b32  	%r2091, %r2090, 2146435072;
	selp.b32 	%r2092, %r2091, %r2090, %p746;
	mov.b32 	%r2093, 0;
	mov.b64 	%fd4672, {%r2093, %r2092};
$L__BB1_566:
	add.f64 	%fd3797, %fd885, 0d4020000000000000;
	{
	.reg .b32 %temp; 
	mov.b64 	{%temp, %r2094}, %fd3797;
	}
	and.b32  	%r2095, %r2094, 2146435072;
	setp.ne.s32 	%p747, %r2095, 2146435072;
	@%p747 bra 	$L__BB1_571;
	setp.num.f64 	%p748, %fd885, %fd885;
	@%p748 bra 	$L__BB1_569;
	mov.f64 	%fd3798, 0d4020000000000000;
	add.rn.f64 	%fd4672, %fd885, %fd3798;
	bra.uni 	$L__BB1_571;
$L__BB1_569:
	setp.neu.f64 	%p749, %fd886, 0d7FF0000000000000;
	@%p749 bra 	$L__BB1_571;
	setp.lt.s32 	%p750, %r359, 0;
	setp.eq.s32 	%p751, %r358, 1071644672;
	setp.lt.s32 	%p752, %r1044, 0;
	selp.b32 	%r2097, 0, 2146435072, %p752;
	and.b32  	%r2098, %r1044, 2147483647;
	setp.ne.s32 	%p753, %r2098, 1071644672;
	or.b32  	%r2099, %r2097, -2147483648;
	selp.b32 	%r2100, %r2099, %r2097, %p753;
	selp.b32 	%r2101, %r2100, %r2097, %p751;
	selp.b32 	%r2102, %r2101, %r2097, %p750;
	mov.b32 	%r2103, 0;
	mov.b64 	%fd4672, {%r2103, %r2102};
$L__BB1_571:
	setp.eq.f64 	%p754, %fd885, 0d3FF0000000000000;
	add.f64 	%fd3799, %fd4672, 0d3FF0000000000000;
	rcp.rn.f64 	%fd3800, %fd3799;
	selp.f64 	%fd893, 0d3FE0000000000000, %fd3800, %p754;
	st.global.f64 	[%rd3+72], %fd893;
	ld.global.f64 	%fd3801, [%rd4+24];
	add.f64 	%fd3802, %fd3801, 0dBF40624DD2F1A9FC;
	div.rn.f64 	%fd894, %fd3802, 0d3F1A36E2EB1C432D;
	fma.rn.f64 	%fd3803, %fd894, 0d3FF71547652B82FE, 0d4338000000000000;
	{
	.reg .b32 %temp; 
	mov.b64 	{%r360, %temp}, %fd3803;
	}
	mov.f64 	%fd3804, 0dC338000000000000;
	add.rn.f64 	%fd3805, %fd3803, %fd3804;
	fma.rn.f64 	%fd3806, %fd3805, 0dBFE62E42FEFA39EF, %fd894;
	fma.rn.f64 	%fd3807, %fd3805, 0dBC7ABC9E3B39803F, %fd3806;
	fma.rn.f64 	%fd3808, %fd3807, 0d3E5ADE1569CE2BDF, 0d3E928AF3FCA213EA;
	fma.rn.f64 	%fd3809, %fd3808, %fd3807, 0d3EC71DEE62401315;
	fma.rn.f64 	%fd3810, %fd3809, %fd3807, 0d3EFA01997C89EB71;
	fma.rn.f64 	%fd3811, %fd3810, %fd3807, 0d3F2A01A014761F65;
	fma.rn.f64 	%fd3812, %fd3811, %fd3807, 0d3F56C16C1852B7AF;
	fma.rn.f64 	%fd3813, %fd3812, %fd3807, 0d3F81111111122322;
	fma.rn.f64 	%fd3814, %fd3813, %fd3807, 0d3FA55555555502A1;
	fma.rn.f64 	%fd3815, %fd3814, %fd3807, 0d3FC5555555555511;
	fma.rn.f64 	%fd3816, %fd3815, %fd3807, 0d3FE000000000000B;
	fma.rn.f64 	%fd3817, %fd3816, %fd3807, 0d3FF0000000000000;
	fma.rn.f64 	%fd3818, %fd3817, %fd3807, 0d3FF0000000000000;
	{
	.reg .b32 %temp; 
	mov.b64 	{%r361, %temp}, %fd3818;
	}
	{
	.reg .b32 %temp; 
	mov.b64 	{%temp, %r362}, %fd3818;
	}
	shl.b32 	%r2104, %r360, 20;
	add.s32 	%r2105, %r2104, %r362;
	mov.b64 	%fd4673, {%r361, %r2105};
	{
	.reg .b32 %temp; 
	mov.b64 	{%temp, %r2106}, %fd894;
	}
	mov.b32 	%f189, %r2106;
	abs.f32 	%f89, %f189;
	setp.lt.f32 	%p755, %f89, 0f4086232B;
	@%p755 bra 	$L__BB1_574;
	setp.lt.f64 	%p756, %fd894, 0d0000000000000000;
	add.f64 	%fd3819, %fd894, 0d7FF0000000000000;
	selp.f64 	%fd4673, 0d0000000000000000, %fd3819, %p756;
	setp.geu.f32 	%p757, %f89, 0f40874800;
	@%p757 bra 	$L__BB1_574;
	shr.u32 	%r2107, %r360, 31;
	add.s32 	%r2108, %r360, %r2107;
	shr.s32 	%r2109, %r2108, 1;
	shl.b32 	%r2110, %r2109, 20;
	add.s32 	%r2111, %r362, %r2110;
	mov.b64 	%fd3820, {%r361, %r2111};
	sub.s32 	%r2112, %r360, %r2109;
	shl.b32 	%r2113, %r2112, 20;
	add.s32 	%r2114, %r2113, 1072693248;
	mov.b32 	%r2115, 0;
	mov.b64 	%fd3821, {%r2115, %r2114};
	mul.f64 	%fd4673, %fd3821, %fd3820;
$L__BB1_574:
	add.f64 	%fd3822, %fd4673, 0d3FF0000000000000;
	mov.f64 	%fd3823, 0d3FB999999999999A;
	div.rn.f64 	%fd899, %fd3823, %fd3822;
	st.global.f64 	[%rd3+176], %fd899;
	ld.global.f64 	%fd3824, [%rd4+24];
	add.f64 	%fd3825, %fd3824, 0dBF489374BC6A7EFA;
	div.rn.f64 	%fd900, %fd3825, 0d3F4A36E2EB1C432D;
	fma.rn.f64 	%fd3826, %fd900, 0d3FF71547652B82FE, 0d4338000000000000;
	{
	.reg .b32 %temp; 
	mov.b64 	{%r363, %temp}, %fd3826;
	}
	mov.f64 	%fd3827, 0dC338000000000000;
	add.rn.f64 	%fd3828, %fd3826, %fd3827;
	fma.rn.f64 	%fd3829, %fd3828, 0dBFE62E42FEFA39EF, %fd900;
	fma.rn.f64 	%fd3830, %fd3828, 0dBC7ABC9E3B39803F, %fd3829;
	fma.rn.f64 	%fd3831, %fd3830, 0d3E5ADE1569CE2BDF, 0d3E928AF3FCA213EA;
	fma.rn.f64 	%fd3832, %fd3831, %fd3830, 0d3EC71DEE62401315;
	fma.rn.f64 	%fd3833, %fd3832, %fd3830, 0d3EFA01997C89EB71;
	fma.rn.f64 	%fd3834, %fd3833, %fd3830, 0d3F2A01A014761F65;
	fma.rn.f64 	%fd3835, %fd3834, %fd3830, 0d3F56C16C1852B7AF;
	fma.rn.f64 	%fd3836, %fd3835, %fd3830, 0d3F81111111122322;
	fma.rn.f64 	%fd3837, %fd3836, %fd3830, 0d3FA55555555502A1;
	fma.rn.f64 	%fd3838, %fd3837, %fd3830, 0d3FC5555555555511;
	fma.rn.f64 	%fd3839, %fd3838, %fd3830, 0d3FE000000000000B;
	fma.rn.f64 	%fd3840, %fd3839, %fd3830, 0d3FF0000000000000;
	fma.rn.f64 	%fd3841, %fd3840, %fd3830, 0d3FF0000000000000;
	{
	.reg .b32 %temp; 
	mov.b64 	{%r364, %temp}, %fd3841;
	}
	{
	.reg .b32 %temp; 
	mov.b64 	{%temp, %r365}, %fd3841;
	}
	shl.b32 	%r2116, %r363, 20;
	add.s32 	%r2117, %r2116, %r365;
	mov.b64 	%fd4674, {%r364, %r2117};
	{
	.reg .b32 %temp; 
	mov.b64 	{%temp, %r2118}, %fd900;
	}
	mov.b32 	%f190, %r2118;
	abs.f32 	%f90, %f190;
	setp.lt.f32 	%p758, %f90, 0f4086232B;
	@%p758 bra 	$L__BB1_577;
	setp.lt.f64 	%p759, %fd900, 0d0000000000000000;
	add.f64 	%fd3842, %fd900, 0d7FF0000000000000;
	selp.f64 	%fd4674, 0d0000000000000000, %fd3842, %p759;
	setp.geu.f32 	%p760, %f90, 0f40874800;
	@%p760 bra 	$L__BB1_577;
	shr.u32 	%r2119, %r363, 31;
	add.s32 	%r2120, %r363, %r2119;
	shr.s32 	%r2121, %r2120, 1;
	shl.b32 	%r2122, %r2121, 20;
	add.s32 	%r2123, %r365, %r2122;
	mov.b64 	%fd3843, {%r364, %r2123};
	sub.s32 	%r2124, %r363, %r2121;
	shl.b32 	%r2125, %r2124, 20;
	add.s32 	%r2126, %r2125, 1072693248;
	mov.b32 	%r2127, 0;
	mov.b64 	%fd3844, {%r2127, %r2126};
	mul.f64 	%fd4674, %fd3844, %fd3843;
$L__BB1_577:
	add.f64 	%fd3845, %fd4674, 0d3FF0000000000000;
	mov.f64 	%fd3846, 0d3FC999999999999A;
	div.rn.f64 	%fd3847, %fd3846, %fd3845;
	st.global.f64 	[%rd3+272], %fd3847;
	add.f64 	%fd3848, %fd893, %fd899;
	add.f64 	%fd3849, %fd3847, %fd3848;
	add.f64 	%fd3850, %fd3849, 0d3FCD70A3D70A3D71;
	div.rn.f64 	%fd3851, %fd3850, 0d3FF75C28F5C28F5C;
	st.global.f64 	[%rd3+344], %fd3851;
	ld.global.f64 	%fd3852, [%rd4+96];
	sub.f64 	%fd3853, %fd3851, %fd3852;
	ld.global.f64 	%fd3854, [%rd5+360];
	div.rn.f64 	%fd3855, %fd3853, %fd3854;
	st.global.f64 	[%rd3+368], %fd3855;
	ld.global.f64 	%fd3856, [%rd5+168];
	ld.global.f64 	%fd3857, [%rd5+80];
	mul.f64 	%fd3858, %fd3856, %fd3857;
	ld.global.f64 	%fd3859, [%rd5+176];
	add.f64 	%fd3860, %fd3857, %fd3859;
	div.rn.f64 	%fd3861, %fd3858, %fd3860;
	ld.global.f64 	%fd3862, [%rd4+16];
	mul.f64 	%fd3863, %fd3862, %fd3861;
	ld.global.f64 	%fd3864, [%rd5+184];
	add.f64 	%fd3865, %fd3862, %fd3864;
	div.rn.f64 	%fd905, %fd3863, %fd3865;
	ld.global.f64 	%fd906, [%rd4];
	mul.f64 	%fd3866, %fd906, 0dBFB999999999999A;
	ld.global.f64 	%fd907, [%rd5+16];
	mul.f64 	%fd3867, %fd3866, %fd907;
	ld.global.f64 	%fd3868, [%rd5];
	ld.global.f64 	%fd3869, [%rd5+8];
	mul.f64 	%fd908, %fd3868, %fd3869;
	div.rn.f64 	%fd909, %fd3867, %fd908;
	fma.rn.f64 	%fd3870, %fd909, 0d3FF71547652B82FE, 0d4338000000000000;
	{
	.reg .b32 %temp; 
	mov.b64 	{%r366, %temp}, %fd3870;
	}
	mov.f64 	%fd3871, 0dC338000000000000;
	add.rn.f64 	%fd3872, %fd3870, %fd3871;
	fma.rn.f64 	%fd3873, %fd3872, 0dBFE62E42FEFA39EF, %fd909;
	fma.rn.f64 	%fd3874, %fd3872, 0dBC7ABC9E3B39803F, %fd3873;
	fma.rn.f64 	%fd3875, %fd3874, 0d3E5ADE1569CE2BDF, 0d3E928AF3FCA213EA;
	fma.rn.f64 	%fd3876, %fd3875, %fd3874, 0d3EC71DEE62401315;
	fma.rn.f64 	%fd3877, %fd3876, %fd3874, 0d3EFA01997C89EB71;
	fma.rn.f64 	%fd3878, %fd3877, %fd3874, 0d3F2A01A014761F65;
	fma.rn.f64 	%fd3879, %fd3878, %fd3874, 0d3F56C16C1852B7AF;
	fma.rn.f64 	%fd3880, %fd3879, %fd3874, 0d3F81111111122322;
	fma.rn.f64 	%fd3881, %fd3880, %fd3874, 0d3FA55555555502A1;
	fma.rn.f64 	%fd3882, %fd3881, %fd3874, 0d3FC5555555555511;
	fma.rn.f64 	%fd3883, %fd3882, %fd3874, 0d3FE000000000000B;
	fma.rn.f64 	%fd3884, %fd3883, %fd3874, 0d3FF0000000000000;
	fma.rn.f64 	%fd3885, %fd3884, %fd3874, 0d3FF0000000000000;
	{
	.reg .b32 %temp; 
	mov.b64 	{%r367, %temp}, %fd3885;
	}
	{
	.reg .b32 %temp; 
	mov.b64 	{%temp, %r368}, %fd3885;
	}
	shl.b32 	%r2128, %r366, 20;
	add.s32 	%r2129, %r2128, %r368;
	mov.b64 	%fd4675, {%r367, %r2129};
	{
	.reg .b32 %temp; 
	mov.b64 	{%temp, %r2130}, %fd909;
	}
	mov.b32 	%f191, %r2130;
	abs.f32 	%f91, %f191;
	setp.lt.f32 	%p761, %f91, 0f4086232B;
	@%p761 bra 	$L__BB1_580;
	setp.lt.f64 	%p762, %fd909, 0d0000000000000000;
	add.f64 	%fd3886, %fd909, 0d7FF0000000000000;
	selp.f64 	%fd4675, 0d0000000000000000, %fd3886, %p762;
	setp.geu.f32 	%p763, %f91, 0f40874800;
	@%p763 bra 	$L__BB1_580;
	shr.u32 	%r2131, %r366, 31;
	add.s32 	%r2132, %r366, %r2131;
	shr.s32 	%r2133, %r2132, 1;
	shl.b32 	%r2134, %r2133, 20;
	add.s32 	%r2135, %r368, %r2134;
	mov.b64 	%fd3887, {%r367, %r2135};
	sub.s32 	%r2136, %r366, %r2133;
	shl.b32 	%r2137, %r2136, 20;
	add.s32 	%r2138, %r2137, 1072693248;
	mov.b32 	%r2139, 0;
	mov.b64 	%fd3888, {%r2139, %r2138};
	mul.f64 	%fd4675, %fd3888, %fd3887;
$L__BB1_580:
	fma.rn.f64 	%fd914, %fd4675, 0d3FBFDF3B645A1CAC, 0d3FF0000000000000;
	neg.f64 	%fd3889, %fd906;
	mul.f64 	%fd3890, %fd907, %fd3889;
	div.rn.f64 	%fd915, %fd3890, %fd908;
	fma.rn.f64 	%fd3891, %fd915, 0d3FF71547652B82FE, 0d4338000000000000;
	{
	.reg .b32 %temp; 
	mov.b64 	{%r369, %temp}, %fd3891;
	}
	mov.f64 	%fd3892, 0dC338000000000000;
	add.rn.f64 	%fd3893, %fd3891, %fd3892;
	fma.rn.f64 	%fd3894, %fd3893, 0dBFE62E42FEFA39EF, %fd915;
	fma.rn.f64 	%fd3895, %fd3893, 0dBC7ABC9E3B39803F, %fd3894;
	fma.rn.f64 	%fd3896, %fd3895, 0d3E5ADE1569CE2BDF, 0d3E928AF3FCA213EA;
	fma.rn.f64 	%fd3897, %fd3896, %fd3895, 0d3EC71DEE62401315;
	fma.rn.f64 	%fd3898, %fd3897, %fd3895, 0d3EFA01997C89EB71;
	fma.rn.f64 	%fd3899, %fd3898, %fd3895, 0d3F2A01A014761F65;
	fma.rn.f64 	%fd3900, %fd3899, %fd3895, 0d3F56C16C1852B7AF;
	fma.rn.f64 	%fd3901, %fd3900, %fd3895, 0d3F81111111122322;
	fma.rn.f64 	%fd3902, %fd3901, %fd3895, 0d3FA55555555502A1;
	fma.rn.f64 	%fd3903, %fd3902, %fd3895, 0d3FC5555555555511;
	fma.rn.f64 	%fd3904, %fd3903, %fd3895, 0d3FE000000000000B;
	fma.rn.f64 	%fd3905, %fd3904, %fd3895, 0d3FF0000000000000;
	fma.rn.f64 	%fd3906, %fd3905, %fd3895, 0d3FF0000000000000;
	{
	.reg .b32 %temp; 
	mov.b64 	{%r370, %temp}, %fd3906;
	}
	{
	.reg .b32 %temp; 
	mov.b64 	{%temp, %r371}, %fd3906;
	}
	shl.b32 	%r2140, %r369, 20;
	add.s32 	%r2141, %r2140, %r371;
	mov.b64 	%fd4676, {%r370, %r2141};
	{
	.reg .b32 %temp; 
	mov.b64 	{%temp, %r2142}, %fd915;
	}
	mov.b32 	%f192, %r2142;
	abs.f32 	%f92, %f192;
	setp.lt.f32 	%p764, %f92, 0f4086232B;
	@%p764 bra 	$L__BB1_583;
	setp.lt.f64 	%p765, %fd915, 0d0000000000000000;
	add.f64 	%fd3907, %fd915, 0d7FF0000000000000;
	selp.f64 	%fd4676, 0d0000000000000000, %fd3907, %p765;
	setp.geu.f32 	%p766, %f92, 0f40874800;
	@%p766 bra 	$L__BB1_583;
	shr.u32 	%r2143, %r369, 31;
	add.s32 	%r2144, %r369, %r2143;
	shr.s32 	%r2145, %r2144, 1;
	shl.b32 	%r2146, %r2145, 20;
	add.s32 	%r2147, %r371, %r2146;
	mov.b64 	%fd3908, {%r370, %r2147};
	sub.s32 	%r2148, %r369, %r2145;
	shl.b32 	%r2149, %r2148, 20;
	add.s32 	%r2150, %r2149, 1072693248;
	mov.b32 	%r2151, 0;
	mov.b64 	%fd3909, {%r2151, %r2150};
	mul.f64 	%fd4676, %fd3909, %fd3908;
$L__BB1_583:
	fma.rn.f64 	%fd3910, %fd4676, 0d3FA212D77318FC50, %fd914;
	div.rn.f64 	%fd3911, %fd905, %fd3910;
	st.global.f64 	[%rd3+464], %fd3911;
	ld.global.f64 	%fd3912, [%rd5];
	ld.global.f64 	%fd3913, [%rd5+8];
	mul.f64 	%fd3914, %fd3912, %fd3913;
	ld.global.f64 	%fd3915, [%rd5+16];
	div.rn.f64 	%fd920, %fd3914, %fd3915;
	ld.global.f64 	%fd3916, [%rd5+88];
	ld.global.f64 	%fd3917, [%rd4+16];
	div.rn.f64 	%fd4677, %fd3916, %fd3917;
	{
	.reg .b32 %temp; 
	mov.b64 	{%temp, %r2561}, %fd4677;
	}
	{
	.reg .b32 %temp; 
	mov.b64 	{%r2562, %temp}, %fd4677;
	}
	setp.gt.s32 	%p767, %r2561, 1048575;
	mov.b32 	%r2563, -1023;
	@%p767 bra 	$L__BB1_585;
	mul.f64 	%fd4677, %fd4677, 0d4350000000000000;
	{
	.reg .b32 %temp; 
	mov.b64 	{%temp, %r2561}, %fd4677;
	}
	{
	.reg .b32 %temp; 
	mov.b64 	{%r2562, %temp}, %fd4677;
	}
	mov.b32 	%r2563, -1077;
$L__BB1_585:
	add.s32 	%r2154, %r2561, -1;
	setp.gt.u32 	%p768, %r2154, 2146435070;
	@%p768 bra 	$L__BB1_589;
	shr.u32 	%r2157, %r2561, 20;
	add.s32 	%r2564, %r2563, %r2157;
	and.b32  	%r2158, %r2561, 1048575;
	or.b32  	%r2159, %r2158, 1072693248;
	mov.b64 	%fd4678, {%r2562, %r2159};
	setp.lt.u32 	%p770, %r2159, 1073127583;
	@%p770 bra 	$L__BB1_588;
	{
	.reg .b32 %temp; 
	mov.b64 	{%r2160, %temp}, %fd4678;
	}
	{
	.reg .b32 %temp; 
	mov.b64 	{%temp, %r2161}, %fd4678;
	}
	add.s32 	%r2162, %r2161, -1048576;
	mov.b64 	%fd4678, {%r2160, %r2162};
	add.s32 	%r2564, %r2564, 1;
$L__BB1_588:
	add.f64 	%fd3919, %fd4678, 0dBFF0000000000000;
	add.f64 	%fd3920, %fd4678, 0d3FF0000000000000;
	rcp.approx.ftz.f64 	%fd3921, %fd3920;
	neg.f64 	%fd3922, %fd3920;
	fma.rn.f64 	%fd3923, %fd3922, %fd3921, 0d3FF0000000000000;
	fma.rn.f64 	%fd3924, %fd3923, %fd3923, %fd3923;
	fma.rn.f64 	%fd3925, %fd3924, %fd3921, %fd3921;
	mul.f64 	%fd3926, %fd3919, %fd3925;
	fma.rn.f64 	%fd3927, %fd3919, %fd3925, %fd3926;
	mul.f64 	%fd3928, %fd3927, %fd3927;
	fma.rn.f64 	%fd3929, %fd3928, 0d3EB1380B3AE80F1E, 0d3ED0EE258B7A8B04;
	fma.rn.f64 	%fd3930, %fd3929, %fd3928, 0d3EF3B2669F02676F;
	fma.rn.f64 	%fd3931, %fd3930, %fd3928, 0d3F1745CBA9AB0956;
	fma.rn.f64 	%fd3932, %fd3931, %fd3928, 0d3F3C71C72D1B5154;
	fma.rn.f64 	%fd3933, %fd3932, %fd3928, 0d3F624924923BE72D;
	fma.rn.f64 	%fd3934, %fd3933, %fd3928, 0d3F8999999999A3C4;
	fma.rn.f64 	%fd3935, %fd3934, %fd3928, 0d3FB5555555555554;
	sub.f64 	%fd3936, %fd3919, %fd3927;
	add.f64 	%fd3937, %fd3936, %fd3936;
	neg.f64 	%fd3938, %fd3927;
	fma.rn.f64 	%fd3939, %fd3938, %fd3919, %fd3937;
	mul.f64 	%fd3940, %fd3925, %fd3939;
	mul.f64 	%fd3941, %fd3928, %fd3935;
	fma.rn.f64 	%fd3942, %fd3941, %fd3927, %fd3940;
	xor.b32  	%r2163, %r2564, -2147483648;
	mov.b32 	%r2164, 1127219200;
	mov.b64 	%fd3943, {%r2163, %r2164};
	mov.b32 	%r2165, -2147483648;
	mov.b64 	%fd3944, {%r2165, %r2164};
	sub.f64 	%fd3945, %fd3943, %fd3944;
	fma.rn.f64 	%fd3946, %fd3945, 0d3FE62E42FEFA39EF, %fd3927;
	fma.rn.f64 	%fd3947, %fd3945, 0dBFE62E42FEFA39EF, %fd3946;
	sub.f64 	%fd3948, %fd3947, %fd3927;
	sub.f64 	%fd3949, %fd3942, %fd3948;
	fma.rn.f64 	%fd3950, %fd3945, 0d3C7ABC9E3B39803F, %fd3949;
	add.f64 	%fd4679, %fd3946, %fd3950;
	bra.uni 	$L__BB1_590;
$L__BB1_589:
	fma.rn.f64 	%fd3918, %fd4677, 0d7FF0000000000000, 0d7FF0000000000000;
	{
	.reg .b32 %temp; 
	mov.b64 	{%temp, %r2155}, %fd4677;
	}
	and.b32  	%r2156, %r2155, 2147483647;
	setp.eq.s32 	%p769, %r2156, 0;
	selp.f64 	%fd4679, 0dFFF0000000000000, %fd3918, %p769;
$L__BB1_590:
	setp.eq.s32 	%p771, %r170, 1073741824;
	mul.f64 	%fd930, %fd920, %fd4679;
	st.global.f64 	[%rd3+104], %fd930;
	ld.global.f64 	%fd931, [%rd5+128];
	ld.global.f64 	%fd932, [%rd4+56];
	{
	.reg .b32 %temp; 
	mov.b64 	{%temp, %r382}, %fd932;
	}
	abs.f64 	%fd933, %fd932;
	{ // callseq 34, 0
	.param .b64 param0;
	st.param.f64 	[param0], %fd933;
	.param .b64 param1;
	st.param.f64 	[param1], 0d4008000000000000;
	.param .b64 retval0;
	call.uni (retval0), 
	__internal_accurate_pow, 
	(
	param0, 
	param1
	);
	ld.param.f64 	%fd3951, [retval0];
	} // callseq 34
	setp.lt.s32 	%p772, %r382, 0;
	neg.f64 	%fd3953, %fd3951;
	selp.f64 	%fd3954, %fd3953, %fd3951, %p771;
	selp.f64 	%fd4681, %fd3954, %fd3951, %p772;
	setp.neu.f64 	%p773, %fd932, 0d0000000000000000;
	@%p773 bra 	$L__BB1_592;
	setp.eq.s32 	%p774, %r170, 1073741824;
	selp.b32 	%r2167, %r382, 0, %p774;
	setp.lt.s32 	%p775, %r1121, 0;
	or.b32  	%r2168, %r2167, 2146435072;
	selp.b32 	%r2169, %r2168, %r2167, %p775;
	mov.b32 	%r2170, 0;
	mov.b64 	%fd4681, {%r2170, %r2169};
$L__BB1_592:
	add.f64 	%fd3955, %fd932, 0d4008000000000000;
	{
	.reg .b32 %temp; 
	mov.b64 	{%temp, %r2171}, %fd3955;
	}
	and.b32  	%r2172, %r2171, 2146435072;
	setp.ne.s32 	%p776, %r2172, 2146435072;
	@%p776 bra 	$L__BB1_597;
	setp.num.f64 	%p777, %fd932, %fd932;
	@%p777 bra 	$L__BB1_595;
	mov.f64 	%fd3956, 0d4008000000000000;
	add.rn.f64 	%fd4681, %fd932, %fd3956;
	bra.uni 	$L__BB1_597;
$L__BB1_595:
	setp.neu.f64 	%p778, %fd933, 0d7FF0000000000000;
	@%p778 bra 	$L__BB1_597;
	setp.lt.s32 	%p779, %r382, 0;
	setp.eq.s32 	%p780, %r170, 1073741824;
	setp.lt.s32 	%p781, %r1121, 0;
	selp.b32 	%r2174, 0, 2146435072, %p781;
	and.b32  	%r2175, %r1121, 2147483647;
	setp.ne.s32 	%p782, %r2175, 1071644672;
	or.b32  	%r2176, %r2174, -2147483648;
	selp.b32 	%r2177, %r2176, %r2174, %p782;
	selp.b32 	%r2178, %r2177, %r2174, %p780;
	selp.b32 	%r2179, %r2178, %r2174, %p779;
	mov.b32 	%r2180, 0;
	mov.b64 	%fd4681, {%r2180, %r2179};
$L__BB1_597:
	setp.eq.f64 	%p783, %fd932, 0d3FF0000000000000;
	selp.f64 	%fd3957, 0d3FF0000000000000, %fd4681, %p783;
	mul.f64 	%fd3958, %fd931, %fd3957;
	ld.global.f64 	%fd3959, [%rd4+64];
	mul.f64 	%fd3960, %fd3959, %fd3958;
	ld.global.f64 	%fd3961, [%rd4+72];
	mul.f64 	%fd3962, %fd3961, %fd3960;
	ld.global.f64 	%fd3963, [%rd4];
	sub.f64 	%fd3964, %fd3963, %fd930;
	mul.f64 	%fd3965, %fd3962, %fd3964;
	st.global.f64 	[%rd3+424], %fd3965;
	ld.global.f64 	%fd3966, [%rd5+136];
	ld.global.f64 	%fd3967, [%rd4];
	sub.f64 	%fd3968, %fd3967, %fd930;
	mul.f64 	%fd3969, %fd3966, %fd3968;
	st.global.f64 	[%rd3+432], %fd3969;
	ld.global.f64 	%fd940, [%rd5+192];
	ld.global.f64 	%fd941, [%rd5+216];
	ld.global.f64 	%fd942, [%rd4];
	mul.f64 	%fd3970, %fd941, %fd942;
	ld.global.f64 	%fd943, [%rd5+16];
	mul.f64 	%fd3971, %fd3970, %fd943;
	ld.global.f64 	%fd3972, [%rd5];
	ld.global.f64 	%fd3973, [%rd5+8];
	mul.f64 	%fd944, %fd3972, %fd3973;
	div.rn.f64 	%fd945, %fd3971, %fd944;
	fma.rn.f64 	%fd3974, %fd945, 0d3FF71547652B82FE, 0d4338000000000000;
	{
	.reg .b32 %temp; 
	mov.b64 	{%r383, %temp}, %fd3974;
	}
	mov.f64 	%fd3975, 0dC338000000000000;
	add.rn.f64 	%fd3976, %fd3974, %fd3975;
	fma.rn.f64 	%fd3977, %fd3976, 0dBFE62E42FEFA39EF, %fd945;
	fma.rn.f64 	%fd3978, %fd3976, 0dBC7ABC9E3B39803F, %fd3977;
	fma.rn.f64 	%fd3979, %fd3978, 0d3E5ADE1569CE2BDF, 0d3E928AF3FCA213EA;
	fma.rn.f64 	%fd3980, %fd3979, %fd3978, 0d3EC71DEE62401315;
	fma.rn.f64 	%fd3981, %fd3980, %fd3978, 0d3EFA01997C89EB71;
	fma.rn.f64 	%fd3982, %fd3981, %fd3978, 0d3F2A01A014761F65;
	fma.rn.f64 	%fd3983, %fd3982, %fd3978, 0d3F56C16C1852B7AF;
	fma.rn.f64 	%fd3984, %fd3983, %fd3978, 0d3F81111111122322;
	fma.rn.f64 	%fd3985, %fd3984, %fd3978, 0d3FA55555555502A1;
	fma.rn.f64 	%fd3986, %fd3985, %fd3978, 0d3FC5555555555511;
	fma.rn.f64 	%fd3987, %fd3986, %fd3978, 0d3FE000000000000B;
	fma.rn.f64 	%fd3988, %fd3987, %fd3978, 0d3FF0000000000000;
	fma.rn.f64 	%fd3989, %fd3988, %fd3978, 0d3FF0000000000000;
	{
	.reg .b32 %temp; 
	mov.b64 	{%r384, %temp}, %fd3989;
	}
	{
	.reg .b32 %temp; 
	mov.b64 	{%temp, %r385}, %fd3989;
	}
	shl.b32 	%r2181, %r383, 20;
	add.s32 	%r2182, %r2181, %r385;
	mov.b64 	%fd4682, {%r384, %r2182};
	{
	.reg .b32 %temp; 
	mov.b64 	{%temp, %r2183}, %fd945;
	}
	mov.b32 	%f193, %r2183;
	abs.f32 	%f93, %f193;
	setp.lt.f32 	%p784, %f93, 0f4086232B;
	@%p784 bra 	$L__BB1_600;
	setp.lt.f64 	%p785, %fd945, 0d0000000000000000;
	add.f64 	%fd3990, %fd945, 0d7FF0000000000000;
	selp.f64 	%fd4682, 0d0000000000000000, %fd3990, %p785;
	setp.geu.f32 	%p786, %f93, 0f40874800;
	@%p786 bra 	$L__BB1_600;
	shr.u32 	%r2184, %r383, 31;
	add.s32 	%r2185, %r383, %r2184;
	shr.s32 	%r2186, %r2185, 1;
	shl.b32 	%r2187, %r2186, 20;
	add.s32 	%r2188, %r385, %r2187;
	mov.b64 	%fd3991, {%r384, %r2188};
	sub.s32 	%r2189, %r383, %r2186;
	shl.b32 	%r2190, %r2189, 20;
	add.s32 	%r2191, %r2190, 1072693248;
	mov.b32 	%r2192, 0;
	mov.b64 	%fd3992, {%r2192, %r2191};
	mul.f64 	%fd4682, %fd3992, %fd3991;
$L__BB1_600:
	setp.eq.s32 	%p787, %r170, 1073741824;
	ld.global.f64 	%fd950, [%rd4+16];
	{
	.reg .b32 %temp; 
	mov.b64 	{%temp, %r386}, %fd950;
	}
	abs.f64 	%fd951, %fd950;
	{ // callseq 35, 0
	.param .b64 param0;
	st.param.f64 	[param0], %fd951;
	.param .b64 param1;
	st.param.f64 	[param1], 0d4008000000000000;
	.param .b64 retval0;
	call.uni (retval0), 
	__internal_accurate_pow, 
	(
	param0, 
	param1
	);
	ld.param.f64 	%fd3993, [retval0];
	} // callseq 35
	setp.lt.s32 	%p788, %r386, 0;
	neg.f64 	%fd3995, %fd3993;
	selp.f64 	%fd3996, %fd3995, %fd3993, %p787;
	selp.f64 	%fd4684, %fd3996, %fd3993, %p788;
	setp.neu.f64 	%p789, %fd950, 0d0000000000000000;
	@%p789 bra 	$L__BB1_602;
	selp.b32 	%r2194, %r386, 0, %p787;
	setp.lt.s32 	%p791, %r1121, 0;
	or.b32  	%r2195, %r2194, 2146435072;
	selp.b32 	%r2196, %r2195, %r2194, %p791;
	mov.b32 	%r2197, 0;
	mov.b64 	%fd4684, {%r2197, %r2196};
$L__BB1_602:
	add.f64 	%fd3997, %fd950, 0d4008000000000000;
	{
	.reg .b32 %temp; 
	mov.b64 	{%temp, %r2198}, %fd3997;
	}
	and.b32  	%r2199, %r2198, 2146435072;
	setp.ne.s32 	%p792, %r2199, 2146435072;
	@%p792 bra 	$L__BB1_607;
	setp.num.f64 	%p793, %fd950, %fd950;
	@%p793 bra 	$L__BB1_605;
	mov.f64 	%fd3998, 0d4008000000000000;
	add.rn.f64 	%fd4684, %fd950, %fd3998;
	bra.uni 	$L__BB1_607;
$L__BB1_605:
	setp.neu.f64 	%p794, %fd951, 0d7FF0000000000000;
	@%p794 bra 	$L__BB1_607;
	setp.lt.s32 	%p795, %r386, 0;
	setp.eq.s32 	%p796, %r170, 1073741824;
	setp.lt.s32 	%p797, %r1121, 0;
	selp.b32 	%r2201, 0, 2146435072, %p797;
	and.b32  	%r2202, %r1121, 2147483647;
	setp.ne.s32 	%p798, %r2202, 1071644672;
	or.b32  	%r2203, %r2201, -2147483648;
	selp.b32 	%r2204, %r2203, %r2201, %p798;
	selp.b32 	%r2205, %r2204, %r2201, %p796;
	selp.b32 	%r2206, %r2205, %r2201, %p795;
	mov.b32 	%r2207, 0;
	mov.b64 	%fd4684, {%r2207, %r2206};
$L__BB1_607:
	setp.eq.f64 	%p799, %fd950, 0d3FF0000000000000;
	selp.f64 	%fd3999, 0d3FF0000000000000, %fd4684, %p799;
	mul.f64 	%fd958, %fd4682, %fd3999;
	ld.global.f64 	%fd959, [%rd5+96];
	add.f64 	%fd4000, %fd941, 0dBFF0000000000000;
	mul.f64 	%fd4001, %fd4000, %fd942;
	mul.f64 	%fd4002, %fd4001, %fd943;
	div.rn.f64 	%fd960, %fd4002, %fd944;
	fma.rn.f64 	%fd4003, %fd960, 0d3FF71547652B82FE, 0d4338000000000000;
	{
	.reg .b32 %temp; 
	mov.b64 	{%r387, %temp}, %fd4003;
	}
	mov.f64 	%fd4004, 0dC338000000000000;
	add.rn.f64 	%fd4005, %fd4003, %fd4004;
	fma.rn.f64 	%fd4006, %fd4005, 0dBFE62E42FEFA39EF, %fd960;
	fma.rn.f64 	%fd4007, %fd4005, 0dBC7ABC9E3B39803F, %fd4006;
	fma.rn.f64 	%fd4008, %fd4007, 0d3E5ADE1569CE2BDF, 0d3E928AF3FCA213EA;
	fma.rn.f64 	%fd4009, %fd4008, %fd4007, 0d3EC71DEE62401315;
	fma.rn.f64 	%fd4010, %fd4009, %fd4007, 0d3EFA01997C89EB71;
	fma.rn.f64 	%fd4011, %fd4010, %fd4007, 0d3F2A01A014761F65;
	fma.rn.f64 	%fd4012, %fd4011, %fd4007, 0d3F56C16C1852B7AF;
	fma.rn.f64 	%fd4013, %fd4012, %fd4007, 0d3F81111111122322;
	fma.rn.f64 	%fd4014, %fd4013, %fd4007, 0d3FA55555555502A1;
	fma.rn.f64 	%fd4015, %fd4014, %fd4007, 0d3FC5555555555511;
	fma.rn.f64 	%fd4016, %fd4015, %fd4007, 0d3FE000000000000B;
	fma.rn.f64 	%fd4017, %fd4016, %fd4007, 0d3FF0000000000000;
	fma.rn.f64 	%fd4018, %fd4017, %fd4007, 0d3FF0000000000000;
	{
	.reg .b32 %temp; 
	mov.b64 	{%r388, %temp}, %fd4018;
	}
	{
	.reg .b32 %temp; 
	mov.b64 	{%temp, %r389}, %fd4018;
	}
	shl.b32 	%r2208, %r387, 20;
	add.s32 	%r2209, %r2208, %r389;
	mov.b64 	%fd4692, {%r388, %r2209};
	{
	.reg .b32 %temp; 
	mov.b64 	{%temp, %r2210}, %fd960;
	}
	mov.b32 	%f194, %r2210;
	abs.f32 	%f94, %f194;
	setp.lt.f32 	%p800, %f94, 0f4086232B;
	mov.f64 	%fd4685, %fd4692;
	@%p800 bra 	$L__BB1_610;
	setp.lt.f64 	%p801, %fd960, 0d0000000000000000;
	add.f64 	%fd4019, %fd960, 0d7FF0000000000000;
	selp.f64 	%fd4685, 0d0000000000000000, %fd4019, %p801;
	setp.geu.f32 	%p802, %f94, 0f40874800;
	@%p802 bra 	$L__BB1_610;
	shr.u32 	%r2211, %r387, 31;
	add.s32 	%r2212, %r387, %r2211;
	shr.s32 	%r2213, %r2212, 1;
	shl.b32 	%r2214, %r2213, 20;
	add.s32 	%r2215, %r389, %r2214;
	mov.b64 	%fd4020, {%r388, %r2215};
	sub.s32 	%r2216, %r387, %r2213;
	shl.b32 	%r2217, %r2216, 20;
	add.s32 	%r2218, %r2217, 1072693248;
	mov.b32 	%r2219, 0;
	mov.b64 	%fd4021, {%r2219, %r2218};
	mul.f64 	%fd4685, %fd4021, %fd4020;
$L__BB1_610:
	setp.eq.s32 	%p803, %r170, 1073741824;
	ld.global.f64 	%fd965, [%rd5+88];
	{
	.reg .b32 %temp; 
	mov.b64 	{%temp, %r390}, %fd965;
	}
	abs.f64 	%fd966, %fd965;
	{ // callseq 36, 0
	.param .b64 param0;
	st.param.f64 	[param0], %fd966;
	.param .b64 param1;
	st.param.f64 	[param1], 0d4008000000000000;
	.param .b64 retval0;
	call.uni (retval0), 
	__internal_accurate_pow, 
	(
	param0, 
	param1
	);
	ld.param.f64 	%fd4022, [retval0];
	} // callseq 36
	setp.lt.s32 	%p804, %r390, 0;
	neg.f64 	%fd4024, %fd4022;
	selp.f64 	%fd4025, %fd4024, %fd4022, %p803;
	selp.f64 	%fd4691, %fd4025, %fd4022, %p804;
	setp.neu.f64 	%p805, %fd965, 0d0000000000000000;
	mov.f64 	%fd4687, %fd4691;
	@%p805 bra 	$L__BB1_612;
	selp.b32 	%r2221, %r390, 0, %p803;
	setp.lt.s32 	%p807, %r1121, 0;
	or.b32  	%r2222, %r2221, 2146435072;
	selp.b32 	%r2223, %r2222, %r2221, %p807;
	mov.b32 	%r2224, 0;
	mov.b64 	%fd4687, {%r2224, %r2223};
$L__BB1_612:
	add.f64 	%fd4026, %fd965, 0d4008000000000000;
	{
	.reg .b32 %temp; 
	mov.b64 	{%temp, %r2225}, %fd4026;
	}
	and.b32  	%r391, %r2225, 2146435072;
	setp.ne.s32 	%p808, %r391, 2146435072;
	@%p808 bra 	$L__BB1_617;
	setp.num.f64 	%p809, %fd965, %fd965;
	@%p809 bra 	$L__BB1_615;
	mov.f64 	%fd4027, 0d4008000000000000;
	add.rn.f64 	%fd4687, %fd965, %fd4027;
	bra.uni 	$L__BB1_617;
$L__BB1_615:
	setp.neu.f64 	%p810, %fd966, 0d7FF0000000000000;
	@%p810 bra 	$L__BB1_617;
	setp.lt.s32 	%p813, %r1121, 0;
	selp.b32 	%r2227, 0, 2146435072, %p813;
	and.b32  	%r2228, %r1121, 2147483647;
	setp.ne.s32 	%p814, %r2228, 1071644672;
	or.b32  	%r2229, %r2227, -2147483648;
	selp.b32 	%r2230, %r2229, %r2227, %p814;
	selp.b32 	%r2231, %r2230, %r2227, %p803;
	selp.b32 	%r2232, %r2231, %r2227, %p804;
	mov.b32 	%r2233, 0;
	mov.b64 	%fd4687, {%r2233, %r2232};
$L__BB1_617:
	and.b32  	%r392, %r1121, 2146435072;
	setp.eq.s32 	%p815, %r392, 1073741824;
	setp.eq.f64 	%p816, %fd965, 0d3FF0000000000000;
	selp.f64 	%fd4028, 0d3FF0000000000000, %fd4687, %p816;
	mul.f64 	%fd4029, %fd4685, %fd4028;
	ld.global.f64 	%fd4030, [%rd4+24];
	mul.f64 	%fd4031, %fd4030, %fd4029;
	ld.global.f64 	%fd4032, [%rd5+208];
	mul.f64 	%fd4033, %fd4032, %fd4031;
	mul.f64 	%fd4034, %fd959, %fd958;
	sub.f64 	%fd4035, %fd4034, %fd4033;
	mul.f64 	%fd973, %fd940, %fd4035;
	ld.global.f64 	%fd974, [%rd5+232];
	{
	.reg .b32 %temp; 
	mov.b64 	{%temp, %r393}, %fd974;
	}
	abs.f64 	%fd975, %fd974;
	{ // callseq 37, 0
	.param .b64 param0;
	st.param.f64 	[param0], %fd975;
	.param .b64 param1;
	st.param.f64 	[param1], 0d4008000000000000;
	.param .b64 retval0;
	call.uni (retval0), 
	__internal_accurate_pow, 
	(
	param0, 
	param1
	);
	ld.param.f64 	%fd4036, [retval0];
	} // callseq 37
	setp.lt.s32 	%p817, %r393, 0;
	neg.f64 	%fd4038, %fd4036;
	selp.f64 	%fd4039, %fd4038, %fd4036, %p815;
	selp.f64 	%fd4689, %fd4039, %fd4036, %p817;
	setp.neu.f64 	%p818, %fd974, 0d0000000000000000;
	@%p818 bra 	$L__BB1_619;
	selp.b32 	%r2234, %r393, 0, %p815;
	setp.lt.s32 	%p820, %r1121, 0;
	or.b32  	%r2235, %r2234, 2146435072;
	selp.b32 	%r2236, %r2235, %r2234, %p820;
	mov.b32 	%r2237, 0;
	mov.b64 	%fd4689, {%r2237, %r2236};
$L__BB1_619:
	add.f64 	%fd4040, %fd974, 0d4008000000000000;
	{
	.reg .b32 %temp; 
	mov.b64 	{%temp, %r2238}, %fd4040;
	}
	and.b32  	%r2239, %r2238, 2146435072;
	setp.ne.s32 	%p821, %r2239, 2146435072;
	@%p821 bra 	$L__BB1_624;
	setp.num.f64 	%p822, %fd974, %fd974;
	@%p822 bra 	$L__BB1_622;
	mov.f64 	%fd4041, 0d4008000000000000;
	add.rn.f64 	%fd4689, %fd974, %fd4041;
	bra.uni 	$L__BB1_624;
$L__BB1_622:
	setp.neu.f64 	%p823, %fd975, 0d7FF0000000000000;
	@%p823 bra 	$L__BB1_624;
	setp.lt.s32 	%p826, %r1121, 0;
	selp.b32 	%r2241, 0, 2146435072, %p826;
	and.b32  	%r2242, %r1121, 2147483647;
	setp.ne.s32 	%p827, %r2242, 1071644672;
	or.b32  	%r2243, %r2241, -2147483648;
	selp.b32 	%r2244, %r2243, %r2241, %p827;
	selp.b32 	%r2245, %r2244, %r2241, %p815;
	selp.b32 	%r2246, %r2245, %r2241, %p817;
	mov.b32 	%r2247, 0;
	mov.b64 	%fd4689, {%r2247, %r2246};
$L__BB1_624:
	setp.eq.f64 	%p829, %fd974, 0d3FF0000000000000;
	selp.f64 	%fd982, 0d3FF0000000000000, %fd4689, %p829;
	@%p805 bra 	$L__BB1_626;
	selp.b32 	%r2248, %r390, 0, %p815;
	setp.lt.s32 	%p831, %r1121, 0;
	or.b32  	%r2249, %r2248, 2146435072;
	selp.b32 	%r2250, %r2249, %r2248, %p831;
	mov.b32 	%r2251, 0;
	mov.b64 	%fd4691, {%r2251, %r2250};
$L__BB1_626:
	@%p808 bra 	$L__BB1_631;
	setp.num.f64 	%p833, %fd965, %fd965;
	@%p833 bra 	$L__BB1_629;
	mov.f64 	%fd4042, 0d4008000000000000;
	add.rn.f64 	%fd4691, %fd965, %fd4042;
	bra.uni 	$L__BB1_631;
$L__BB1_629:
	setp.neu.f64 	%p834, %fd966, 0d7FF0000000000000;
	@%p834 bra 	$L__BB1_631;
	setp.lt.s32 	%p835, %r390, 0;
	setp.eq.s32 	%p836, %r392, 1073741824;
	setp.lt.s32 	%p837, %r1121, 0;
	selp.b32 	%r2253, 0, 2146435072, %p837;
	and.b32  	%r2254, %r1121, 2147483647;
	setp.ne.s32 	%p838, %r2254, 1071644672;
	or.b32  	%r2255, %r2253, -2147483648;
	selp.b32 	%r2256, %r2255, %r2253, %p838;
	selp.b32 	%r2257, %r2256, %r2253, %p836;
	selp.b32 	%r2258, %r2257, %r2253, %p835;
	mov.b32 	%r2259, 0;
	mov.b64 	%fd4691, {%r2259, %r2258};
$L__BB1_631:
	setp.eq.f64 	%p839, %fd965, 0d3FF0000000000000;
	setp.lt.f32 	%p840, %f94, 0f4086232B;
	selp.f64 	%fd4043, 0d3FF0000000000000, %fd4691, %p839;
	add.f64 	%fd4044, %fd982, %fd4043;
	ld.global.f64 	%fd4045, [%rd5+224];
	add.f64 	%fd4046, %fd4045, %fd959;
	mul.f64 	%fd988, %fd4044, %fd4046;
	ld.global.f64 	%fd989, [%rd5+200];
	@%p840 bra 	$L__BB1_634;
	setp.lt.f64 	%p841, %fd960, 0d0000000000000000;
	add.f64 	%fd4047, %fd960, 0d7FF0000000000000;
	selp.f64 	%fd4692, 0d0000000000000000, %fd4047, %p841;
	setp.geu.f32 	%p842, %f94, 0f40874800;
	@%p842 bra 	$L__BB1_634;
	shr.u32 	%r2260, %r387, 31;
	add.s32 	%r2261, %r387, %r2260;
	shr.s32 	%r2262, %r2261, 1;
	shl.b32 	%r2263, %r2262, 20;
	add.s32 	%r2264, %r389, %r2263;
	mov.b64 	%fd4048, {%r388, %r2264};
	sub.s32 	%r2265, %r387, %r2262;
	shl.b32 	%r2266, %r2265, 20;
	add.s32 	%r2267, %r2266, 1072693248;
	mov.b32 	%r2268, 0;
	mov.b64 	%fd4049, {%r2268, %r2267};
	mul.f64 	%fd4692, %fd4049, %fd4048;
$L__BB1_634:
	fma.rn.f64 	%fd4050, %fd989, %fd4692, 0d3FF0000000000000;
	mul.f64 	%fd4051, %fd988, %fd4050;
	div.rn.f64 	%fd993, %fd973, %fd4051;
	st.global.f64 	[%rd3+472], %fd993;
	ld.global.f64 	%fd4052, [%rd5];
	ld.global.f64 	%fd4053, [%rd5+8];
	mul.f64 	%fd4054, %fd4052, %fd4053;
	ld.global.f64 	%fd4055, [%rd5+16];
	div.rn.f64 	%fd994, %fd4054, %fd4055;
	ld.global.f64 	%fd4056, [%rd5+80];
	ld.global.f64 	%fd4057, [%rd4+8];
	div.rn.f64 	%fd4693, %fd4056, %fd4057;
	{
	.reg .b32 %temp; 
	mov.b64 	{%temp, %r2565}, %fd4693;
	}
	{
	.reg .b32 %temp; 
	mov.b64 	{%r2566, %temp}, %fd4693;
	}
	setp.gt.s32 	%p843, %r2565, 1048575;
	mov.b32 	%r2567, -1023;
	@%p843 bra 	$L__BB1_636;
	mul.f64 	%fd4693, %fd4693, 0d4350000000000000;
	{
	.reg .b32 %temp; 
	mov.b64 	{%temp, %r2565}, %fd4693;
	}
	{
	.reg .b32 %temp; 
	mov.b64 	{%r2566, %temp}, %fd4693;
	}
	mov.b32 	%r2567, -1077;
$L__BB1_636:
	add.s32 	%r2271, %r2565, -1;
	setp.gt.u32 	%p844, %r2271, 2146435070;
	@%p844 bra 	$L__BB1_640;
	shr.u32 	%r2274, %r2565, 20;
	add.s32 	%r2568, %r2567, %r2274;
	and.b32  	%r2275, %r2565, 1048575;
	or.b32  	%r2276, %r2275, 1072693248;
	mov.b64 	%fd4694, {%r2566, %r2276};
	setp.lt.u32 	%p846, %r2276, 1073127583;
	@%p846 bra 	$L__BB1_639;
	{
	.reg .b32 %temp; 
	mov.b64 	{%r2277, %temp}, %fd4694;
	}
	{
	.reg .b32 %temp; 
	mov.b64 	{%temp, %r2278}, %fd4694;
	}
	add.s32 	%r2279, %r2278, -1048576;
	mov.b64 	%fd4694, {%r2277, %r2279};
	add.s32 	%r2568, %r2568, 1;
$L__BB1_639:
	add.f64 	%fd4059, %fd4694, 0dBFF0000000000000;
	add.f64 	%fd4060, %fd4694, 0d3FF0000000000000;
	rcp.approx.ftz.f64 	%fd4061, %fd4060;
	neg.f64 	%fd4062, %fd4060;
	fma.rn.f64 	%fd4063, %fd4062, %fd4061, 0d3FF0000000000000;
	fma.rn.f64 	%fd4064, %fd4063, %fd4063, %fd4063;
	fma.rn.f64 	%fd4065, %fd4064, %fd4061, %fd4061;
	mul.f64 	%fd4066, %fd4059, %fd4065;
	fma.rn.f64 	%fd4067, %fd4059, %fd4065, %fd4066;
	mul.f64 	%fd4068, %fd4067, %fd4067;
	fma.rn.f64 	%fd4069, %fd4068, 0d3EB1380B3AE80F1E, 0d3ED0EE258B7A8B04;
	fma.rn.f64 	%fd4070, %fd4069, %fd4068, 0d3EF3B2669F02676F;
	fma.rn.f64 	%fd4071, %fd4070, %fd4068, 0d3F1745CBA9AB0956;
	fma.rn.f64 	%fd4072, %fd4071, %fd4068, 0d3F3C71C72D1B5154;
	fma.rn.f64 	%fd4073, %fd4072, %fd4068, 0d3F624924923BE72D;
	fma.rn.f64 	%fd4074, %fd4073, %fd4068, 0d3F8999999999A3C4;
	fma.rn.f64 	%fd4075, %fd4074, %fd4068, 0d3FB5555555555554;
	sub.f64 	%fd4076, %fd4059, %fd4067;
	add.f64 	%fd4077, %fd4076, %fd4076;
	neg.f64 	%fd4078, %fd4067;
	fma.rn.f64 	%fd4079, %fd4078, %fd4059, %fd4077;
	mul.f64 	%fd4080, %fd4065, %fd4079;
	mul.f64 	%fd4081, %fd4068, %fd4075;
	fma.rn.f64 	%fd4082, %fd4081, %fd4067, %fd4080;
	xor.b32  	%r2280, %r2568, -2147483648;
	mov.b32 	%r2281, 1127219200;
	mov.b64 	%fd4083, {%r2280, %r2281};
	mov.b32 	%r2282, -2147483648;
	mov.b64 	%fd4084, {%r2282, %r2281};
	sub.f64 	%fd4085, %fd4083, %fd4084;
	fma.rn.f64 	%fd4086, %fd4085, 0d3FE62E42FEFA39EF, %fd4067;
	fma.rn.f64 	%fd4087, %fd4085, 0dBFE62E42FEFA39EF, %fd4086;
	sub.f64 	%fd4088, %fd4087, %fd4067;
	sub.f64 	%fd4089, %fd4082, %fd4088;
	fma.rn.f64 	%fd4090, %fd4085, 0d3C7ABC9E3B39803F, %fd4089;
	add.f64 	%fd4695, %fd4086, %fd4090;
	bra.uni 	$L__BB1_641;
$L__BB1_640:
	fma.rn.f64 	%fd4058, %fd4693, 0d7FF0000000000000, 0d7FF0000000000000;
	{
	.reg .b32 %temp; 
	mov.b64 	{%temp, %r2272}, %fd4693;
	}
	and.b32  	%r2273, %r2272, 2147483647;
	setp.eq.s32 	%p845, %r2273, 0;
	selp.f64 	%fd4695, 0dFFF0000000000000, %fd4058, %p845;
$L__BB1_641:
	mul.f64 	%fd1004, %fd994, %fd4695;
	st.global.f64 	[%rd3+208], %fd1004;
	ld.global.f64 	%fd4091, [%rd4];
	sub.f64 	%fd4092, %fd4091, %fd1004;
	add.f64 	%fd4093, %fd4092, 0dC069000000000000;
	mul.f64 	%fd1005, %fd4093, 0d3FAEB851EB851EB8;
	fma.rn.f64 	%fd4094, %fd1005, 0d3FF71547652B82FE, 0d4338000000000000;
	{
	.reg .b32 %temp; 
	mov.b64 	{%r404, %temp}, %fd4094;
	}
	mov.f64 	%fd4095, 0dC338000000000000;
	add.rn.f64 	%fd4096, %fd4094, %fd4095;
	fma.rn.f64 	%fd4097, %fd4096, 0dBFE62E42FEFA39EF, %fd1005;
	fma.rn.f64 	%fd4098, %fd4096, 0dBC7ABC9E3B39803F, %fd4097;
	fma.rn.f64 	%fd4099, %fd4098, 0d3E5ADE1569CE2BDF, 0d3E928AF3FCA213EA;
	fma.rn.f64 	%fd4100, %fd4099, %fd4098, 0d3EC71DEE62401315;
	fma.rn.f64 	%fd4101, %fd4100, %fd4098, 0d3EFA01997C89EB71;
	fma.rn.f64 	%fd4102, %fd4101, %fd4098, 0d3F2A01A014761F65;
	fma.rn.f64 	%fd4103, %fd4102, %fd4098, 0d3F56C16C1852B7AF;
	fma.rn.f64 	%fd4104, %fd4103, %fd4098, 0d3F81111111122322;
	fma.rn.f64 	%fd4105, %fd4104, %fd4098, 0d3FA55555555502A1;
	fma.rn.f64 	%fd4106, %fd4105, %fd4098, 0d3FC5555555555511;
	fma.rn.f64 	%fd4107, %fd4106, %fd4098, 0d3FE000000000000B;
	fma.rn.f64 	%fd4108, %fd4107, %fd4098, 0d3FF0000000000000;
	fma.rn.f64 	%fd4109, %fd4108, %fd4098, 0d3FF0000000000000;
	{
	.reg .b32 %temp; 
	mov.b64 	{%r405, %temp}, %fd4109;
	}
	{
	.reg .b32 %temp; 
	mov.b64 	{%temp, %r406}, %fd4109;
	}
	shl.b32 	%r2283, %r404, 20;
	add.s32 	%r2284, %r2283, %r406;
	mov.b64 	%fd4696, {%r405, %r2284};
	{
	.reg .b32 %temp; 
	mov.b64 	{%temp, %r2285}, %fd1005;
	}
	mov.b32 	%f195, %r2285;
	abs.f32 	%f95, %f195;
	setp.lt.f32 	%p847, %f95, 0f4086232B;
	@%p847 bra 	$L__BB1_644;
	setp.lt.f64 	%p848, %fd1005, 0d0000000000000000;
	add.f64 	%fd4110, %fd1005, 0d7FF0000000000000;
	selp.f64 	%fd4696, 0d0000000000000000, %fd4110, %p848;
	setp.geu.f32 	%p849, %f95, 0f40874800;
	@%p849 bra 	$L__BB1_644;
	shr.u32 	%r2286, %r404, 31;
	add.s32 	%r2287, %r404, %r2286;
	shr.s32 	%r2288, %r2287, 1;
	shl.b32 	%r2289, %r2288, 20;
	add.s32 	%r2290, %r406, %r2289;
	mov.b64 	%fd4111, {%r405, %r2290};
	sub.s32 	%r2291, %r404, %r2288;
	shl.b32 	%r2292, %r2291, 20;
	add.s32 	%r2293, %r2292, 1072693248;
	mov.b32 	%r2294, 0;
	mov.b64 	%fd4112, {%r2294, %r2293};
	mul.f64 	%fd4696, %fd4112, %fd4111;
$L__BB1_644:
	add.f64 	%fd4113, %fd4696, 0d3FF0000000000000;
	mov.f64 	%fd4114, 0d3FB999999999999A;
	div.rn.f64 	%fd1010, %fd4114, %fd4113;
	st.global.f64 	[%rd3+376], %fd1010;
	ld.global.f64 	%fd4115, [%rd4];
	sub.f64 	%fd1011, %fd4115, %fd1004;
	add.f64 	%fd4116, %fd1011, 0d4059000000000000;
	mul.f64 	%fd1012, %fd4116, 0d3F2A36E2EB1C432D;
	fma.rn.f64 	%fd4117, %fd1012, 0d3FF71547652B82FE, 0d4338000000000000;
	{
	.reg .b32 %temp; 
	mov.b64 	{%r407, %temp}, %fd4117;
	}
	mov.f64 	%fd4118, 0dC338000000000000;
	add.rn.f64 	%fd4119, %fd4117, %fd4118;
	fma.rn.f64 	%fd4120, %fd4119, 0dBFE62E42FEFA39EF, %fd1012;
	fma.rn.f64 	%fd4121, %fd4119, 0dBC7ABC9E3B39803F, %fd4120;
	fma.rn.f64 	%fd4122, %fd4121, 0d3E5ADE1569CE2BDF, 0d3E928AF3FCA213EA;
	fma.rn.f64 	%fd4123, %fd4122, %fd4121, 0d3EC71DEE62401315;
	fma.rn.f64 	%fd4124, %fd4123, %fd4121, 0d3EFA01997C89EB71;
	fma.rn.f64 	%fd4125, %fd4124, %fd4121, 0d3F2A01A014761F65;
	fma.rn.f64 	%fd4126, %fd4125, %fd4121, 0d3F56C16C1852B7AF;
	fma.rn.f64 	%fd4127, %fd4126, %fd4121, 0d3F81111111122322;
	fma.rn.f64 	%fd4128, %fd4127, %fd4121, 0d3FA55555555502A1;
	fma.rn.f64 	%fd4129, %fd4128, %fd4121, 0d3FC5555555555511;
	fma.rn.f64 	%fd4130, %fd4129, %fd4121, 0d3FE000000000000B;
	fma.rn.f64 	%fd4131, %fd4130, %fd4121, 0d3FF0000000000000;
	fma.rn.f64 	%fd4132, %fd4131, %fd4121, 0d3FF0000000000000;
	{
	.reg .b32 %temp; 
	mov.b64 	{%r408, %temp}, %fd4132;
	}
	{
	.reg .b32 %temp; 
	mov.b64 	{%temp, %r409}, %fd4132;
	}
	shl.b32 	%r2295, %r407, 20;
	add.s32 	%r2296, %r2295, %r409;
	mov.b64 	%fd4697, {%r408, %r2296};
	{
	.reg .b32 %temp; 
	mov.b64 	{%temp, %r2297}, %fd1012;
	}
	mov.b32 	%f196, %r2297;
	abs.f32 	%f96, %f196;
	setp.lt.f32 	%p850, %f96, 0f4086232B;
	@%p850 bra 	$L__BB1_647;
	setp.lt.f64 	%p851, %fd1012, 0d0000000000000000;
	add.f64 	%fd4133, %fd1012, 0d7FF0000000000000;
	selp.f64 	%fd4697, 0d0000000000000000, %fd4133, %p851;
	setp.geu.f32 	%p852, %f96, 0f40874800;
	@%p852 bra 	$L__BB1_647;
	shr.u32 	%r2298, %r407, 31;
	add.s32 	%r2299, %r407, %r2298;
	shr.s32 	%r2300, %r2299, 1;
	shl.b32 	%r2301, %r2300, 20;
	add.s32 	%r2302, %r409, %r2301;
	mov.b64 	%fd4134, {%r408, %r2302};
	sub.s32 	%r2303, %r407, %r2300;
	shl.b32 	%r2304, %r2303, 20;
	add.s32 	%r2305, %r2304, 1072693248;
	mov.b32 	%r2306, 0;
	mov.b64 	%fd4135, {%r2306, %r2305};
	mul.f64 	%fd4697, %fd4135, %fd4134;
$L__BB1_647:
	add.f64 	%fd4136, %fd1011, 0dC024000000000000;
	mul.f64 	%fd1017, %fd4136, 0d3FB999999999999A;
	fma.rn.f64 	%fd4137, %fd1017, 0d3FF71547652B82FE, 0d4338000000000000;
	{
	.reg .b32 %temp; 
	mov.b64 	{%r410, %temp}, %fd4137;
	}
	mov.f64 	%fd4138, 0dC338000000000000;
	add.rn.f64 	%fd4139, %fd4137, %fd4138;
	fma.rn.f64 	%fd4140, %fd4139, 0dBFE62E42FEFA39EF, %fd1017;
	fma.rn.f64 	%fd4141, %fd4139, 0dBC7ABC9E3B39803F, %fd4140;
	fma.rn.f64 	%fd4142, %fd4141, 0d3E5ADE1569CE2BDF, 0d3E928AF3FCA213EA;
	fma.rn.f64 	%fd4143, %fd4142, %fd4141, 0d3EC71DEE62401315;
	fma.rn.f64 	%fd4144, %fd4143, %fd4141, 0d3EFA01997C89EB71;
	fma.rn.f64 	%fd4145, %fd4144, %fd4141, 0d3F2A01A014761F65;
	fma.rn.f64 	%fd4146, %fd4145, %fd4141, 0d3F56C16C1852B7AF;
	fma.rn.f64 	%fd4147, %fd4146, %fd4141, 0d3F81111111122322;
	fma.rn.f64 	%fd4148, %fd4147, %fd4141, 0d3FA55555555502A1;
	fma.rn.f64 	%fd4149, %fd4148, %fd4141, 0d3FC5555555555511;
	fma.rn.f64 	%fd4150, %fd4149, %fd4141, 0d3FE000000000000B;
	fma.rn.f64 	%fd4151, %fd4150, %fd4141, 0d3FF0000000000000;
	fma.rn.f64 	%fd4152, %fd4151, %fd4141, 0d3FF0000000000000;
	{
	.reg .b32 %temp; 
	mov.b64 	{%r411, %temp}, %fd4152;
	}
	{
	.reg .b32 %temp; 
	mov.b64 	{%temp, %r412}, %fd4152;
	}
	shl.b32 	%r2307, %r410, 20;
	add.s32 	%r2308, %r2307, %r412;
	mov.b64 	%fd4698, {%r411, %r2308};
	{
	.reg .b32 %temp; 
	mov.b64 	{%temp, %r2309}, %fd1017;
	}
	mov.b32 	%f197, %r2309;
	abs.f32 	%f97, %f197;
	setp.lt.f32 	%p853, %f97, 0f4086232B;
	@%p853 bra 	$L__BB1_650;
	setp.lt.f64 	%p854, %fd1017, 0d0000000000000000;
	add.f64 	%fd4153, %fd1017, 0d7FF0000000000000;
	selp.f64 	%fd4698, 0d0000000000000000, %fd4153, %p854;
	setp.geu.f32 	%p855, %f97, 0f40874800;
	@%p855 bra 	$L__BB1_650;
	shr.u32 	%r2310, %r410, 31;
	add.s32 	%r2311, %r410, %r2310;
	shr.s32 	%r2312, %r2311, 1;
	shl.b32 	%r2313, %r2312, 20;
	add.s32 	%r2314, %r412, %r2313;
	mov.b64 	%fd4154, {%r411, %r2314};
	sub.s32 	%r2315, %r410, %r2312;
	shl.b32 	%r2316, %r2315, 20;
	add.s32 	%r2317, %r2316, 1072693248;
	mov.b32 	%r2318, 0;
	mov.b64 	%fd4155, {%r2318, %r2317};
	mul.f64 	%fd4698, %fd4155, %fd4154;
$L__BB1_650:
	fma.rn.f64 	%fd1022, %fd4697, 0d4008000000000000, %fd4698;
	mul.f64 	%fd1023, %fd1011, 0dBFE0000000000000;
	fma.rn.f64 	%fd4156, %fd1023, 0d3FF71547652B82FE, 0d4338000000000000;
	{
	.reg .b32 %temp; 
	mov.b64 	{%r413, %temp}, %fd4156;
	}
	mov.f64 	%fd4157, 0dC338000000000000;
	add.rn.f64 	%fd4158, %fd4156, %fd4157;
	fma.rn.f64 	%fd4159, %fd4158, 0dBFE62E42FEFA39EF, %fd1023;
	fma.rn.f64 	%fd4160, %fd4158, 0dBC7ABC9E3B39803F, %fd4159;
	fma.rn.f64 	%fd4161, %fd4160, 0d3E5ADE1569CE2BDF, 0d3E928AF3FCA213EA;
	fma.rn.f64 	%fd4162, %fd4161, %fd4160, 0d3EC71DEE62401315;
	fma.rn.f64 	%fd4163, %fd4162, %fd4160, 0d3EFA01997C89EB71;
	fma.rn.f64 	%fd4164, %fd4163, %fd4160, 0d3F2A01A014761F65;
	fma.rn.f64 	%fd4165, %fd4164, %fd4160, 0d3F56C16C1852B7AF;
	fma.rn.f64 	%fd4166, %fd4165, %fd4160, 0d3F81111111122322;
	fma.rn.f64 	%fd4167, %fd4166, %fd4160, 0d3FA55555555502A1;
	fma.rn.f64 	%fd4168, %fd4167, %fd4160, 0d3FC5555555555511;
	fma.rn.f64 	%fd4169, %fd4168, %fd4160, 0d3FE000000000000B;
	fma.rn.f64 	%fd4170, %fd4169, %fd4160, 0d3FF0000000000000;
	fma.rn.f64 	%fd4171, %fd4170, %fd4160, 0d3FF0000000000000;
	{
	.reg .b32 %temp; 
	mov.b64 	{%r414, %temp}, %fd4171;
	}
	{
	.reg .b32 %temp; 
	mov.b64 	{%temp, %r415}, %fd4171;
	}
	shl.b32 	%r2319, %r413, 20;
	add.s32 	%r2320, %r2319, %r415;
	mov.b64 	%fd4699, {%r414, %r2320};
	{
	.reg .b32 %temp; 
	mov.b64 	{%temp, %r2321}, %fd1023;
	}
	mov.b32 	%f198, %r2321;
	abs.f32 	%f98, %f198;
	setp.lt.f32 	%p856, %f98, 0f4086232B;
	@%p856 bra 	$L__BB1_653;
	setp.lt.f64 	%p857, %fd1023, 0d0000000000000000;
	add.f64 	%fd4172, %fd1023, 0d7FF0000000000000;
	selp.f64 	%fd4699, 0d0000000000000000, %fd4172, %p857;
	setp.geu.f32 	%p858, %f98, 0f40874800;
	@%p858 bra 	$L__BB1_653;
	shr.u32 	%r2322, %r413, 31;
	add.s32 	%r2323, %r413, %r2322;
	shr.s32 	%r2324, %r2323, 1;
	shl.b32 	%r2325, %r2324, 20;
	add.s32 	%r2326, %r415, %r2325;
	mov.b64 	%fd4173, {%r414, %r2326};
	sub.s32 	%r2327, %r413, %r2324;
	shl.b32 	%r2328, %r2327, 20;
	add.s32 	%r2329, %r2328, 1072693248;
	mov.b32 	%r2330, 0;
	mov.b64 	%fd4174, {%r2330, %r2329};
	mul.f64 	%fd4699, %fd4174, %fd4173;
$L__BB1_653:
	and.b32  	%r416, %r61, 2146435072;
	add.f64 	%fd4175, %fd4699, 0d3FF0000000000000;
	div.rn.f64 	%fd4176, %fd1022, %fd4175;
	st.global.f64 	[%rd3+384], %fd4176;
	add.f64 	%fd4177, %fd1010, %fd4176;
	div.rn.f64 	%fd4178, %fd1010, %fd4177;
	st.global.f64 	[%rd3+392], %fd4178;
	ld.global.f64 	%fd4179, [%rd5+104];
	mul.f64 	%fd1028, %fd4179, %fd4178;
	ld.global.f64 	%fd4180, [%rd5+80];
	div.rn.f64 	%fd1029, %fd4180, 0d401599999999999A;
	{
	.reg .b32 %temp; 
	mov.b64 	{%temp, %r417}, %fd1029;
	}
	abs.f64 	%fd1030, %fd1029;
	{ // callseq 38, 0
	.param .b64 param0;
	st.param.f64 	[param0], %fd1030;
	.param .b64 param1;
	st.param.f64 	[param1], 0d3FE0000000000000;
	.param .b64 retval0;
	call.uni (retval0), 
	__internal_accurate_pow, 
	(
	param0, 
	param1
	);
	ld.param.f64 	%fd4181, [retval0];
	} // callseq 38
	setp.lt.s32 	%p859, %r417, 0;
	setp.neu.f64 	%p860, %fd1029, 0d0000000000000000;
	selp.f64 	%fd4183, 0dFFF8000000000000, %fd4181, %p859;
	selp.f64 	%fd4700, %fd4183, %fd139, %p860;
	add.f64 	%fd4184, %fd1029, 0d3FE0000000000000;
	{
	.reg .b32 %temp; 
	mov.b64 	{%temp, %r2331}, %fd4184;
	}
	and.b32  	%r2332, %r2331, 2146435072;
	setp.ne.s32 	%p861, %r2332, 2146435072;
	@%p861 bra 	$L__BB1_658;
	setp.num.f64 	%p862, %fd1029, %fd1029;
	@%p862 bra 	$L__BB1_656;
	mov.f64 	%fd4185, 0d3FE0000000000000;
	add.rn.f64 	%fd4700, %fd1029, %fd4185;
	bra.uni 	$L__BB1_658;
$L__BB1_656:
	setp.neu.f64 	%p863, %fd1030, 0d7FF0000000000000;
	@%p863 bra 	$L__BB1_658;
	setp.neu.f64 	%p864, %fd1029, 0d0000000000000000;
	setp.lt.s32 	%p865, %r417, 0;
	setp.lt.s32 	%p866, %r61, 0;
	setp.eq.s32 	%p867, %r416, 1071644672;
	selp.b32 	%r2334, 0, 2146435072, %p866;
	and.b32  	%r2335, %r61, 2147483647;
	setp.ne.s32 	%p868, %r2335, 1071644672;
	or.b32  	%r2336, %r2334, -2147483648;
	selp.b32 	%r2337, %r2336, %r2334, %p868;
	selp.b32 	%r2338, %r2337, %r2334, %p867;
	selp.b32 	%r2339, %r2338, %r2334, %p864;
	selp.b32 	%r2340, %r2339, %r2334, %p865;
	mov.b32 	%r2341, 0;
	mov.b64 	%fd4700, {%r2341, %r2340};
$L__BB1_658:
	setp.eq.f64 	%p869, %fd1029, 0d3FF0000000000000;
	selp.f64 	%fd4186, 0d3FF0000000000000, %fd4700, %p869;
	mul.f64 	%fd4187, %fd1028, %fd4186;
	ld.global.f64 	%fd4188, [%rd4];
	sub.f64 	%fd4189, %fd4188, %fd1004;
	mul.f64 	%fd4190, %fd4187, %fd4189;
	st.global.f64 	[%rd3+400], %fd4190;
	ld.global.f64 	%fd4191, [%rd5+160];
	ld.global.f64 	%fd4192, [%rd4+112];
	mul.f64 	%fd4193, %fd4191, %fd4192;
	ld.global.f64 	%fd4194, [%rd4+104];
	mul.f64 	%fd4195, %fd4193, %fd4194;
	ld.global.f64 	%fd4196, [%rd4];
	sub.f64 	%fd4197, %fd4196, %fd1004;
	mul.f64 	%fd4198, %fd4195, %fd4197;
	st.global.f64 	[%rd3+456], %fd4198;
	ld.global.f64 	%fd1035, [%rd5+112];
	ld.global.f64 	%fd4199, [%rd5+80];
	div.rn.f64 	%fd1036, %fd4199, 0d401599999999999A;
	{
	.reg .b32 %temp; 
	mov.b64 	{%temp, %r418}, %fd1036;
	}
	abs.f64 	%fd1037, %fd1036;
	{ // callseq 39, 0
	.param .b64 param0;
	st.param.f64 	[param0], %fd1037;
	.param .b64 param1;
	st.param.f64 	[param1], 0d3FE0000000000000;
	.param .b64 retval0;
	call.uni (retval0), 
	__internal_accurate_pow, 
	(
	param0, 
	param1
	);
	ld.param.f64 	%fd4200, [retval0];
	} // callseq 39
	setp.lt.s32 	%p870, %r418, 0;
	setp.neu.f64 	%p871, %fd1036, 0d0000000000000000;
	selp.f64 	%fd4202, 0dFFF8000000000000, %fd4200, %p870;
	selp.f64 	%fd4701, %fd4202, %fd139, %p871;
	add.f64 	%fd4203, %fd1036, 0d3FE0000000000000;
	{
	.reg .b32 %temp; 
	mov.b64 	{%temp, %r2342}, %fd4203;
	}
	and.b32  	%r2343, %r2342, 2146435072;
	setp.ne.s32 	%p872, %r2343, 2146435072;
	@%p872 bra 	$L__BB1_663;
	setp.num.f64 	%p873, %fd1036, %fd1036;
	@%p873 bra 	$L__BB1_661;
	mov.f64 	%fd4204, 0d3FE0000000000000;
	add.rn.f64 	%fd4701, %fd1036, %fd4204;
	bra.uni 	$L__BB1_663;
$L__BB1_661:
	setp.neu.f64 	%p874, %fd1037, 0d7FF0000000000000;
	@%p874 bra 	$L__BB1_663;
	setp.neu.f64 	%p875, %fd1036, 0d0000000000000000;
	setp.lt.s32 	%p876, %r418, 0;
	setp.lt.s32 	%p877, %r61, 0;
	setp.eq.s32 	%p878, %r416, 1071644672;
	selp.b32 	%r2345, 0, 2146435072, %p877;
	and.b32  	%r2346, %r61, 2147483647;
	setp.ne.s32 	%p879, %r2346, 1071644672;
	or.b32  	%r2347, %r2345, -2147483648;
	selp.b32 	%r2348, %r2347, %r2345, %p879;
	selp.b32 	%r2349, %r2348, %r2345, %p878;
	selp.b32 	%r2350, %r2349, %r2345, %p875;
	selp.b32 	%r2351, %r2350, %r2345, %p876;
	mov.b32 	%r2352, 0;
	mov.b64 	%fd4701, {%r2352, %r2351};
$L__BB1_663:
	setp.eq.f64 	%p880, %fd1036, 0d3FF0000000000000;
	selp.f64 	%fd4205, 0d3FF0000000000000, %fd4701, %p880;
	mul.f64 	%fd4206, %fd1035, %fd4205;
	ld.global.f64 	%fd4207, [%rd4+32];
	mul.f64 	%fd4208, %fd4207, %fd4206;
	ld.global.f64 	%fd4209, [%rd4+40];
	mul.f64 	%fd4210, %fd4209, %fd4208;
	ld.global.f64 	%fd4211, [%rd4];
	sub.f64 	%fd4212, %fd4211, %fd1004;
	mul.f64 	%fd4213, %fd4210, %fd4212;
	st.global.f64 	[%rd3+408], %fd4213;
	ld.global.f64 	%fd4214, [%rd5];
	ld.global.f64 	%fd4215, [%rd5+8];
	mul.f64 	%fd4216, %fd4214, %fd4215;
	ld.global.f64 	%fd4217, [%rd5+16];
	div.rn.f64 	%fd1042, %fd4216, %fd4217;
	ld.global.f64 	%fd4218, [%rd5+80];
	ld.global.f64 	%fd4219, [%rd5+72];
	ld.global.f64 	%fd4220, [%rd5+88];
	fma.rn.f64 	%fd4221, %fd4219, %fd4220, %fd4218;
	ld.global.f64 	%fd4222, [%rd4+8];
	ld.global.f64 	%fd4223, [%rd4+16];
	fma.rn.f64 	%fd4224, %fd4219, %fd4223, %fd4222;
	div.rn.f64 	%fd4702, %fd4221, %fd4224;
	{
	.reg .b32 %temp; 
	mov.b64 	{%temp, %r2569}, %fd4702;
	}
	{
	.reg .b32 %temp; 
	mov.b64 	{%r2570, %temp}, %fd4702;
	}
	setp.gt.s32 	%p881, %r2569, 1048575;
	mov.b32 	%r2571, -1023;
	@%p881 bra 	$L__BB1_665;
	mul.f64 	%fd4702, %fd4702, 0d4350000000000000;
	{
	.reg .b32 %temp; 
	mov.b64 	{%temp, %r2569}, %fd4702;
	}
	{
	.reg .b32 %temp; 
	mov.b64 	{%r2570, %temp}, %fd4702;
	}
	mov.b32 	%r2571, -1077;
$L__BB1_665:
	add.s32 	%r2355, %r2569, -1;
	setp.gt.u32 	%p882, %r2355, 2146435070;
	@%p882 bra 	$L__BB1_669;
	shr.u32 	%r2358, %r2569, 20;
	add.s32 	%r2572, %r2571, %r2358;
	and.b32  	%r2359, %r2569, 1048575;
	or.b32  	%r2360, %r2359, 1072693248;
	mov.b64 	%fd4703, {%r2570, %r2360};
	setp.lt.u32 	%p884, %r2360, 1073127583;
	@%p884 bra 	$L__BB1_668;
	{
	.reg .b32 %temp; 
	mov.b64 	{%r2361, %temp}, %fd4703;
	}
	{
	.reg .b32 %temp; 
	mov.b64 	{%temp, %r2362}, %fd4703;
	}
	add.s32 	%r2363, %r2362, -1048576;
	mov.b64 	%fd4703, {%r2361, %r2363};
	add.s32 	%r2572, %r2572, 1;
$L__BB1_668:
	add.f64 	%fd4226, %fd4703, 0dBFF0000000000000;
	add.f64 	%fd4227, %fd4703, 0d3FF0000000000000;
	rcp.approx.ftz.f64 	%fd4228, %fd4227;
	neg.f64 	%fd4229, %fd4227;
	fma.rn.f64 	%fd4230, %fd4229, %fd4228, 0d3FF0000000000000;
	fma.rn.f64 	%fd4231, %fd4230, %fd4230, %fd4230;
	fma.rn.f64 	%fd4232, %fd4231, %fd4228, %fd4228;
	mul.f64 	%fd4233, %fd4226, %fd4232;
	fma.rn.f64 	%fd4234, %fd4226, %fd4232, %fd4233;
	mul.f64 	%fd4235, %fd4234, %fd4234;
	fma.rn.f64 	%fd4236, %fd4235, 0d3EB1380B3AE80F1E, 0d3ED0EE258B7A8B04;
	fma.rn.f64 	%fd4237, %fd4236, %fd4235, 0d3EF3B2669F02676F;
	fma.rn.f64 	%fd4238, %fd4237, %fd4235, 0d3F1745CBA9AB0956;
	fma.rn.f64 	%fd4239, %fd4238, %fd4235, 0d3F3C71C72D1B5154;
	fma.rn.f64 	%fd4240, %fd4239, %fd4235, 0d3F624924923BE72D;
	fma.rn.f64 	%fd4241, %fd4240, %fd4235, 0d3F8999999999A3C4;
	fma.rn.f64 	%fd4242, %fd4241, %fd4235, 0d3FB5555555555554;
	sub.f64 	%fd4243, %fd4226, %fd4234;
	add.f64 	%fd4244, %fd4243, %fd4243;
	neg.f64 	%fd4245, %fd4234;
	fma.rn.f64 	%fd4246, %fd4245, %fd4226, %fd4244;
	mul.f64 	%fd4247, %fd4232, %fd4246;
	mul.f64 	%fd4248, %fd4235, %fd4242;
	fma.rn.f64 	%fd4249, %fd4248, %fd4234, %fd4247;
	xor.b32  	%r2364, %r2572, -2147483648;
	mov.b32 	%r2365, 1127219200;
	mov.b64 	%fd4250, {%r2364, %r2365};
	mov.b32 	%r2366, -2147483648;
	mov.b64 	%fd4251, {%r2366, %r2365};
	sub.f64 	%fd4252, %fd4250, %fd4251;
	fma.rn.f64 	%fd4253, %fd4252, 0d3FE62E42FEFA39EF, %fd4234;
	fma.rn.f64 	%fd4254, %fd4252, 0dBFE62E42FEFA39EF, %fd4253;
	sub.f64 	%fd4255, %fd4254, %fd4234;
	sub.f64 	%fd4256, %fd4249, %fd4255;
	fma.rn.f64 	%fd4257, %fd4252, 0d3C7ABC9E3B39803F, %fd4256;
	add.f64 	%fd4704, %fd4253, %fd4257;
	bra.uni 	$L__BB1_670;
$L__BB1_669:
	fma.rn.f64 	%fd4225, %fd4702, 0d7FF0000000000000, 0d7FF0000000000000;
	{
	.reg .b32 %temp; 
	mov.b64 	{%temp, %r2356}, %fd4702;
	}
	and.b32  	%r2357, %r2356, 2147483647;
	setp.eq.s32 	%p883, %r2357, 0;
	selp.f64 	%fd4704, 0dFFF0000000000000, %fd4225, %p883;
$L__BB1_670:
	setp.eq.s32 	%p885, %r6, 1062207488;
	mul.f64 	%fd1052, %fd1042, %fd4704;
	st.global.f64 	[%rd3+280], %fd1052;
	ld.global.f64 	%fd1053, [%rd5+120];
	ld.global.f64 	%fd1054, [%rd4+48];
	{
	.reg .b32 %temp; 
	mov.b64 	{%temp, %r429}, %fd1054;
	}
	abs.f64 	%fd1055, %fd1054;
	{ // callseq 40, 0
	.param .b64 param0;
	st.param.f64 	[param0], %fd1055;
	.param .b64 param1;
	st.param.f64 	[param1], 0d4000000000000000;
	.param .b64 retval0;
	call.uni (retval0), 
	__internal_accurate_pow, 
	(
	param0, 
	param1
	);
	ld.param.f64 	%fd4258, [retval0];
	} // callseq 40
	setp.lt.s32 	%p886, %r429, 0;
	neg.f64 	%fd4260, %fd4258;
	selp.f64 	%fd4261, %fd4260, %fd4258, %p885;
	selp.f64 	%fd4706, %fd4261, %fd4258, %p886;
	setp.neu.f64 	%p887, %fd1054, 0d0000000000000000;
	@%p887 bra 	$L__BB1_672;
	setp.eq.s32 	%p888, %r6, 1062207488;
	selp.b32 	%r2368, %r429, 0, %p888;
	setp.lt.s32 	%p889, %r466, 0;
	or.b32  	%r2369, %r2368, 2146435072;
	selp.b32 	%r2370, %r2369, %r2368, %p889;
	mov.b32 	%r2371, 0;
	mov.b64 	%fd4706, {%r2371, %r2370};
$L__BB1_672:
	add.f64 	%fd4262, %fd1054, 0d4000000000000000;
	{
	.reg .b32 %temp; 
	mov.b64 	{%temp, %r2372}, %fd4262;
	}
	and.b32  	%r2373, %r2372, 2146435072;
	setp.ne.s32 	%p890, %r2373, 2146435072;
	@%p890 bra 	$L__BB1_677;
	setp.num.f64 	%p891, %fd1054, %fd1054;
	@%p891 bra 	$L__BB1_675;
	mov.f64 	%fd4263, 0d4000000000000000;
	add.rn.f64 	%fd4706, %fd1054, %fd4263;
	bra.uni 	$L__BB1_677;
$L__BB1_675:
	setp.neu.f64 	%p892, %fd1055, 0d7FF0000000000000;
	@%p892 bra 	$L__BB1_677;
	setp.lt.s32 	%p893, %r429, 0;
	setp.eq.s32 	%p894, %r6, 1062207488;
	setp.lt.s32 	%p895, %r466, 0;
	selp.b32 	%r2375, 0, 2146435072, %p895;
	and.b32  	%r2376, %r466, 2147483647;
	setp.ne.s32 	%p896, %r2376, 1071644672;
	or.b32  	%r2377, %r2375, -2147483648;
	selp.b32 	%r2378, %r2377, %r2375, %p896;
	selp.b32 	%r2379, %r2378, %r2375, %p894;
	selp.b32 	%r2380, %r2379, %r2375, %p893;
	mov.b32 	%r2381, 0;
	mov.b64 	%fd4706, {%r2381, %r2380};
$L__BB1_677:
	setp.eq.s32 	%p897, %r6, 1062207488;
	setp.eq.f64 	%p898, %fd1054, 0d3FF0000000000000;
	selp.f64 	%fd4264, 0d3FF0000000000000, %fd4706, %p898;
	mul.f64 	%fd4265, %fd1053, %fd4264;
	ld.global.f64 	%fd4266, [%rd4];
	sub.f64 	%fd4267, %fd4266, %fd1052;
	mul.f64 	%fd4268, %fd4265, %fd4267;
	st.global.f64 	[%rd3+416], %fd4268;
	ld.global.f64 	%fd4269, [%rd5+144];
	ld.global.f64 	%fd4270, [%rd4+80];
	mul.f64 	%fd4271, %fd4269, %fd4270;
	ld.global.f64 	%fd4272, [%rd4+88];
	mul.f64 	%fd4273, %fd4271, %fd4272;
	ld.global.f64 	%fd4274, [%rd4+96];
	mul.f64 	%fd4275, %fd4273, %fd4274;
	mul.f64 	%fd1062, %fd4275, 0d4010000000000000;
	ld.global.f64 	%fd1063, [%rd4];
	ld.global.f64 	%fd1064, [%rd5+16];
	{
	.reg .b32 %temp; 
	mov.b64 	{%temp, %r430}, %fd1064;
	}
	abs.f64 	%fd1065, %fd1064;
	{ // callseq 41, 0
	.param .b64 param0;
	st.param.f64 	[param0], %fd1065;
	.param .b64 param1;
	st.param.f64 	[param1], 0d4000000000000000;
	.param .b64 retval0;
	call.uni (retval0), 
	__internal_accurate_pow, 
	(
	param0, 
	param1
	);
	ld.param.f64 	%fd4276, [retval0];
	} // callseq 41
	setp.lt.s32 	%p899, %r430, 0;
	neg.f64 	%fd4278, %fd4276;
	selp.f64 	%fd4279, %fd4278, %fd4276, %p897;
	selp.f64 	%fd4708, %fd4279, %fd4276, %p899;
	setp.neu.f64 	%p900, %fd1064, 0d0000000000000000;
	@%p900 bra 	$L__BB1_679;
	setp.eq.s32 	%p901, %r6, 1062207488;
	selp.b32 	%r2383, %r430, 0, %p901;
	setp.lt.s32 	%p902, %r466, 0;
	or.b32  	%r2384, %r2383, 2146435072;
	selp.b32 	%r2385, %r2384, %r2383, %p902;
	mov.b32 	%r2386, 0;
	mov.b64 	%fd4708, {%r2386, %r2385};
$L__BB1_679:
	add.f64 	%fd4280, %fd1064, 0d4000000000000000;
	{
	.reg .b32 %temp; 
	mov.b64 	{%temp, %r2387}, %fd4280;
	}
	and.b32  	%r2388, %r2387, 2146435072;
	setp.ne.s32 	%p903, %r2388, 2146435072;
	@%p903 bra 	$L__BB1_684;
	setp.num.f64 	%p904, %fd1064, %fd1064;
	@%p904 bra 	$L__BB1_682;
	mov.f64 	%fd4281, 0d4000000000000000;
	add.rn.f64 	%fd4708, %fd1064, %fd4281;
	bra.uni 	$L__BB1_684;
$L__BB1_682:
	setp.neu.f64 	%p905, %fd1065, 0d7FF0000000000000;
	@%p905 bra 	$L__BB1_684;
	setp.lt.s32 	%p906, %r430, 0;
	setp.eq.s32 	%p907, %r6, 1062207488;
	setp.lt.s32 	%p908, %r466, 0;
	selp.b32 	%r2390, 0, 2146435072, %p908;
	and.b32  	%r2391, %r466, 2147483647;
	setp.ne.s32 	%p909, %r2391, 1071644672;
	or.b32  	%r2392, %r2390, -2147483648;
	selp.b32 	%r2393, %r2392, %r2390, %p909;
	selp.b32 	%r2394, %r2393, %r2390, %p907;
	selp.b32 	%r2395, %r2394, %r2390, %p906;
	mov.b32 	%r2396, 0;
	mov.b64 	%fd4708, {%r2396, %r2395};
$L__BB1_684:
	setp.eq.f64 	%p910, %fd1064, 0d3FF0000000000000;
	selp.f64 	%fd4282, 0d3FF0000000000000, %fd4708, %p910;
	mul.f64 	%fd4283, %fd1063, %fd1062;
	mul.f64 	%fd4284, %fd4283, %fd4282;
	ld.global.f64 	%fd4285, [%rd5];
	ld.global.f64 	%fd4286, [%rd5+8];
	mul.f64 	%fd4287, %fd4285, %fd4286;
	div.rn.f64 	%fd1072, %fd4284, %fd4287;
	ld.global.f64 	%fd1073, [%rd4+24];
	add.f64 	%fd4288, %fd1063, %fd1063;
	mul.f64 	%fd4289, %fd4288, %fd1064;
	div.rn.f64 	%fd1074, %fd4289, %fd4287;
	fma.rn.f64 	%fd4290, %fd1074, 0d3FF71547652B82FE, 0d4338000000000000;
	{
	.reg .b32 %temp; 
	mov.b64 	{%r431, %temp}, %fd4290;
	}
	mov.f64 	%fd4291, 0dC338000000000000;
	add.rn.f64 	%fd4292, %fd4290, %fd4291;
	fma.rn.f64 	%fd4293, %fd4292, 0dBFE62E42FEFA39EF, %fd1074;
	fma.rn.f64 	%fd4294, %fd4292, 0dBC7ABC9E3B39803F, %fd4293;
	fma.rn.f64 	%fd4295, %fd4294, 0d3E5ADE1569CE2BDF, 0d3E928AF3FCA213EA;
	fma.rn.f64 	%fd4296, %fd4295, %fd4294, 0d3EC71DEE62401315;
	fma.rn.f64 	%fd4297, %fd4296, %fd4294, 0d3EFA01997C89EB71;
	fma.rn.f64 	%fd4298, %fd4297, %fd4294, 0d3F2A01A014761F65;
	fma.rn.f64 	%fd4299, %fd4298, %fd4294, 0d3F56C16C1852B7AF;
	fma.rn.f64 	%fd4300, %fd4299, %fd4294, 0d3F81111111122322;
	fma.rn.f64 	%fd4301, %fd4300, %fd4294, 0d3FA55555555502A1;
	fma.rn.f64 	%fd4302, %fd4301, %fd4294, 0d3FC5555555555511;
	fma.rn.f64 	%fd4303, %fd4302, %fd4294, 0d3FE000000000000B;
	fma.rn.f64 	%fd4304, %fd4303, %fd4294, 0d3FF0000000000000;
	fma.rn.f64 	%fd4305, %fd4304, %fd4294, 0d3FF0000000000000;
	{
	.reg .b32 %temp; 
	mov.b64 	{%r432, %temp}, %fd4305;
	}
	{
	.reg .b32 %temp; 
	mov.b64 	{%temp, %r433}, %fd4305;
	}
	shl.b32 	%r2397, %r431, 20;
	add.s32 	%r2398, %r2397, %r433;
	mov.b64 	%fd4710, {%r432, %r2398};
	{
	.reg .b32 %temp; 
	mov.b64 	{%temp, %r2399}, %fd1074;
	}
	mov.b32 	%f199, %r2399;
	abs.f32 	%f99, %f199;
	setp.lt.f32 	%p911, %f99, 0f4086232B;
	mov.f64 	%fd4709, %fd4710;
	@%p911 bra 	$L__BB1_687;
	setp.lt.f64 	%p912, %fd1074, 0d0000000000000000;
	add.f64 	%fd4306, %fd1074, 0d7FF0000000000000;
	selp.f64 	%fd4709, 0d0000000000000000, %fd4306, %p912;
	setp.geu.f32 	%p913, %f99, 0f40874800;
	@%p913 bra 	$L__BB1_687;
	shr.u32 	%r2400, %r431, 31;
	add.s32 	%r2401, %r431, %r2400;
	shr.s32 	%r2402, %r2401, 1;
	shl.b32 	%r2403, %r2402, 20;
	add.s32 	%r2404, %r433, %r2403;
	mov.b64 	%fd4307, {%r432, %r2404};
	sub.s32 	%r2405, %r431, %r2402;
	shl.b32 	%r2406, %r2405, 20;
	add.s32 	%r2407, %r2406, 1072693248;
	mov.b32 	%r2408, 0;
	mov.b64 	%fd4308, {%r2408, %r2407};
	mul.f64 	%fd4709, %fd4308, %fd4307;
$L__BB1_687:
	setp.lt.f32 	%p914, %f99, 0f4086232B;
	ld.global.f64 	%fd4309, [%rd5+96];
	mul.f64 	%fd4310, %fd4309, 0dBFD5D2F1A9FBE76D;
	fma.rn.f64 	%fd4311, %fd1073, %fd4709, %fd4310;
	mul.f64 	%fd1079, %fd1072, %fd4311;
	@%p914 bra 	$L__BB1_690;
	setp.lt.f64 	%p915, %fd1074, 0d0000000000000000;
	add.f64 	%fd4312, %fd1074, 0d7FF0000000000000;
	selp.f64 	%fd4710, 0d0000000000000000, %fd4312, %p915;
	setp.geu.f32 	%p916, %f99, 0f40874800;
	@%p916 bra 	$L__BB1_690;
	shr.u32 	%r2409, %r431, 31;
	add.s32 	%r2410, %r431, %r2409;
	shr.s32 	%r2411, %r2410, 1;
	shl.b32 	%r2412, %r2411, 20;
	add.s32 	%r2413, %r433, %r2412;
	mov.b64 	%fd4313, {%r432, %r2413};
	sub.s32 	%r2414, %r431, %r2411;
	shl.b32 	%r2415, %r2414, 20;
	add.s32 	%r2416, %r2415, 1072693248;
	mov.b32 	%r2417, 0;
	mov.b64 	%fd4314, {%r2417, %r2416};
	mul.f64 	%fd4710, %fd4314, %fd4313;
$L__BB1_690:
	add.f64 	%fd4315, %fd4710, 0dBFF0000000000000;
	div.rn.f64 	%fd1083, %fd1079, %fd4315;
	st.global.f64 	[%rd3+440], %fd1083;
	ld.global.f64 	%fd4316, [%rd5];
	mul.f64 	%fd4317, %fd4316, 0d3FE0000000000000;
	ld.global.f64 	%fd4318, [%rd5+8];
	mul.f64 	%fd4319, %fd4317, %fd4318;
	ld.global.f64 	%fd4320, [%rd5+16];
	div.rn.f64 	%fd1084, %fd4319, %fd4320;
	ld.global.f64 	%fd4321, [%rd5+96];
	ld.global.f64 	%fd4322, [%rd4+24];
	div.rn.f64 	%fd4711, %fd4321, %fd4322;
	{
	.reg .b32 %temp; 
	mov.b64 	{%temp, %r2573}, %fd4711;
	}
	{
	.reg .b32 %temp; 
	mov.b64 	{%r2574, %temp}, %fd4711;
	}
	setp.gt.s32 	%p917, %r2573, 1048575;
	mov.b32 	%r2575, -1023;
	@%p917 bra 	$L__BB1_692;
	mul.f64 	%fd4711, %fd4711, 0d4350000000000000;
	{
	.reg .b32 %temp; 
	mov.b64 	{%temp, %r2573}, %fd4711;
	}
	{
	.reg .b32 %temp; 
	mov.b64 	{%r2574, %temp}, %fd4711;
	}
	mov.b32 	%r2575, -1077;
$L__BB1_692:
	add.s32 	%r2420, %r2573, -1;
	setp.gt.u32 	%p918, %r2420, 2146435070;
	@%p918 bra 	$L__BB1_696;
	shr.u32 	%r2423, %r2573, 20;
	add.s32 	%r2576, %r2575, %r2423;
	and.b32  	%r2424, %r2573, 1048575;
	or.b32  	%r2425, %r2424, 1072693248;
	mov.b64 	%fd4712, {%r2574, %r2425};
	setp.lt.u32 	%p920, %r2425, 1073127583;
	@%p920 bra 	$L__BB1_695;
	{
	.reg .b32 %temp; 
	mov.b64 	{%r2426, %temp}, %fd4712;
	}
	{
	.reg .b32 %temp; 
	mov.b64 	{%temp, %r2427}, %fd4712;
	}
	add.s32 	%r2428, %r2427, -1048576;
	mov.b64 	%fd4712, {%r2426, %r2428};
	add.s32 	%r2576, %r2576, 1;
$L__BB1_695:
	add.f64 	%fd4324, %fd4712, 0dBFF0000000000000;
	add.f64 	%fd4325, %fd4712, 0d3FF0000000000000;
	rcp.approx.ftz.f64 	%fd4326, %fd4325;
	neg.f64 	%fd4327, %fd4325;
	fma.rn.f64 	%fd4328, %fd4327, %fd4326, 0d3FF0000000000000;
	fma.rn.f64 	%fd4329, %fd4328, %fd4328, %fd4328;
	fma.rn.f64 	%fd4330, %fd4329, %fd4326, %fd4326;
	mul.f64 	%fd4331, %fd4324, %fd4330;
	fma.rn.f64 	%fd4332, %fd4324, %fd4330, %fd4331;
	mul.f64 	%fd4333, %fd4332, %fd4332;
	fma.rn.f64 	%fd4334, %fd4333, 0d3EB1380B3AE80F1E, 0d3ED0EE258B7A8B04;
	fma.rn.f64 	%fd4335, %fd4334, %fd4333, 0d3EF3B2669F02676F;
	fma.rn.f64 	%fd4336, %fd4335, %fd4333, 0d3F1745CBA9AB0956;
	fma.rn.f64 	%fd4337, %fd4336, %fd4333, 0d3F3C71C72D1B5154;
	fma.rn.f64 	%fd4338, %fd4337, %fd4333, 0d3F624924923BE72D;
	fma.rn.f64 	%fd4339, %fd4338, %fd4333, 0d3F8999999999A3C4;
	fma.rn.f64 	%fd4340, %fd4339, %fd4333, 0d3FB5555555555554;
	sub.f64 	%fd4341, %fd4324, %fd4332;
	add.f64 	%fd4342, %fd4341, %fd4341;
	neg.f64 	%fd4343, %fd4332;
	fma.rn.f64 	%fd4344, %fd4343, %fd4324, %fd4342;
	mul.f64 	%fd4345, %fd4330, %fd4344;
	mul.f64 	%fd4346, %fd4333, %fd4340;
	fma.rn.f64 	%fd4347, %fd4346, %fd4332, %fd4345;
	xor.b32  	%r2429, %r2576, -2147483648;
	mov.b32 	%r2430, 1127219200;
	mov.b64 	%fd4348, {%r2429, %r2430};
	mov.b32 	%r2431, -2147483648;
	mov.b64 	%fd4349, {%r2431, %r2430};
	sub.f64 	%fd4350, %fd4348, %fd4349;
	fma.rn.f64 	%fd4351, %fd4350, 0d3FE62E42FEFA39EF, %fd4332;
	fma.rn.f64 	%fd4352, %fd4350, 0dBFE62E42FEFA39EF, %fd4351;
	sub.f64 	%fd4353, %fd4352, %fd4332;
	sub.f64 	%fd4354, %fd4347, %fd4353;
	fma.rn.f64 	%fd4355, %fd4350, 0d3C7ABC9E3B39803F, %fd4354;
	add.f64 	%fd4713, %fd4351, %fd4355;
	bra.uni 	$L__BB1_697;
$L__BB1_696:
	fma.rn.f64 	%fd4323, %fd4711, 0d7FF0000000000000, 0d7FF0000000000000;
	{
	.reg .b32 %temp; 
	mov.b64 	{%temp, %r2421}, %fd4711;
	}
	and.b32  	%r2422, %r2421, 2147483647;
	setp.eq.s32 	%p919, %r2422, 0;
	selp.f64 	%fd4713, 0dFFF0000000000000, %fd4323, %p919;
$L__BB1_697:
	mul.f64 	%fd4356, %fd1084, %fd4713;
	st.global.f64 	[%rd3+352], %fd4356;
	ld.global.f64 	%fd4357, [%rd5+152];
	ld.global.f64 	%fd4358, [%rd4];
	sub.f64 	%fd4359, %fd4358, %fd4356;
	mul.f64 	%fd1094, %fd4357, %fd4359;
	st.global.f64 	[%rd3+448], %fd1094;
	ld.global.f64 	%fd4360, [%rd5+256];
	ld.global.f64 	%fd4361, [%rd4];
	sub.f64 	%fd4362, %fd4361, %fd1004;
	mul.f64 	%fd1095, %fd4360, %fd4362;
	mov.f64 	%fd4363, 0d4039000000000000;
	sub.f64 	%fd4364, %fd4363, %fd4361;
	div.rn.f64 	%fd1096, %fd4364, 0d4017EB851EB851EC;
	fma.rn.f64 	%fd4365, %fd1096, 0d3FF71547652B82FE, 0d4338000000000000;
	{
	.reg .b32 %temp; 
	mov.b64 	{%r444, %temp}, %fd4365;
	}
	mov.f64 	%fd4366, 0dC338000000000000;
	add.rn.f64 	%fd4367, %fd4365, %fd4366;
	fma.rn.f64 	%fd4368, %fd4367, 0dBFE62E42FEFA39EF, %fd1096;
	fma.rn.f64 	%fd4369, %fd4367, 0dBC7ABC9E3B39803F, %fd4368;
	fma.rn.f64 	%fd4370, %fd4369, 0d3E5ADE1569CE2BDF, 0d3E928AF3FCA213EA;
	fma.rn.f64 	%fd4371, %fd4370, %fd4369, 0d3EC71DEE62401315;
	fma.rn.f64 	%fd4372, %fd4371, %fd4369, 0d3EFA01997C89EB71;
	fma.rn.f64 	%fd4373, %fd4372, %fd4369, 0d3F2A01A014761F65;
	fma.rn.f64 	%fd4374, %fd4373, %fd4369, 0d3F56C16C1852B7AF;
	fma.rn.f64 	%fd4375, %fd4374, %fd4369, 0d3F81111111122322;
	fma.rn.f64 	%fd4376, %fd4375, %fd4369, 0d3FA55555555502A1;
	fma.rn.f64 	%fd4377, %fd4376, %fd4369, 0d3FC5555555555511;
	fma.rn.f64 	%fd4378, %fd4377, %fd4369, 0d3FE000000000000B;
	fma.rn.f64 	%fd4379, %fd4378, %fd4369, 0d3FF0000000000000;
	fma.rn.f64 	%fd4380, %fd4379, %fd4369, 0d3FF0000000000000;
	{
	.reg .b32 %temp; 
	mov.b64 	{%r445, %temp}, %fd4380;
	}
	{
	.reg .b32 %temp; 
	mov.b64 	{%temp, %r446}, %fd4380;
	}
	shl.b32 	%r2432, %r444, 20;
	add.s32 	%r2433, %r2432, %r446;
	mov.b64 	%fd4714, {%r445, %r2433};
	{
	.reg .b32 %temp; 
	mov.b64 	{%temp, %r2434}, %fd1096;
	}
	mov.b32 	%f200, %r2434;
	abs.f32 	%f100, %f200;
	setp.lt.f32 	%p921, %f100, 0f4086232B;
	@%p921 bra 	$L__BB1_700;
	setp.lt.f64 	%p922, %fd1096, 0d0000000000000000;
	add.f64 	%fd4381, %fd1096, 0d7FF0000000000000;
	selp.f64 	%fd4714, 0d0000000000000000, %fd4381, %p922;
	setp.geu.f32 	%p923, %f100, 0f40874800;
	@%p923 bra 	$L__BB1_700;
	shr.u32 	%r2435, %r444, 31;
	add.s32 	%r2436, %r444, %r2435;
	shr.s32 	%r2437, %r2436, 1;
	shl.b32 	%r2438, %r2437, 20;
	add.s32 	%r2439, %r446, %r2438;
	mov.b64 	%fd4382, {%r445, %r2439};
	sub.s32 	%r2440, %r444, %r2437;
	shl.b32 	%r2441, %r2440, 20;
	add.s32 	%r2442, %r2441, 1072693248;
	mov.b32 	%r2443, 0;
	mov.b64 	%fd4383, {%r2443, %r2442};
	mul.f64 	%fd4714, %fd4383, %fd4382;
$L__BB1_700:
	ld.param.f64 	%fd4487, [_Z14bridgeFunctiondPdS_S_S__param_0];
	add.f64 	%fd4385, %fd4714, 0d3FF0000000000000;
	div.rn.f64 	%fd4386, %fd1095, %fd4385;
	st.global.f64 	[%rd3+488], %fd4386;
	ld.global.f64 	%fd4387, [%rd5+240];
	ld.global.f64 	%fd4388, [%rd4+24];
	mul.f64 	%fd4389, %fd4387, %fd4388;
	ld.global.f64 	%fd4390, [%rd5+248];
	add.f64 	%fd4391, %fd4388, %fd4390;
	div.rn.f64 	%fd1101, %fd4389, %fd4391;
	st.global.f64 	[%rd3+480], %fd1101;
	ld.global.f64 	%fd4392, [%rd5+48];
	div.rn.f64 	%fd4393, %fd4487, %fd4392;
	cvt.rmi.f64.f64 	%fd4394, %fd4393;
	mul.f64 	%fd4395, %fd4392, %fd4394;
	sub.f64 	%fd1102, %fd4487, %fd4395;
	ld.global.f64 	%fd1103, [%rd5+40];
	setp.ltu.f64 	%p924, %fd1102, %fd1103;
	mov.f64 	%fd4715, 0d0000000000000000;
	@%p924 bra 	$L__BB1_703;
	ld.global.f64 	%fd4397, [%rd5+56];
	add.f64 	%fd4398, %fd1103, %fd4397;
	setp.gtu.f64 	%p925, %fd1102, %fd4398;
	@%p925 bra 	$L__BB1_703;
	ld.global.f64 	%fd4715, [%rd5+64];
$L__BB1_703:
	setp.eq.s32 	%p926, %r6, 1062207488;
	st.global.f64 	[%rd3], %fd4715;
	ld.global.f64 	%fd1106, [%rd5+272];
	ld.global.f64 	%fd1107, [%rd4+120];
	{
	.reg .b32 %temp; 
	mov.b64 	{%temp, %r447}, %fd1107;
	}
	abs.f64 	%fd1108, %fd1107;
	{ // callseq 42, 0
	.param .b64 param0;
	st.param.f64 	[param0], %fd1108;
	.param .b64 param1;
	st.param.f64 	[param1], 0d4000000000000000;
	.param .b64 retval0;
	call.uni (retval0), 
	__internal_accurate_pow, 
	(
	param0, 
	param1
	);
	ld.param.f64 	%fd4399, [retval0];
	} // callseq 42
	setp.lt.s32 	%p927, %r447, 0;
	neg.f64 	%fd4401, %fd4399;
	selp.f64 	%fd4402, %fd4401, %fd4399, %p926;
	selp.f64 	%fd4721, %fd4402, %fd4399, %p927;
	setp.neu.f64 	%p928, %fd1107, 0d0000000000000000;
	mov.f64 	%fd4717, %fd4721;
	@%p928 bra 	$L__BB1_705;
	setp.eq.s32 	%p929, %r6, 1062207488;
	selp.b32 	%r2445, %r447, 0, %p929;
	setp.lt.s32 	%p930, %r466, 0;
	or.b32  	%r2446, %r2445, 2146435072;
	selp.b32 	%r2447, %r2446, %r2445, %p930;
	mov.b32 	%r2448, 0;
	mov.b64 	%fd4717, {%r2448, %r2447};
$L__BB1_705:
	add.f64 	%fd4403, %fd1107, 0d4000000000000000;
	{
	.reg .b32 %temp; 
	mov.b64 	{%temp, %r2449}, %fd4403;
	}
	and.b32  	%r448, %r2449, 2146435072;
	setp.ne.s32 	%p931, %r448, 2146435072;
	@%p931 bra 	$L__BB1_710;
	setp.num.f64 	%p932, %fd1107, %fd1107;
	@%p932 bra 	$L__BB1_708;
	mov.f64 	%fd4404, 0d4000000000000000;
	add.rn.f64 	%fd4717, %fd1107, %fd4404;
	bra.uni 	$L__BB1_710;
$L__BB1_708:
	setp.neu.f64 	%p933, %fd1108, 0d7FF0000000000000;
	@%p933 bra 	$L__BB1_710;
	setp.lt.s32 	%p934, %r447, 0;
	setp.eq.s32 	%p935, %r6, 1062207488;
	setp.lt.s32 	%p936, %r466, 0;
	selp.b32 	%r2451, 0, 2146435072, %p936;
	and.b32  	%r2452, %r466, 2147483647;
	setp.ne.s32 	%p937, %r2452, 1071644672;
	or.b32  	%r2453, %r2451, -2147483648;
	selp.b32 	%r2454, %r2453, %r2451, %p937;
	selp.b32 	%r2455, %r2454, %r2451, %p935;
	selp.b32 	%r2456, %r2455, %r2451, %p934;
	mov.b32 	%r2457, 0;
	mov.b64 	%fd4717, {%r2457, %r2456};
$L__BB1_710:
	setp.eq.s32 	%p938, %r6, 1062207488;
	setp.eq.f64 	%p939, %fd1107, 0d3FF0000000000000;
	selp.f64 	%fd4405, 0d3FF0000000000000, %fd4717, %p939;
	mul.f64 	%fd1115, %fd1106, %fd4405;
	ld.global.f64 	%fd1116, [%rd5+280];
	{
	.reg .b32 %temp; 
	mov.b64 	{%temp, %r449}, %fd1116;
	}
	abs.f64 	%fd1117, %fd1116;
	{ // callseq 43, 0
	.param .b64 param0;
	st.param.f64 	[param0], %fd1117;
	.param .b64 param1;
	st.param.f64 	[param1], 0d4000000000000000;
	.param .b64 retval0;
	call.uni (retval0), 
	__internal_accurate_pow, 
	(
	param0, 
	param1
	);
	ld.param.f64 	%fd4406, [retval0];
	} // callseq 43
	setp.lt.s32 	%p940, %r449, 0;
	neg.f64 	%fd4408, %fd4406;
	selp.f64 	%fd4409, %fd4408, %fd4406, %p938;
	selp.f64 	%fd4719, %fd4409, %fd4406, %p940;
	setp.neu.f64 	%p941, %fd1116, 0d0000000000000000;
	@%p941 bra 	$L__BB1_712;
	selp.b32 	%r2459, %r449, 0, %p938;
	setp.lt.s32 	%p943, %r466, 0;
	or.b32  	%r2460, %r2459, 2146435072;
	selp.b32 	%r2461, %r2460, %r2459, %p943;
	mov.b32 	%r2462, 0;
	mov.b64 	%fd4719, {%r2462, %r2461};
$L__BB1_712:
	add.f64 	%fd4410, %fd1116, 0d4000000000000000;
	{
	.reg .b32 %temp; 
	mov.b64 	{%temp, %r2463}, %fd4410;
	}
	and.b32  	%r2464, %r2463, 2146435072;
	setp.ne.s32 	%p944, %r2464, 2146435072;
	@%p944 bra 	$L__BB1_717;
	setp.num.f64 	%p945, %fd1116, %fd1116;
	@%p945 bra 	$L__BB1_715;
	mov.f64 	%fd4411, 0d4000000000000000;
	add.rn.f64 	%fd4719, %fd1116, %fd4411;
	bra.uni 	$L__BB1_717;
$L__BB1_715:
	setp.neu.f64 	%p946, %fd1117, 0d7FF0000000000000;
	@%p946 bra 	$L__BB1_717;
	setp.lt.s32 	%p949, %r466, 0;
	selp.b32 	%r2466, 0, 2146435072, %p949;
	and.b32  	%r2467, %r466, 2147483647;
	setp.ne.s32 	%p950, %r2467, 1071644672;
	or.b32  	%r2468, %r2466, -2147483648;
	selp.b32 	%r2469, %r2468, %r2466, %p950;
	selp.b32 	%r2470, %r2469, %r2466, %p938;
	selp.b32 	%r2471, %r2470, %r2466, %p940;
	mov.b32 	%r2472, 0;
	mov.b64 	%fd4719, {%r2472, %r2471};
$L__BB1_717:
	setp.neu.f64 	%p951, %fd1107, 0d0000000000000000;
	setp.eq.f64 	%p952, %fd1116, 0d3FF0000000000000;
	selp.f64 	%fd1124, 0d3FF0000000000000, %fd4719, %p952;
	@%p951 bra 	$L__BB1_719;
	setp.eq.s32 	%p953, %r6, 1062207488;
	selp.b32 	%r2473, %r447, 0, %p953;
	setp.lt.s32 	%p954, %r466, 0;
	or.b32  	%r2474, %r2473, 2146435072;
	selp.b32 	%r2475, %r2474, %r2473, %p954;
	mov.b32 	%r2476, 0;
	mov.b64 	%fd4721, {%r2476, %r2475};
$L__BB1_719:
	setp.ne.s32 	%p955, %r448, 2146435072;
	@%p955 bra 	$L__BB1_724;
	setp.num.f64 	%p956, %fd1107, %fd1107;
	@%p956 bra 	$L__BB1_722;
	mov.f64 	%fd4412, 0d4000000000000000;
	add.rn.f64 	%fd4721, %fd1107, %fd4412;
	bra.uni 	$L__BB1_724;
$L__BB1_722:
	setp.neu.f64 	%p957, %fd1108, 0d7FF0000000000000;
	@%p957 bra 	$L__BB1_724;
	setp.lt.s32 	%p958, %r447, 0;
	setp.eq.s32 	%p959, %r6, 1062207488;
	setp.lt.s32 	%p960, %r466, 0;
	selp.b32 	%r2478, 0, 2146435072, %p960;
	and.b32  	%r2479, %r466, 2147483647;
	setp.ne.s32 	%p961, %r2479, 1071644672;
	or.b32  	%r2480, %r2478, -2147483648;
	selp.b32 	%r2481, %r2480, %r2478, %p961;
	selp.b32 	%r2482, %r2481, %r2478, %p959;
	selp.b32 	%r2483, %r2482, %r2478, %p958;
	mov.b32 	%r2484, 0;
	mov.b64 	%fd4721, {%r2484, %r2483};
$L__BB1_724:
	setp.eq.f64 	%p962, %fd1107, 0d3FF0000000000000;
	setp.eq.s32 	%p963, %r6, 1062207488;
	selp.f64 	%fd4413, 0d3FF0000000000000, %fd4721, %p962;
	add.f64 	%fd4414, %fd1124, %fd4413;
	div.rn.f64 	%fd4415, %fd1115, %fd4414;
	ld.global.f64 	%fd4416, [%rd5+288];
	add.f64 	%fd4417, %fd4416, %fd4415;
	ld.global.f64 	%fd4418, [%rd4+80];
	mul.f64 	%fd4419, %fd4418, %fd4417;
	ld.global.f64 	%fd4420, [%rd4+128];
	mul.f64 	%fd1130, %fd4420, %fd4419;
	st.global.f64 	[%rd3+496], %fd1130;
	ld.global.f64 	%fd1131, [%rd5+312];
	ld.global.f64 	%fd1132, [%rd5+296];
	{
	.reg .b32 %temp; 
	mov.b64 	{%temp, %r450}, %fd1132;
	}
	abs.f64 	%fd1133, %fd1132;
	{ // callseq 44, 0
	.param .b64 param0;
	st.param.f64 	[param0], %fd1133;
	.param .b64 param1;
	st.param.f64 	[param1], 0d4000000000000000;
	.param .b64 retval0;
	call.uni (retval0), 
	__internal_accurate_pow, 
	(
	param0, 
	param1
	);
	ld.param.f64 	%fd4421, [retval0];
	} // callseq 44
	setp.lt.s32 	%p964, %r450, 0;
	neg.f64 	%fd4423, %fd4421;
	selp.f64 	%fd4424, %fd4423, %fd4421, %p963;
	selp.f64 	%fd4723, %fd4424, %fd4421, %p964;
	setp.neu.f64 	%p965, %fd1132, 0d0000000000000000;
	@%p965 bra 	$L__BB1_726;
	setp.eq.s32 	%p966, %r6, 1062207488;
	selp.b32 	%r2486, %r450, 0, %p966;
	setp.lt.s32 	%p967, %r466, 0;
	or.b32  	%r2487, %r2486, 2146435072;
	selp.b32 	%r2488, %r2487, %r2486, %p967;
	mov.b32 	%r2489, 0;
	mov.b64 	%fd4723, {%r2489, %r2488};
$L__BB1_726:
	add.f64 	%fd4425, %fd1132, 0d4000000000000000;
	{
	.reg .b32 %temp; 
	mov.b64 	{%temp, %r2490}, %fd4425;
	}
	and.b32  	%r2491, %r2490, 2146435072;
	setp.ne.s32 	%p968, %r2491, 2146435072;
	@%p968 bra 	$L__BB1_731;
	setp.num.f64 	%p969, %fd1132, %fd1132;
	@%p969 bra 	$L__BB1_729;
	mov.f64 	%fd4426, 0d4000000000000000;
	add.rn.f64 	%fd4723, %fd1132, %fd4426;
	bra.uni 	$L__BB1_731;
$L__BB1_729:
	setp.neu.f64 	%p970, %fd1133, 0d7FF0000000000000;
	@%p970 bra 	$L__BB1_731;
	setp.lt.s32 	%p971, %r450, 0;
	setp.eq.s32 	%p972, %r6, 1062207488;
	setp.lt.s32 	%p973, %r466, 0;
	selp.b32 	%r2493, 0, 2146435072, %p973;
	and.b32  	%r2494, %r466, 2147483647;
	setp.ne.s32 	%p974, %r2494, 1071644672;
	or.b32  	%r2495, %r2493, -2147483648;
	selp.b32 	%r2496, %r2495, %r2493, %p974;
	selp.b32 	%r2497, %r2496, %r2493, %p972;
	selp.b32 	%r2498, %r2497, %r2493, %p971;
	mov.b32 	%r2499, 0;
	mov.b64 	%fd4723, {%r2499, %r2498};
$L__BB1_731:
	setp.eq.s32 	%p975, %r6, 1062207488;
	setp.eq.f64 	%p976, %fd1132, 0d3FF0000000000000;
	selp.f64 	%fd1140, 0d3FF0000000000000, %fd4723, %p976;
	ld.global.f64 	%fd1141, [%rd4+24];
	{
	.reg .b32 %temp; 
	mov.b64 	{%temp, %r451}, %fd1141;
	}
	abs.f64 	%fd1142, %fd1141;
	{ // callseq 45, 0
	.param .b64 param0;
	st.param.f64 	[param0], %fd1142;
	.param .b64 param1;
	st.param.f64 	[param1], 0d4000000000000000;
	.param .b64 retval0;
	call.uni (retval0), 
	__internal_accurate_pow, 
	(
	param0, 
	param1
	);
	ld.param.f64 	%fd4427, [retval0];
	} // callseq 45
	setp.lt.s32 	%p977, %r451, 0;
	neg.f64 	%fd4429, %fd4427;
	selp.f64 	%fd4430, %fd4429, %fd4427, %p975;
	selp.f64 	%fd4725, %fd4430, %fd4427, %p977;
	setp.neu.f64 	%p978, %fd1141, 0d0000000000000000;
	@%p978 bra 	$L__BB1_733;
	setp.eq.s32 	%p979, %r6, 1062207488;
	selp.b32 	%r2501, %r451, 0, %p979;
	setp.lt.s32 	%p980, %r466, 0;
	or.b32  	%r2502, %r2501, 2146435072;
	selp.b32 	%r2503, %r2502, %r2501, %p980;
	mov.b32 	%r2504, 0;
	mov.b64 	%fd4725, {%r2504, %r2503};
$L__BB1_733:
	add.f64 	%fd4431, %fd1141, 0d4000000000000000;
	{
	.reg .b32 %temp; 
	mov.b64 	{%temp, %r2505}, %fd4431;
	}
	and.b32  	%r2506, %r2505, 2146435072;
	setp.ne.s32 	%p981, %r2506, 2146435072;
	@%p981 bra 	$L__BB1_738;
	setp.num.f64 	%p982, %fd1141, %fd1141;
	@%p982 bra 	$L__BB1_736;
	mov.f64 	%fd4432, 0d4000000000000000;
	add.rn.f64 	%fd4725, %fd1141, %fd4432;
	bra.uni 	$L__BB1_738;
$L__BB1_736:
	setp.neu.f64 	%p983, %fd1142, 0d7FF0000000000000;
	@%p983 bra 	$L__BB1_738;
	setp.lt.s32 	%p984, %r451, 0;
	setp.eq.s32 	%p985, %r6, 1062207488;
	setp.lt.s32 	%p986, %r466, 0;
	selp.b32 	%r2508, 0, 2146435072, %p986;
	and.b32  	%r2509, %r466, 2147483647;
	setp.ne.s32 	%p987, %r2509, 1071644672;
	or.b32  	%r2510, %r2508, -2147483648;
	selp.b32 	%r2511, %r2510, %r2508, %p987;
	selp.b32 	%r2512, %r2511, %r2508, %p985;
	selp.b32 	%r2513, %r2512, %r2508, %p984;
	mov.b32 	%r2514, 0;
	mov.b64 	%fd4725, {%r2514, %r2513};
$L__BB1_738:
	setp.eq.s32 	%p988, %r6, 1062207488;
	setp.eq.f64 	%p989, %fd1141, 0d3FF0000000000000;
	selp.f64 	%fd4433, 0d3FF0000000000000, %fd4725, %p989;
	div.rn.f64 	%fd4434, %fd1140, %fd4433;
	add.f64 	%fd4435, %fd4434, 0d3FF0000000000000;
	div.rn.f64 	%fd1149, %fd1131, %fd4435;
	st.global.f64 	[%rd3+504], %fd1149;
	ld.global.f64 	%fd4436, [%rd5+304];
	ld.global.f64 	%fd4437, [%rd4+120];
	ld.global.f64 	%fd4438, [%rd4+24];
	sub.f64 	%fd4439, %fd4437, %fd4438;
	mul.f64 	%fd1150, %fd4436, %fd4439;
	st.global.f64 	[%rd3+512], %fd1150;
	add.f64 	%fd4440, %fd1083, %fd1094;
	add.f64 	%fd4441, %fd4440, %fd1101;
	add.f64 	%fd4442, %fd993, %fd993;
	sub.f64 	%fd4443, %fd4441, %fd4442;
	ld.global.f64 	%fd4444, [%rd5+32];
	add.f64 	%fd4445, %fd4444, %fd4444;
	ld.global.f64 	%fd4446, [%rd5+16];
	mul.f64 	%fd4447, %fd4445, %fd4446;
	div.rn.f64 	%fd4448, %fd4443, %fd4447;
	ld.global.f64 	%fd4449, [%rd5+24];
	mul.f64 	%fd4450, %fd4449, %fd4448;
	sub.f64 	%fd4451, %fd1150, %fd4450;
	sub.f64 	%fd4452, %fd4451, %fd1149;
	add.f64 	%fd4453, %fd1130, %fd4452;
	st.global.f64 	[%rd3+520], %fd4453;
	ld.global.f64 	%fd4454, [%rd5+320];
	ld.global.f64 	%fd4455, [%rd5+328];
	mul.f64 	%fd1151, %fd4454, %fd4455;
	ld.global.f64 	%fd4456, [%rd4+24];
	add.f64 	%fd1152, %fd4455, %fd4456;
	{
	.reg .b32 %temp; 
	mov.b64 	{%temp, %r452}, %fd1152;
	}
	abs.f64 	%fd1153, %fd1152;
	{ // callseq 46, 0
	.param .b64 param0;
	st.param.f64 	[param0], %fd1153;
	.param .b64 param1;
	st.param.f64 	[param1], 0d4000000000000000;
	.param .b64 retval0;
	call.uni (retval0), 
	__internal_accurate_pow, 
	(
	param0, 
	param1
	);
	ld.param.f64 	%fd4457, [retval0];
	} // callseq 46
	setp.lt.s32 	%p990, %r452, 0;
	neg.f64 	%fd4459, %fd4457;
	selp.f64 	%fd4460, %fd4459, %fd4457, %p988;
	selp.f64 	%fd4727, %fd4460, %fd4457, %p990;
	setp.neu.f64 	%p991, %fd1152, 0d0000000000000000;
	@%p991 bra 	$L__BB1_740;
	setp.eq.s32 	%p992, %r6, 1062207488;
	selp.b32 	%r2516, %r452, 0, %p992;
	setp.lt.s32 	%p993, %r466, 0;
	or.b32  	%r2517, %r2516, 2146435072;
	selp.b32 	%r2518, %r2517, %r2516, %p993;
	mov.b32 	%r2519, 0;
	mov.b64 	%fd4727, {%r2519, %r2518};
$L__BB1_740:
	add.f64 	%fd4461, %fd1152, 0d4000000000000000;
	{
	.reg .b32 %temp; 
	mov.b64 	{%temp, %r2520}, %fd4461;
	}
	and.b32  	%r2521, %r2520, 2146435072;
	setp.ne.s32 	%p994, %r2521, 2146435072;
	@%p994 bra 	$L__BB1_745;
	setp.num.f64 	%p995, %fd1152, %fd1152;
	@%p995 bra 	$L__BB1_743;
	mov.f64 	%fd4462, 0d4000000000000000;
	add.rn.f64 	%fd4727, %fd1152, %fd4462;
	bra.uni 	$L__BB1_745;
$L__BB1_743:
	setp.neu.f64 	%p996, %fd1153, 0d7FF0000000000000;
	@%p996 bra 	$L__BB1_745;
	setp.lt.s32 	%p997, %r452, 0;
	setp.eq.s32 	%p998, %r6, 1062207488;
	setp.lt.s32 	%p999, %r466, 0;
	selp.b32 	%r2523, 0, 2146435072, %p999;
	and.b32  	%r2524, %r466, 2147483647;
	setp.ne.s32 	%p1000, %r2524, 1071644672;
	or.b32  	%r2525, %r2523, -2147483648;
	selp.b32 	%r2526, %r2525, %r2523, %p1000;
	selp.b32 	%r2527, %r2526, %r2523, %p998;
	selp.b32 	%r2528, %r2527, %r2523, %p997;
	mov.b32 	%r2529, 0;
	mov.b64 	%fd4727, {%r2529, %r2528};
$L__BB1_745:
	setp.eq.s32 	%p1001, %r6, 1062207488;
	setp.eq.f64 	%p1002, %fd1152, 0d3FF0000000000000;
	selp.f64 	%fd4463, 0d3FF0000000000000, %fd4727, %p1002;
	div.rn.f64 	%fd4464, %fd1151, %fd4463;
	add.f64 	%fd4465, %fd4464, 0d3FF0000000000000;
	rcp.rn.f64 	%fd4466, %fd4465;
	st.global.f64 	[%rd3+536], %fd4466;
	ld.global.f64 	%fd4467, [%rd5+32];
	ld.global.f64 	%fd4468, [%rd5+352];
	div.rn.f64 	%fd4469, %fd4467, %fd4468;
	add.f64 	%fd4470, %fd1130, %fd1150;
	sub.f64 	%fd4471, %fd1149, %fd4470;
	mul.f64 	%fd4472, %fd4469, %fd4471;
	st.global.f64 	[%rd3+528], %fd4472;
	ld.global.f64 	%fd4473, [%rd5+336];
	ld.global.f64 	%fd4474, [%rd5+344];
	mul.f64 	%fd1160, %fd4473, %fd4474;
	ld.global.f64 	%fd4475, [%rd4+120];
	add.f64 	%fd1161, %fd4474, %fd4475;
	{
	.reg .b32 %temp; 
	mov.b64 	{%temp, %r453}, %fd1161;
	}
	abs.f64 	%fd1162, %fd1161;
	{ // callseq 47, 0
	.param .b64 param0;
	st.param.f64 	[param0], %fd1162;
	.param .b64 param1;
	st.param.f64 	[param1], 0d4000000000000000;
	.param .b64 retval0;
	call.uni (retval0), 
	__internal_accurate_pow, 
	(
	param0, 
	param1
	);
	ld.param.f64 	%fd4476, [retval0];
	} // callseq 47
	setp.lt.s32 	%p1003, %r453, 0;
	neg.f64 	%fd4478, %fd4476;
	selp.f64 	%fd4479, %fd4478, %fd4476, %p1001;
	selp.f64 	%fd4729, %fd4479, %fd4476, %p1003;
	setp.neu.f64 	%p1004, %fd1161, 0d0000000000000000;
	@%p1004 bra 	$L__BB1_747;
	setp.eq.s32 	%p1005, %r6, 1062207488;
	selp.b32 	%r2531, %r453, 0, %p1005;
	setp.lt.s32 	%p1006, %r466, 0;
	or.b32  	%r2532, %r2531, 2146435072;
	selp.b32 	%r2533, %r2532, %r2531, %p1006;
	mov.b32 	%r2534, 0;
	mov.b64 	%fd4729, {%r2534, %r2533};
$L__BB1_747:
	add.f64 	%fd4480, %fd1161, 0d4000000000000000;
	{
	.reg .b32 %temp; 
	mov.b64 	{%temp, %r2535}, %fd4480;
	}
	and.b32  	%r2536, %r2535, 2146435072;
	setp.ne.s32 	%p1007, %r2536, 2146435072;
	@%p1007 bra 	$L__BB1_752;
	setp.num.f64 	%p1008, %fd1161, %fd1161;
	@%p1008 bra 	$L__BB1_750;
	mov.f64 	%fd4481, 0d4000000000000000;
	add.rn.f64 	%fd4729, %fd1161, %fd4481;
	bra.uni 	$L__BB1_752;
$L__BB1_750:
	setp.neu.f64 	%p1009, %fd1162, 0d7FF0000000000000;
	@%p1009 bra 	$L__BB1_752;
	setp.lt.s32 	%p1010, %r453, 0;
	setp.eq.s32 	%p1011, %r6, 1062207488;
	setp.lt.s32 	%p1012, %r466, 0;
	selp.b32 	%r2538, 0, 2146435072, %p1012;
	and.b32  	%r2539, %r466, 2147483647;
	setp.ne.s32 	%p1013, %r2539, 1071644672;
	or.b32  	%r2540, %r2538, -2147483648;
	selp.b32 	%r2541, %r2540, %r2538, %p1013;
	selp.b32 	%r2542, %r2541, %r2538, %p1011;
	selp.b32 	%r2543, %r2542, %r2538, %p1010;
	mov.b32 	%r2544, 0;
	mov.b64 	%fd4729, {%r2544, %r2543};
$L__BB1_752:
	setp.eq.f64 	%p1014, %fd1161, 0d3FF0000000000000;
	selp.f64 	%fd4482, 0d3FF0000000000000, %fd4729, %p1014;
	div.rn.f64 	%fd4483, %fd1160, %fd4482;
	add.f64 	%fd4484, %fd4483, 0d3FF0000000000000;
	rcp.rn.f64 	%fd4485, %fd4484;
	st.global.f64 	[%rd3+544], %fd4485;
	ret;

}
.func  (.param .b64 func_retval0) __internal_accurate_pow(
	.param .b64 __internal_accurate_pow_param_0,
	.param .b64 __internal_accurate_pow_param_1
)
{
	.reg .pred 	%p<8>;
	.reg .b32 	%r<49>;
	.reg .b32 	%f<3>;
	.reg .b64 	%fd<109>;

	ld.param.f64 	%fd10, [__internal_accurate_pow_param_0];
	ld.param.f64 	%fd11, [__internal_accurate_pow_param_1];
	{
	.reg .b32 %temp; 
	mov.b64 	{%temp, %r46}, %fd10;
	}
	{
	.reg .b32 %temp; 
	mov.b64 	{%r45, %temp}, %fd10;
	}
	shr.u32 	%r47, %r46, 20;
	setp.gt.u32 	%p1, %r46, 1048575;
	@%p1 bra 	$L__BB2_2;
	mul.f64 	%fd12, %fd10, 0d4350000000000000;
	{
	.reg .b32 %temp; 
	mov.b64 	{%temp, %r46}, %fd12;
	}
	{
	.reg .b32 %temp; 
	mov.b64 	{%r45, %temp}, %fd12;
	}
	shr.u32 	%r16, %r46, 20;
	add.s32 	%r47, %r16, -54;
$L__BB2_2:
	add.s32 	%r48, %r47, -1023;
	and.b32  	%r17, %r46, -2146435073;
	or.b32  	%r18, %r17, 1072693248;
	mov.b64 	%fd107, {%r45, %r18};
	setp.lt.u32 	%p2, %r18, 1073127583;
	@%p2 bra 	$L__BB2_4;
	{
	.reg .b32 %temp; 
	mov.b64 	{%r19, %temp}, %fd107;
	}
	{
	.reg .b32 %temp; 
	mov.b64 	{%temp, %r20}, %fd107;
	}
	add.s32 	%r21, %r20, -1048576;
	mov.b64 	%fd107, {%r19, %r21};
	add.s32 	%r48, %r47, -1022;
$L__BB2_4:
	add.f64 	%fd13, %fd107, 0dBFF0000000000000;
	add.f64 	%fd14, %fd107, 0d3FF0000000000000;
	rcp.approx.ftz.f64 	%fd15, %fd14;
	neg.f64 	%fd16, %fd14;
	fma.rn.f64 	%fd17, %fd16, %fd15, 0d3FF0000000000000;
	fma.rn.f64 	%fd18, %fd17, %fd17, %fd17;
	fma.rn.f64 	%fd19, %fd18, %fd15, %fd15;
	mul.f64 	%fd20, %fd13, %fd19;
	fma.rn.f64 	%fd21, %fd13, %fd19, %fd20;
	mul.f64 	%fd22, %fd21, %fd21;
	fma.rn.f64 	%fd23, %fd22, 0d3EB0F5FF7D2CAFE2, 0d3ED0F5D241AD3B5A;
	fma.rn.f64 	%fd24, %fd23, %fd22, 0d3EF3B20A75488A3F;
	fma.rn.f64 	%fd25, %fd24, %fd22, 0d3F1745CDE4FAECD5;
	fma.rn.f64 	%fd26, %fd25, %fd22, 0d3F3C71C7258A578B;
	fma.rn.f64 	%fd27, %fd26, %fd22, 0d3F6249249242B910;
	fma.rn.f64 	%fd28, %fd27, %fd22, 0d3F89999999999DFB;
	sub.f64 	%fd29, %fd13, %fd21;
	add.f64 	%fd30, %fd29, %fd29;
	neg.f64 	%fd31, %fd21;
	fma.rn.f64 	%fd32, %fd31, %fd13, %fd30;
	mul.f64 	%fd33, %fd19, %fd32;
	fma.rn.f64 	%fd34, %fd22, %fd28, 0d3FB5555555555555;
	mov.f64 	%fd35, 0d3FB5555555555555;
	sub.f64 	%fd36, %fd35, %fd34;
	fma.rn.f64 	%fd37, %fd22, %fd28, %fd36;
	add.f64 	%fd38, %fd37, 0dBC46A4CB00B9E7B0;
	add.f64 	%fd39, %fd34, %fd38;
	sub.f64 	%fd40, %fd34, %fd39;
	add.f64 	%fd41, %fd38, %fd40;
	mul.rn.f64 	%fd42, %fd21, %fd21;
	neg.f64 	%fd43, %fd42;
	fma.rn.f64 	%fd44, %fd21, %fd21, %fd43;
	{
	.reg .b32 %temp; 
	mov.b64 	{%r22, %temp}, %fd33;
	}
	{
	.reg .b32 %temp; 
	mov.b64 	{%temp, %r23}, %fd33;
	}
	add.s32 	%r24, %r23, 1048576;
	mov.b64 	%fd45, {%r22, %r24};
	fma.rn.f64 	%fd46, %fd21, %fd45, %fd44;
	mul.rn.f64 	%fd47, %fd42, %fd21;
	neg.f64 	%fd48, %fd47;
	fma.rn.f64 	%fd49, %fd42, %fd21, %fd48;
	fma.rn.f64 	%fd50, %fd42, %fd33, %fd49;
	fma.rn.f64 	%fd51, %fd46, %fd21, %fd50;
	mul.rn.f64 	%fd52, %fd39, %fd47;
	neg.f64 	%fd53, %fd52;
	fma.rn.f64 	%fd54, %fd39, %fd47, %fd53;
	fma.rn.f64 	%fd55, %fd39, %fd51, %fd54;
	fma.rn.f64 	%fd56, %fd41, %fd47, %fd55;
	add.f64 	%fd57, %fd52, %fd56;
	sub.f64 	%fd58, %fd52, %fd57;
	add.f64 	%fd59, %fd56, %fd58;
	add.f64 	%fd60, %fd21, %fd57;
	sub.f64 	%fd61, %fd21, %fd60;
	add.f64 	%fd62, %fd57, %fd61;
	add.f64 	%fd63, %fd59, %fd62;
	add.f64 	%fd64, %fd33, %fd63;
	add.f64 	%fd65, %fd60, %fd64;
	sub.f64 	%fd66, %fd60, %fd65;
	add.f64 	%fd67, %fd64, %fd66;
	xor.b32  	%r25, %r48, -2147483648;
	mov.b32 	%r26, 1127219200;
	mov.b64 	%fd68, {%r25, %r26};
	mov.b32 	%r27, -2147483648;
	mov.b64 	%fd69, {%r27, %r26};
	sub.f64 	%fd70, %fd68, %fd69;
	fma.rn.f64 	%fd71, %fd70, 0d3FE62E42FEFA39EF, %fd65;
	fma.rn.f64 	%fd72, %fd70, 0dBFE62E42FEFA39EF, %fd71;
	sub.f64 	%fd73, %fd72, %fd65;
	sub.f64 	%fd74, %fd67, %fd73;
	fma.rn.f64 	%fd75, %fd70, 0d3C7ABC9E3B39803F, %fd74;
	add.f64 	%fd76, %fd71, %fd75;
	sub.f64 	%fd77, %fd71, %fd76;
	add.f64 	%fd78, %fd75, %fd77;
	{
	.reg .b32 %temp; 
	mov.b64 	{%temp, %r28}, %fd11;
	}
	{
	.reg .b32 %temp; 
	mov.b64 	{%r29, %temp}, %fd11;
	}
	shl.b32 	%r30, %r28, 1;
	setp.gt.u32 	%p3, %r30, -33554433;
	and.b32  	%r31, %r28, -15728641;
	selp.b32 	%r32, %r31, %r28, %p3;
	mov.b64 	%fd79, {%r29, %r32};
	mul.rn.f64 	%fd80, %fd76, %fd79;
	neg.f64 	%fd81, %fd80;
	fma.rn.f64 	%fd82, %fd76, %fd79, %fd81;
	fma.rn.f64 	%fd83, %fd78, %fd79, %fd82;
	add.f64 	%fd4, %fd80, %fd83;
	sub.f64 	%fd84, %fd80, %fd4;
	add.f64 	%fd5, %fd83, %fd84;
	fma.rn.f64 	%fd85, %fd4, 0d3FF71547652B82FE, 0d4338000000000000;
	{
	.reg .b32 %temp; 
	mov.b64 	{%r13, %temp}, %fd85;
	}
	mov.f64 	%fd86, 0dC338000000000000;
	add.rn.f64 	%fd87, %fd85, %fd86;
	fma.rn.f64 	%fd88, %fd87, 0dBFE62E42FEFA39EF, %fd4;
	fma.rn.f64 	%fd89, %fd87, 0dBC7ABC9E3B39803F, %fd88;
	fma.rn.f64 	%fd90, %fd89, 0d3E5ADE1569CE2BDF, 0d3E928AF3FCA213EA;
	fma.rn.f64 	%fd91, %fd90, %fd89, 0d3EC71DEE62401315;
	fma.rn.f64 	%fd92, %fd91, %fd89, 0d3EFA01997C89EB71;
	fma.rn.f64 	%fd93, %fd92, %fd89, 0d3F2A01A014761F65;
	fma.rn.f64 	%fd94, %fd93, %fd89, 0d3F56C16C1852B7AF;
	fma.rn.f64 	%fd95, %fd94, %fd89, 0d3F81111111122322;
	fma.rn.f64 	%fd96, %fd95, %fd89, 0d3FA55555555502A1;
	fma.rn.f64 	%fd97, %fd96, %fd89, 0d3FC5555555555511;
	fma.rn.f64 	%fd98, %fd97, %fd89, 0d3FE000000000000B;
	fma.rn.f64 	%fd99, %fd98, %fd89, 0d3FF0000000000000;
	fma.rn.f64 	%fd100, %fd99, %fd89, 0d3FF0000000000000;
	{
	.reg .b32 %temp; 
	mov.b64 	{%r14, %temp}, %fd100;
	}
	{
	.reg .b32 %temp; 
	mov.b64 	{%temp, %r15}, %fd100;
	}
	shl.b32 	%r33, %r13, 20;
	add.s32 	%r34, %r33, %r15;
	mov.b64 	%fd108, {%r14, %r34};
	{
	.reg .b32 %temp; 
	mov.b64 	{%temp, %r35}, %fd4;
	}
	mov.b32 	%f2, %r35;
	abs.f32 	%f1, %f2;
	setp.lt.f32 	%p4, %f1, 0f4086232B;
	@%p4 bra 	$L__BB2_7;
	setp.lt.f64 	%p5, %fd4, 0d0000000000000000;
	add.f64 	%fd101, %fd4, 0d7FF0000000000000;
	selp.f64 	%fd108, 0d0000000000000000, %fd101, %p5;
	setp.geu.f32 	%p6, %f1, 0f40874800;
	@%p6 bra 	$L__BB2_7;
	shr.u32 	%r36, %r13, 31;
	add.s32 	%r37, %r13, %r36;
	shr.s32 	%r38, %r37, 1;
	shl.b32 	%r39, %r38, 20;
	add.s32 	%r40, %r15, %r39;
	mov.b64 	%fd102, {%r14, %r40};
	sub.s32 	%r41, %r13, %r38;
	shl.b32 	%r42, %r41, 20;
	add.s32 	%r43, %r42, 1072693248;
	mov.b32 	%r44, 0;
	mov.b64 	%fd103, {%r44, %r43};
	mul.f64 	%fd108, %fd103, %fd102;
$L__BB2_7:
	abs.f64 	%fd104, %fd108;
	setp.eq.f64 	%p7, %fd104, 0d7FF0000000000000;
	fma.rn.f64 	%fd105, %fd108, %fd5, %fd108;
	selp.f64 	%fd106, %fd108, %fd105, %p7;
	st.param.f64 	[func_retval0], %fd106;
	ret;

}


// ===== COMPILED SASS (sm_100) =====

	.target	sm_100

	.elftype	@"ET_EXEC"


//--------------------- .note.nv.tkinfo           --------------------------
	.section	.note.nv.tkinfo,"",@"SHT_NOTE"
	.sectionflags	@"SHF_NOTE_NV_TKINFO"
	.tkinfo
        /*0018*/ 	.word	0x00000002
        /*0030*/ 	.string	""
        /*0030*/ 	.string	"ptxas"
        /*0030*/ 	.string	"Cuda compilation tools, release 13.0, V13.0.88"
        /*0030*/ 	.string	"Build cuda_13.0.r13.0/compiler.36424714_0"
        /*0030*/ 	.string	"-arch sm_100 -m 64 "



//--------------------- .note.nv.cuinfo           --------------------------
	.section	.note.nv.cuinfo,"",@"SHT_NOTE"
	.sectionflags	@"SHF_NOTE_NV_CUINFO"
        /*0018*/ 	.short	0x0002
        /*001a*/ 	.short	0x0064
        /*001c*/ 	.short	0x0082
	.zero		2


//--------------------- .nv.info                  --------------------------
	.section	.nv.info,"",@"SHT_CUDA_INFO"
	.align	4


	//----- nvinfo : EIATTR_REGCOUNT
	.align		4
        /*0000*/ 	.byte	0x04, 0x2f
        /*0002*/ 	.short	(.L_1 - .L_0)
	.align		4
.L_0:
        /*0004*/ 	.word	index@(_Z10initConstsPdS_S_)
        /*0008*/ 	.word	0x00000020


	//----- nvinfo : EIATTR_FRAME_SIZE
	.align		4
.L_1:
        /*000c*/ 	.byte	0x04, 0x11
        /*000e*/ 	.short	(.L_3 - .L_2)
	.align		4
.L_2:
        /*0010*/ 	.word	index@(_Z10initConstsPdS_S_)
        /*0014*/ 	.word	0x00000000


	//----- nvinfo : EIATTR_REGCOUNT
	.align		4
.L_3:
        /*0018*/ 	.byte	0x04, 0x2f
        /*001a*/ 	.short	(.L_5 - .L_4)
	.align		4
.L_4:
        /*001c*/ 	.word	index@(_Z14bridgeFunctiondPdS_S_S_)
        /*0020*/ 	.word	0x00000032


	//----- nvinfo : EIATTR_FRAME_SIZE
	.align		4
.L_5:
        /*0024*/ 	.byte	0x04, 0x11
        /*0026*/ 	.short	(.L_7 - .L_6)
	.align		4
.L_6:
        /*0028*/ 	.word	index@($_Z14bridgeFunctiondPdS_S_S_$__internal_accurate_pow)
        /*002c*/ 	.word	0x00000000


	//----- nvinfo : EIATTR_FRAME_SIZE
	.align		4
.L_7:
        /*0030*/ 	.byte	0x04, 0x11
        /*0032*/ 	.short	(.L_9 - .L_8)
	.align		4
.L_8:
        /*0034*/ 	.word	index@($__internal_1_$__cuda_sm20_div_rn_f64_full)
        /*0038*/ 	.word	0x00000000


	//----- nvinfo : EIATTR_FRAME_SIZE
	.align		4
.L_9:
        /*003c*/ 	.byte	0x04, 0x11
        /*003e*/ 	.short	(.L_11 - .L_10)
	.align		4
.L_10:
        /*0040*/ 	.word	index@($__internal_0_$__cuda_sm20_dblrcp_rn_slowpath_v3)
        /*0044*/ 	.word	0x00000000


	//----- nvinfo : EIATTR_FRAME_SIZE
	.align		4
.L_11:
        /*0048*/ 	.byte	0x04, 0x11
        /*004a*/ 	.short	(.L_13 - .L_12)
	.align		4
.L_12:
        /*004c*/ 	.word	index@(_Z14bridgeFunctiondPdS_S_S_)
        /*0050*/ 	.word	0x00000000


	//----- nvinfo : EIATTR_MIN_STACK_SIZE
	.align		4
.L_13:
        /*0054*/ 	.byte	0x04, 0x12
        /*0056*/ 	.short	(.L_15 - .L_14)
	.align		4
.L_14:
        /*0058*/ 	.word	index@(_Z14bridgeFunctiondPdS_S_S_)
        /*005c*/ 	.word	0x00000000


	//----- nvinfo : EIATTR_MIN_STACK_SIZE
	.align		4
.L_15:
        /*0060*/ 	.byte	0x04, 0x12
        /*0062*/ 	.short	(.L_17 - .L_16)
	.align		4
.L_16:
        /*0064*/ 	.word	index@(_Z10initConstsPdS_S_)
        /*0068*/ 	.word	0x00000000
.L_17:


//--------------------- .nv.compat                --------------------------
	.section	.nv.compat,"",@"SHT_CUDA_COMPAT_INFO"
	.align	4
        /*0000*/ 	.byte	0x02, 0x09, 0x00, 0x00, 0x02, 0x02, 0x01, 0x00, 0x02, 0x05, 0x05, 0x00, 0x03, 0x07, 0x01, 0x01
        /*0010*/ 	.byte	0x02, 0x03, 0x00, 0x00, 0x02, 0x06, 0x01, 0x00, 0x04, 0x0b, 0x08, 0x00, 0x01, 0x00, 0x00, 0x00
        /*0020*/ 	.byte	0x00, 0x00, 0x00, 0x00


//--------------------- .nv.info._Z14bridgeFunctiondPdS_S_S_ --------------------------
	.section	.nv.info._Z14bridgeFunctiondPdS_S_S_,"",@"SHT_CUDA_INFO"
	.sectionflags	@""
	.align	4


	//----- nvinfo : EIATTR_CUDA_API_VERSION
	.align		4
        /*0000*/ 	.byte	0x04, 0x37
        /*0002*/ 	.short	(.L_19 - .L_18)
.L_18:
        /*0004*/ 	.word	0x00000082


	//----- nvinfo : EIATTR_KPARAM_INFO
	.align		4
.L_19:
        /*0008*/ 	.byte	0x04, 0x17
        /*000a*/ 	.short	(.L_21 - .L_20)
.L_20:
        /*000c*/ 	.word	0x00000000
        /*0010*/ 	.short	0x0004
        /*0012*/ 	.short	0x0020
        /*0014*/ 	.byte	0x00, 0xf5, 0x21, 0x00


	//----- nvinfo : EIATTR_KPARAM_INFO
	.align		4
.L_21:
        /*0018*/ 	.byte	0x04, 0x17
        /*001a*/ 	.short	(.L_23 - .L_22)
.L_22:
        /*001c*/ 	.word	0x00000000
        /*0020*/ 	.short	0x0003
        /*0022*/ 	.short	0x0018
        /*0024*/ 	.byte	0x00, 0xf5, 0x21, 0x00


	//----- nvinfo : EIATTR_KPARAM_INFO
	.align		4
.L_23:
        /*0028*/ 	.byte	0x04, 0x17
        /*002a*/ 	.short	(.L_25 - .L_24)
.L_24:
        /*002c*/ 	.word	0x00000000
        /*0030*/ 	.short	0x0002
        /*0032*/ 	.short	0x0010
        /*0034*/ 	.byte	0x00, 0xf5, 0x21, 0x00


	//----- nvinfo : EIATTR_KPARAM_INFO
	.align		4
.L_25:
        /*0038*/ 	.byte	0x04, 0x17
        /*003a*/ 	.short	(.L_27 - .L_26)
.L_26:
        /*003c*/ 	.word	0x00000000
        /*0040*/ 	.short	0x0001
        /*0042*/ 	.short	0x0008
        /*0044*/ 	.byte	0x00, 0xf5, 0x21, 0x00


	//----- nvinfo : EIATTR_KPARAM_INFO
	.align		4
.L_27:
        /*0048*/ 	.byte	0x04, 0x17
        /*004a*/ 	.short	(.L_29 - .L_28)
.L_28:
        /*004c*/ 	.word	0x00000000
        /*0050*/ 	.short	0x0000
        /*0052*/ 	.short	0x0000
        /*0054*/ 	.byte	0x00, 0xf0, 0x21, 0x00


	//----- nvinfo : EIATTR_SPARSE_MMA_MASK
	.align		4
.L_29:
        /*0058*/ 	.byte	0x03, 0x50
        /*005a*/ 	.short	0x0000


	//----- nvinfo : EIATTR_MAXREG_COUNT
	.align		4
        /*005c*/ 	.byte	0x03, 0x1b
        /*005e*/ 	.short	0x00ff


	//----- nvinfo : EIATTR_MERCURY_ISA_VERSION
	.align		4
        /*0060*/ 	.byte	0x03, 0x5f
        /*0062*/ 	.short	0x0101


	//----- nvinfo : EIATTR_VRC_CTA_INIT_COUNT
	.align		4
        /*0064*/ 	.byte	0x02, 0x4a
	.zero		1
	.zero		1


	//----- nvinfo : EIATTR_EXIT_INSTR_OFFSETS
	.align		4
        /*0068*/ 	.byte	0x04, 0x1c
        /*006a*/ 	.short	(.L_31 - .L_30)


	//   ....[0]....
.L_30:
        /*006c*/ 	.word	0x000348a0


	//----- nvinfo : EIATTR_CRS_STACK_SIZE
	.align		4
.L_31:
        /*0070*/ 	.byte	0x04, 0x1e
        /*0072*/ 	.short	(.L_33 - .L_32)
.L_32:
        /*0074*/ 	.word	0x00000000


	//----- nvinfo : EIATTR_CBANK_PARAM_SIZE
	.align		4
.L_33:
        /*0078*/ 	.byte	0x03, 0x19
        /*007a*/ 	.short	0x0028


	//----- nvinfo : EIATTR_PARAM_CBANK
	.align		4
        /*007c*/ 	.byte	0x04, 0x0a
        /*007e*/ 	.short	(.L_35 - .L_34)
	.align		4
.L_34:
        /*0080*/ 	.word	index@(.nv.constant0._Z14bridgeFunctiondPdS_S_S_)
        /*0084*/ 	.short	0x0380
        /*0086*/ 	.short	0x0028


	//----- nvinfo : EIATTR_SW_WAR
	.align		4
.L_35:
        /*0088*/ 	.byte	0x04, 0x36
        /*008a*/ 	.short	(.L_37 - .L_36)
.L_36:
        /*008c*/ 	.word	0x00000008
.L_37:


//--------------------- .nv.info._Z10initConstsPdS_S_ --------------------------
	.section	.nv.info._Z10initConstsPdS_S_,"",@"SHT_CUDA_INFO"
	.sectionflags	@""
	.align	4


	//----- nvinfo : EIATTR_CUDA_API_VERSION
	.align		4
        /*0000*/ 	.byte	0x04, 0x37
        /*0002*/ 	.short	(.L_39 - .L_38)
.L_38:
        /*0004*/ 	.word	0x00000082


	//----- nvinfo : EIATTR_KPARAM_INFO
	.align		4
.L_39:
        /*0008*/ 	.byte	0x04, 0x17
        /*000a*/ 	.short	(.L_41 - .L_40)
.L_40:
        /*000c*/ 	.word	0x00000000
        /*0010*/ 	.short	0x0002
        /*0012*/ 	.short	0x0010
        /*0014*/ 	.byte	0x00, 0xf5, 0x21, 0x00


	//----- nvinfo : EIATTR_KPARAM_INFO
	.align		4
.L_41:
        /*0018*/ 	.byte	0x04, 0x17
        /*001a*/ 	.short	(.L_43 - .L_42)
.L_42:
        /*001c*/ 	.word	0x00000000
        /*0020*/ 	.short	0x0001
        /*0022*/ 	.short	0x0008
        /*0024*/ 	.byte	0x00, 0xf5, 0x21, 0x00


	//----- nvinfo : EIATTR_KPARAM_INFO
	.align		4
.L_43:
        /*0028*/ 	.byte	0x04, 0x17
        /*002a*/ 	.short	(.L_45 - .L_44)
.L_44:
        /*002c*/ 	.word	0x00000000
        /*0030*/ 	.short	0x0000
        /*0032*/ 	.short	0x0000
        /*0034*/ 	.byte	0x00, 0xf5, 0x21, 0x00


	//----- nvinfo : EIATTR_SPARSE_MMA_MASK
	.align		4
.L_45:
        /*0038*/ 	.byte	0x03, 0x50
        /*003a*/ 	.short	0x0000


	//----- nvinfo : EIATTR_MAXREG_COUNT
	.align		4
        /*003c*/ 	.byte	0x03, 0x1b
        /*003e*/ 	.short	0x00ff


	//----- nvinfo : EIATTR_MERCURY_ISA_VERSION
	.align		4
        /*0040*/ 	.byte	0x03, 0x5f
        /*0042*/ 	.short	0x0101


	//----- nvinfo : EIATTR_VRC_CTA_INIT_COUNT
	.align		4
        /*0044*/ 	.byte	0x02, 0x4a
	.zero		1
	.zero		1


	//----- nvinfo : EIATTR_EXIT_INSTR_OFFSETS
	.align		4
        /*0048*/ 	.byte	0x04, 0x1c
        /*004a*/ 	.short	(.L_47 - .L_46)


	//   ....[0]....
.L_46:
        /*004c*/ 	.word	0x000009f0


	//----- nvinfo : EIATTR_CBANK_PARAM_SIZE
	.align		4
.L_47:
        /*0050*/ 	.byte	0x03, 0x19
        /*0052*/ 	.short	0x0018


	//----- nvinfo : EIATTR_PARAM_CBANK
	.align		4
        /*0054*/ 	.byte	0x04, 0x0a
        /*0056*/ 	.short	(.L_49 - .L_48)
	.align		4
.L_48:
        /*0058*/ 	.word	index@(.nv.constant0._Z10initConstsPdS_S_)
        /*005c*/ 	.short	0x0380
        /*005e*/ 	.short	0x0018


	//----- nvinfo : EIATTR_SW_WAR
	.align		4
.L_49:
        /*0060*/ 	.byte	0x04, 0x36
        /*0062*/ 	.short	(.L_51 - .L_50)
.L_50:
        /*0064*/ 	.word	0x00000008
.L_51:


//--------------------- .nv.callgraph             --------------------------
	.section	.nv.callgraph,"",@"SHT_CUDA_CALLGRAPH"
	.align	4
	.sectionentsize	8
	.align		4
        /*0000*/ 	.word	0x00000000
	.align		4
        /*0004*/ 	.word	0xffffffff
	.align		4
        /*0008*/ 	.word	0x00000000
	.align		4
        /*000c*/ 	.word	0xfffffffe
	.align		4
        /*0010*/ 	.word	0x00000000
	.align		4
        /*0014*/ 	.word	0xfffffffd
	.align		4
        /*0018*/ 	.word	0x00000000
	.align		4
        /*001c*/ 	.word	0xfffffffc


//--------------------- .text._Z14bridgeFunctiondPdS_S_S_ --------------------------
	.section	.text._Z14bridgeFunctiondPdS_S_S_,"ax",@progbits
	.align	128
        .global         _Z14bridgeFunctiondPdS_S_S_
        .type           _Z14bridgeFunctiondPdS_S_S_,@function
        .size           _Z14bridgeFunctiondPdS_S_S_,(.L_x_425 - _Z14bridgeFunctiondPdS_S_S_)
        .other          _Z14bridgeFunctiondPdS_S_S_,@"STO_CUDA_ENTRY STV_DEFAULT"
_Z14bridgeFunctiondPdS_S_S_:
.text._Z14bridgeFunctiondPdS_S_S_:
[----:B------:R-:W-:Y:S08]  /*0000*/  LDC R1, c[0x0][0x37c] ;  /* 0x0000df00ff017b82 */ /* 0x000ff00000000800 */
[----:B------:R-:W0:Y:S01]  /*0010*/  LDC.64 R2, c[0x0][0x388] ;  /* 0x0000e200ff027b82 */ /* 0x000e220000000a00 */
[----:B------:R-:W0:Y:S02]  /*0020*/  LDCU.64 UR8, c[0x0][0x358] ;  /* 0x00006b00ff0877ac */ /* 0x000e240008000a00 */
[----:B0-----:R-:W2:Y:S01]  /*0030*/  LDG.E.64 R2, desc[UR8][R2.64] ;  /* 0x0000000802027981 */ /* 0x001ea2000c1e1b00 */
[----:B------:R-:W0:Y:S01]  /*0040*/  MUFU.RCP64H R5, 7 ;  /* 0x401c000000057908 */ /* 0x000e220000001800 */
[----:B------:R-:W-:-:S02]  /*0050*/  IMAD.MOV.U32 R8, RZ, RZ, 0x0 ;  /* 0x00000000ff087424 */ /* 0x000fc400078e00ff */
[----:B------:R-:W-:Y:S02]  /*0060*/  IMAD.MOV.U32 R9, RZ, RZ, 0x401c0000 ;  /* 0x401c0000ff097424 */ /* 0x000fe400078e00ff */
[----:B------:R-:W-:-:S06]  /*0070*/  IMAD.MOV.U32 R4, RZ, RZ, 0x1 ;  /* 0x00000001ff047424 */ /* 0x000fcc00078e00ff */
[----:B0-----:R-:W-:-:S08]  /*0080*/  DFMA R6, R4, -R8, 1 ;  /* 0x3ff000000406742b */ /* 0x001fd00000000808 */
[----:B------:R-:W-:-:S08]  /*0090*/  DFMA R6, R6, R6, R6 ;  /* 0x000000060606722b */ /* 0x000fd00000000006 */
[----:B------:R-:W-:-:S08]  /*00a0*/  DFMA R6, R4, R6, R4 ;  /* 0x000000060406722b */ /* 0x000fd00000000004 */
[----:B------:R-:W-:-:S08]  /*00b0*/  DFMA R4, R6, -R8, 1 ;  /* 0x3ff000000604742b */ /* 0x000fd00000000808 */
[----:B------:R-:W-:Y:S02]  /*00c0*/  DFMA R4, R6, R4, R6 ;  /* 0x000000040604722b */ /* 0x000fe40000000006 */
[----:B--2---:R-:W-:-:S08]  /*00d0*/  DADD R26, R2, 20 ;  /* 0x40340000021a7429 */ /* 0x004fd00000000000 */
[----:B------:R-:W-:Y:S02]  /*00e0*/  DMUL R24, R26, R4 ;  /* 0x000000041a187228 */ /* 0x000fe40000000000 */
[----:B------:R-:W-:-:S06]  /*00f0*/  FSETP.GEU.AND P1, PT, |R27|, 6.5827683646048100446e-37, PT ;  /* 0x036000001b00780b */ /* 0x000fcc0003f2e200 */
[----:B------:R-:W-:-:S08]  /*0100*/  DFMA R2, R24, -7, R26 ;  /* 0xc01c00001802782b */ /* 0x000fd0000000001a */
[----:B------:R-:W-:-:S10]  /*0110*/  DFMA R24, R4, R2, R24 ;  /* 0x000000020418722b */ /* 0x000fd40000000018 */
[----:B------:R-:W-:-:S05]  /*0120*/  FFMA R0, RZ, 2.4375, R25 ;  /* 0x401c0000ff007823 */ /* 0x000fca0000000019 */
[----:B------:R-:W-:-:S13]  /*0130*/  FSETP.GT.AND P0, PT, |R0|, 1.469367938527859385e-39, PT ;  /* 0x001000000000780b */ /* 0x000fda0003f04200 */
[----:B------:R-:W-:Y:S05]  /*0140*/  @P0 BRA P1, `(.L_x_0) ;  /* 0x0000000000180947 */ /* 0x000fea0000800000 */
[----:B------:R-:W-:Y:S01]  /*0150*/  IMAD.MOV.U32 R0, RZ, RZ, R26 ;  /* 0x000000ffff007224 */ /* 0x000fe200078e001a */
[----:B------:R-:W-:Y:S01]  /*0160*/  MOV R25, 0x401c0000 ;  /* 0x401c000000197802 */ /* 0x000fe20000000f00 */
[----:B------:R-:W-:Y:S01]  /*0170*/  IMAD.MOV.U32 R26, RZ, RZ, RZ ;  /* 0x000000ffff1a7224 */ /* 0x000fe200078e00ff */
[----:B------:R-:W-:-:S07]  /*0180*/  MOV R24, 0x1a0 ;  /* 0x000001a000187802 */ /* 0x000fce0000000f00 */
[----:B------:R-:W-:Y:S05]  /*0190*/  CALL.REL.NOINC `($__internal_1_$__cuda_sm20_div_rn_f64_full) ;  /* 0x0000034800607944 */ /* 0x000fea0003c00000 */
[----:B------:R-:W-:-:S07]  /*01a0*/  IMAD.MOV.U32 R24, RZ, RZ, R0 ;  /* 0x000000ffff187224 */ /* 0x000fce00078e0000 */
.L_x_0:
[----:B------:R-:W-:Y:S01]  /*01b0*/  IMAD.MOV.U32 R2, RZ, RZ, 0x652b82fe ;  /* 0x652b82feff027424 */ /* 0x000fe200078e00ff */
[----:B------:R-:W-:Y:S01]  /*01c0*/  UMOV UR4, 0xfefa39ef ;  /* 0xfefa39ef00047882 */ /* 0x000fe20000000000 */
[----:B------:R-:W-:Y:S01]  /*01d0*/  IMAD.MOV.U32 R3, RZ, RZ, 0x3ff71547 ;  /* 0x3ff71547ff037424 */ /* 0x000fe200078e00ff */
[----:B------:R-:W-:Y:S01]  /*01e0*/  UMOV UR5, 0x3fe62e42 ;  /* 0x3fe62e4200057882 */ /* 0x000fe20000000000 */
[----:B------:R-:W-:-:S04]  /*01f0*/  FSETP.GEU.AND P0, PT, |R25|, 4.1917929649353027344, PT ;  /* 0x4086232b1900780b */ /* 0x000fc80003f0e200 */
[----:B------:R-:W-:-:S08]  /*0200*/  DFMA R6, R24, R2, 6.75539944105574400000e+15 ;  /* 0x433800001806742b */ /* 0x000fd00000000002 */
[----:B------:R-:W-:-:S08]  /*0210*/  DADD R2, R6, -6.75539944105574400000e+15 ;  /* 0xc338000006027429 */ /* 0x000fd00000000000 */
[----:B------:R-:W-:Y:S01]  /*0220*/  DFMA R4, R2, -UR4, R24 ;  /* 0x8000000402047c2b */ /* 0x000fe20008000018 */
[----:B------:R-:W-:Y:S01]  /*0230*/  UMOV UR4, 0x3b39803f ;  /* 0x3b39803f00047882 */ /* 0x000fe20000000000 */
[----:B------:R-:W-:-:S06]  /*0240*/  UMOV UR5, 0x3c7abc9e ;  /* 0x3c7abc9e00057882 */ /* 0x000fcc0000000000 */
[----:B------:R-:W-:Y:S01]  /*0250*/  DFMA R4, R2, -UR4, R4 ;  /* 0x8000000402047c2b */ /* 0x000fe20008000004 */
[----:B------:R-:W-:Y:S01]  /*0260*/  UMOV UR4, 0x69ce2bdf ;  /* 0x69ce2bdf00047882 */ /* 0x000fe20000000000 */
[----:B------:R-:W-:Y:S01]  /*0270*/  IMAD.MOV.U32 R2, RZ, RZ, -0x35dec16 ;  /* 0xfca213eaff027424 */ /* 0x000fe200078e00ff */
[----:B------:R-:W-:Y:S01]  /*0280*/  UMOV UR5, 0x3e5ade15 ;  /* 0x3e5ade1500057882 */ /* 0x000fe20000000000 */
[----:B------:R-:W-:-:S06]  /*0290*/  IMAD.MOV.U32 R3, RZ, RZ, 0x3e928af3 ;  /* 0x3e928af3ff037424 */ /* 0x000fcc00078e00ff */
[----:B------:R-:W-:Y:S01]  /*02a0*/  DFMA R2, R4, UR4, R2 ;  /* 0x0000000404027c2b */ /* 0x000fe20008000002 */
[----:B------:R-:W-:Y:S01]  /*02b0*/  UMOV UR4, 0x62401315 ;  /* 0x6240131500047882 */ /* 0x000fe20000000000 */
[----:B------:R-:W-:-:S06]  /*02c0*/  UMOV UR5, 0x3ec71dee ;  /* 0x3ec71dee00057882 */ /* 0x000fcc0000000000 */
[----:B------:R-:W-:Y:S01]  /*02d0*/  DFMA R2, R4, R2, UR4 ;  /* 0x0000000404027e2b */ /* 0x000fe20008000002 */
        /* <DEDUP_REMOVED lines=20> */
[----:B------:R-:W-:-:S08]  /*0420*/  DFMA R2, R4, R2, UR4 ;  /* 0x0000000404027e2b */ /* 0x000fd00008000002 */
[----:B------:R-:W-:-:S08]  /*0430*/  DFMA R2, R4, R2, 1 ;  /* 0x3ff000000402742b */ /* 0x000fd00000000002 */
[----:B------:R-:W-:-:S10]  /*0440*/  DFMA R4, R4, R2, 1 ;  /* 0x3ff000000404742b */ /* 0x000fd40000000002 */
[----:B------:R-:W-:Y:S01]  /*0450*/  LEA R3, R6, R5, 0x14 ;  /* 0x0000000506037211 */ /* 0x000fe200078ea0ff */
[----:B------:R-:W-:Y:S01]  /*0460*/  IMAD.MOV.U32 R2, RZ, RZ, R4 ;  /* 0x000000ffff027224 */ /* 0x000fe200078e0004 */
[----:B------:R-:W-:Y:S06]  /*0470*/  @!P0 BRA `(.L_x_1) ;  /* 0x0000000000388947 */ /* 0x000fec0003800000 */
[----:B------:R-:W-:Y:S01]  /*0480*/  FSETP.GEU.AND P1, PT, |R25|, 4.2275390625, PT ;  /* 0x408748001900780b */ /* 0x000fe20003f2e200 */
[C---:B------:R-:W-:Y:S02]  /*0490*/  DADD R2, R24.reuse, +INF ;  /* 0x7ff0000018027429 */ /* 0x040fe40000000000 */
[----:B------:R-:W-:-:S08]  /*04a0*/  DSETP.GEU.AND P0, PT, R24, RZ, PT ;  /* 0x000000ff1800722a */ /* 0x000fd00003f0e000 */
[----:B------:R-:W-:Y:S02]  /*04b0*/  FSEL R2, R2, RZ, P0 ;  /* 0x000000ff02027208 */ /* 0x000fe40000000000 */
[----:B------:R-:W-:Y:S01]  /*04c0*/  FSEL R3, R3, RZ, P0 ;  /* 0x000000ff03037208 */ /* 0x000fe20000000000 */
[----:B------:R-:W-:Y:S06]  /*04d0*/  @P1 BRA `(.L_x_1) ;  /* 0x0000000000201947 */ /* 0x000fec0003800000 */
[----:B------:R-:W-:Y:S01]  /*04e0*/  LEA.HI R0, R6, R6, RZ, 0x1 ;  /* 0x0000000606007211 */ /* 0x000fe200078f08ff */
[----:B------:R-:W-:Y:S02]  /*04f0*/  IMAD.MOV.U32 R2, RZ, RZ, R4 ;  /* 0x000000ffff027224 */ /* 0x000fe400078e0004 */
[----:B------:R-:W-:Y:S01]  /*0500*/  IMAD.MOV.U32 R4, RZ, RZ, RZ ;  /* 0x000000ffff047224 */ /* 0x000fe200078e00ff */
[----:B------:R-:W-:-:S05]  /*0510*/  SHF.R.S32.HI R3, RZ, 0x1, R0 ;  /* 0x00000001ff037819 */ /* 0x000fca0000011400 */
[----:B------:R-:W-:Y:S02]  /*0520*/  IMAD.IADD R6, R6, 0x1, -R3 ;  /* 0x0000000106067824 */ /* 0x000fe400078e0a03 */
[----:B------:R-:W-:-:S03]  /*0530*/  IMAD R3, R3, 0x100000, R5 ;  /* 0x0010000003037824 */ /* 0x000fc600078e0205 */
[----:B------:R-:W-:-:S06]  /*0540*/  LEA R5, R6, 0x3ff00000, 0x14 ;  /* 0x3ff0000006057811 */ /* 0x000fcc00078ea0ff */
[----:B------:R-:W-:-:S11]  /*0550*/  DMUL R2, R2, R4 ;  /* 0x0000000402027228 */ /* 0x000fd60000000000 */
.L_x_1:
[----:B------:R-:W-:-:S06]  /*0560*/  DADD R8, R2, 1 ;  /* 0x3ff0000002087429 */ /* 0x000fcc0000000000 */
[----:B------:R-:W0:Y:S04]  /*0570*/  MUFU.RCP64H R3, R9 ;  /* 0x0000000900037308 */ /* 0x000e280000001800 */
[----:B------:R-:W-:-:S04]  /*0580*/  IADD3 R2, PT, PT, R9, 0x300402, RZ ;  /* 0x0030040209027810 */ /* 0x000fc80007ffe0ff */
[----:B------:R-:W-:Y:S02]  /*0590*/  FSETP.GEU.AND P0, PT, |R2|, 5.8789094863358348022e-39, PT ;  /* 0x004004020200780b */ /* 0x000fe40003f0e200 */
[----:B0-----:R-:W-:-:S08]  /*05a0*/  DFMA R4, -R8, R2, 1 ;  /* 0x3ff000000804742b */ /* 0x001fd00000000102 */
[----:B------:R-:W-:-:S08]  /*05b0*/  DFMA R4, R4, R4, R4 ;  /* 0x000000040404722b */ /* 0x000fd00000000004 */
[----:B------:R-:W-:-:S08]  /*05c0*/  DFMA R4, R2, R4, R2 ;  /* 0x000000040204722b */ /* 0x000fd00000000002 */
[----:B------:R-:W-:-:S08]  /*05d0*/  DFMA R6, -R8, R4, 1 ;  /* 0x3ff000000806742b */ /* 0x000fd00000000104 */
[----:B------:R-:W-:Y:S01]  /*05e0*/  DFMA R4, R4, R6, R4 ;  /* 0x000000060404722b */ /* 0x000fe20000000004 */
[----:B------:R-:W-:Y:S10]  /*05f0*/  @P0 BRA `(.L_x_2) ;  /* 0x00000000001c0947 */ /* 0x000ff40003800000 */
[----:B------:R-:W-:Y:S01]  /*0600*/  LOP3.LUT R12, R9, 0x7fffffff, RZ, 0xc0, !PT ;  /* 0x7fffffff090c7812 */ /* 0x000fe200078ec0ff */
[----:B------:R-:W-:Y:S01]  /*0610*/  IMAD.MOV.U32 R0, RZ, RZ, R8 ;  /* 0x000000ffff007224 */ /* 0x000fe200078e0008 */
[----:B------:R-:W-:-:S03]  /*0620*/  MOV R14, 0x650 ;  /* 0x00000650000e7802 */ /* 0x000fc60000000f00 */
[----:B------:R-:W-:-:S07]  /*0630*/  VIADD R12, R12, 0xfff00000 ;  /* 0xfff000000c0c7836 */ /* 0x000fce0000000000 */
[----:B------:R-:W-:Y:S05]  /*0640*/  CALL.REL.NOINC `($__internal_0_$__cuda_sm20_dblrcp_rn_slowpath_v3) ;  /* 0x0000034000987944 */ /* 0x000fea0003c00000 */
[----:B------:R-:W-:Y:S02]  /*0650*/  IMAD.MOV.U32 R4, RZ, RZ, R8 ;  /* 0x000000ffff047224 */ /* 0x000fe400078e0008 */
[----:B------:R-:W-:-:S07]  /*0660*/  IMAD.MOV.U32 R5, RZ, RZ, R9 ;  /* 0x000000ffff057224 */ /* 0x000fce00078e0009 */
.L_x_2:
[----:B------:R-:W0:Y:S08]  /*0670*/  LDC.64 R8, c[0x0][0x3a0] ;  /* 0x0000e800ff087b82 */ /* 0x000e300000000a00 */
[----:B------:R-:W1:Y:S01]  /*0680*/  LDC.64 R2, c[0x0][0x388] ;  /* 0x0000e200ff027b82 */ /* 0x000e620000000a00 */
[----:B0-----:R0:W-:Y:S04]  /*0690*/  STG.E.64 desc[UR8][R8.64+0x40], R4 ;  /* 0x0000400408007986 */ /* 0x0011e8000c101b08 */
[----:B-1----:R-:W2:Y:S01]  /*06a0*/  LDG.E.64 R2, desc[UR8][R2.64] ;  /* 0x0000000802027981 */ /* 0x002ea2000c1e1b00 */
[----:B------:R-:W-:Y:S01]  /*06b0*/  MOV R0, 0x710 ;  /* 0x0000071000007802 */ /* 0x000fe20000000f00 */
[----:B------:R-:W-:Y:S01]  /*06c0*/  UMOV UR4, URZ ;  /* 0x000000ff00047c82 */ /* 0x000fe20008000000 */
[----:B------:R-:W-:Y:S01]  /*06d0*/  UMOV UR5, 0x40000000 ;  /* 0x4000000000057882 */ /* 0x000fe20000000000 */
[----:B--2---:R-:W-:-:S08]  /*06e0*/  DADD R6, R2, 27 ;  /* 0x403b000002067429 */ /* 0x004fd00000000000 */
[----:B0-----:R-:W-:-:S11]  /*06f0*/  DADD R38, -RZ, |R6| ;  /* 0x00000000ff267229 */ /* 0x001fd60000000506 */
[----:B------:R-:W-:Y:S05]  /*0700*/  CALL.REL.NOINC `($_Z14bridgeFunctiondPdS_S_S_$__internal_accurate_pow) ;  /* 0x0000034800907944 */ /* 0x000fea0003c00000 */
[----:B------:R-:W0:Y:S01]  /*0710*/  MUFU.RCP64H R11, -240 ;  /* 0xc06e0000000b7908 */ /* 0x000e220000001800 */
[----:B------:R-:W-:Y:S01]  /*0720*/  IMAD.MOV.U32 R14, RZ, RZ, 0x0 ;  /* 0x00000000ff0e7424 */ /* 0x000fe200078e00ff */
[----:B------:R-:W-:Y:S01]  /*0730*/  MOV R15, 0x406e0000 ;  /* 0x406e0000000f7802 */ /* 0x000fe20000000f00 */
[----:B------:R-:W-:Y:S01]  /*0740*/  IMAD.MOV.U32 R10, RZ, RZ, 0x1 ;  /* 0x00000001ff0a7424 */ /* 0x000fe200078e00ff */
[----:B------:R-:W-:-:S05]  /*0750*/  DSETP.NEU.AND P0, PT, R6, RZ, PT ;  /* 0x000000ff0600722a */ /* 0x000fca0003f0d000 */
[----:B0-----:R-:W-:-:S09]  /*0760*/  DFMA R8, R10, R14, 1 ;  /* 0x3ff000000a08742b */ /* 0x001fd2000000000e */
[----:B------:R-:W-:Y:S01]  /*0770*/  @!P0 CS2R R28, SRZ ;  /* 0x00000000001c8805 */ /* 0x000fe2000001ff00 */
[----:B------:R-:W-:Y:S02]  /*0780*/  DFMA R12, R8, R8, R8 ;  /* 0x00000008080c722b */ /* 0x000fe40000000008 */
[----:B------:R-:W-:-:S06]  /*0790*/  DADD R8, R6, 2 ;  /* 0x4000000006087429 */ /* 0x000fcc0000000000 */
[----:B------:R-:W-:-:S04]  /*07a0*/  DFMA R12, R10, R12, R10 ;  /* 0x0000000c0a0c722b */ /* 0x000fc8000000000a */
[----:B------:R-:W-:-:S04]  /*07b0*/  LOP3.LUT R8, R9, 0x7ff00000, RZ, 0xc0, !PT ;  /* 0x7ff0000009087812 */ /* 0x000fc800078ec0ff */
[----:B------:R-:W-:Y:S01]  /*07c0*/  ISETP.NE.AND P1, PT, R8, 0x7ff00000, PT ;  /* 0x7ff000000800780c */ /* 0x000fe20003f25270 */
[----:B------:R-:W-:-:S08]  /*07d0*/  DFMA R10, R12, R14, 1 ;  /* 0x3ff000000c0a742b */ /* 0x000fd0000000000e */
[----:B------:R-:W-:-:S04]  /*07e0*/  DFMA R10, R12, R10, R12 ;  /* 0x0000000a0c0a722b */ /* 0x000fc8000000000c */
[----:B------:R-:W-:Y:S07]  /*07f0*/  @P1 BRA `(.L_x_3) ;  /* 0x0000000000181947 */ /* 0x000fee0003800000 */
[----:B------:R-:W-:-:S14]  /*0800*/  DSETP.NAN.AND P0, PT, R6, R6, PT ;  /* 0x000000060600722a */ /* 0x000fdc0003f08000 */
[----:B------:R-:W-:Y:S01]  /*0810*/  @P0 DADD R28, R6, 2 ;  /* 0x40000000061c0429 */ /* 0x000fe20000000000 */
[----:B------:R-:W-:Y:S10]  /*0820*/  @P0 BRA `(.L_x_3) ;  /* 0x00000000000c0947 */ /* 0x000ff40003800000 */
[----:B------:R-:W-:-:S14]  /*0830*/  DSETP.NEU.AND P0, PT, |R6|, +INF , PT ;  /* 0x7ff000000600742a */ /* 0x000fdc0003f0d200 */
[----:B------:R-:W-:Y:S02]  /*0840*/  @!P0 IMAD.MOV.U32 R28, RZ, RZ, 0x0 ;  /* 0x00000000ff1c8424 */ /* 0x000fe400078e00ff */
[----:B------:R-:W-:-:S07]  /*0850*/  @!P0 IMAD.MOV.U32 R29, RZ, RZ, 0x7ff00000 ;  /* 0x7ff00000ff1d8424 */ /* 0x000fce00078e00ff */
.L_x_3:
[----:B------:R-:W-:Y:S01]  /*0860*/  DMUL R24, R10, R28 ;  /* 0x0000001c0a187228 */ /* 0x000fe20000000000 */
[----:B------:R-:W-:Y:S01]  /*0870*/  FSETP.GEU.AND P1, PT, |R29|, 6.5827683646048100446e-37, PT ;  /* 0x036000001d00780b */ /* 0x000fe20003f2e200 */
[----:B------:R-:W-:-:S06]  /*0880*/  DSETP.NEU.AND P2, PT, R6, 1, PT ;  /* 0x3ff000000600742a */ /* 0x000fcc0003f4d000 */
[----:B------:R-:W-:-:S08]  /*0890*/  DFMA R8, R24, 240, R28 ;  /* 0x406e00001808782b */ /* 0x000fd0000000001c */
[----:B------:R-:W-:-:S10]  /*08a0*/  DFMA R24, R10, R8, R24 ;  /* 0x000000080a18722b */ /* 0x000fd40000000018 */
[----:B------:R-:W-:-:S05]  /*08b0*/  FFMA R0, RZ, -3.71875, R25 ;  /* 0xc06e0000ff007823 */ /* 0x000fca0000000019 */
[----:B------:R-:W-:-:S13]  /*08c0*/  FSETP.GT.AND P0, PT, |R0|, 1.469367938527859385e-39, PT ;  /* 0x001000000000780b */ /* 0x000fda0003f04200 */
[----:B------:R-:W-:Y:S05]  /*08d0*/  @P0 BRA P1, `(.L_x_4) ;  /* 0x00000000001c0947 */ /* 0x000fea0000800000 */
[----:B------:R-:W-:Y:S01]  /*08e0*/  IMAD.MOV.U32 R0, RZ, RZ, R28 ;  /* 0x000000ffff007224 */ /* 0x000fe200078e001c */
[----:B------:R-:W-:Y:S01]  /*08f0*/  MOV R26, RZ ;  /* 0x000000ff001a7202 */ /* 0x000fe20000000f00 */
[----:B------:R-:W-:Y:S01]  /*0900*/  IMAD.MOV.U32 R27, RZ, RZ, R29 ;  /* 0x000000ffff1b7224 */ /* 0x000fe200078e001d */
[----:B------:R-:W-:Y:S01]  /*0910*/  MOV R24, 0x940 ;  /* 0x0000094000187802 */ /* 0x000fe20000000f00 */
[----:B------:R-:W-:-:S07]  /*0920*/  IMAD.MOV.U32 R25, RZ, RZ, -0x3f920000 ;  /* 0xc06e0000ff197424 */ /* 0x000fce00078e00ff */
[----:B------:R-:W-:Y:S05]  /*0930*/  CALL.REL.NOINC `($__internal_1_$__cuda_sm20_div_rn_f64_full) ;  /* 0x0000034000787944 */ /* 0x000fea0003c00000 */
[----:B------:R-:W-:-:S07]  /*0940*/  IMAD.MOV.U32 R24, RZ, RZ, R0 ;  /* 0x000000ffff187224 */ /* 0x000fce00078e0000 */
.L_x_4:
[----:B------:R-:W-:Y:S01]  /*0950*/  FSEL R6, R24, 1.1443742118159063574e-28, P2 ;  /* 0x1111111118067808 */ /* 0x000fe20001000000 */
[----:B------:R-:W-:Y:S01]  /*0960*/  IMAD.MOV.U32 R8, RZ, RZ, 0x652b82fe ;  /* 0x652b82feff087424 */ /* 0x000fe200078e00ff */
[----:B------:R-:W-:Y:S01]  /*0970*/  FSEL R7, R25, -0.94166666269302368164, P2 ;  /* 0xbf71111119077808 */ /* 0x000fe20001000000 */
[----:B------:R-:W-:Y:S01]  /*0980*/  IMAD.MOV.U32 R9, RZ, RZ, 0x3ff71547 ;  /* 0x3ff71547ff097424 */ /* 0x000fe200078e00ff */
[----:B------:R-:W-:Y:S01]  /*0990*/  UMOV UR6, 0xfefa39ef ;  /* 0xfefa39ef00067882 */ /* 0x000fe20000000000 */
[----:B------:R-:W-:Y:S01]  /*09a0*/  UMOV UR7, 0x3fe62e42 ;  /* 0x3fe62e4200077882 */ /* 0x000fe20000000000 */
[----:B------:R-:W0:Y:S01]  /*09b0*/  MUFU.RCP64H R15, 10 ;  /* 0x40240000000f7908 */ /* 0x000e220000001800 */
[----:B------:R-:W-:Y:S01]  /*09c0*/  IMAD.MOV.U32 R18, RZ, RZ, 0x0 ;  /* 0x00000000ff127424 */ /* 0x000fe200078e00ff */
[----:B------:R-:W-:Y:S01]  /*09d0*/  DADD R26, -R2, 25 ;  /* 0x40390000021a7429 */ /* 0x000fe20000000100 */
[----:B------:R-:W-:Y:S01]  /*09e0*/  IMAD.MOV.U32 R19, RZ, RZ, 0x40240000 ;  /* 0x40240000ff137424 */ /* 0x000fe200078e00ff */
[----:B------:R-:W-:Y:S01]  /*09f0*/  DFMA R8, R6, R8, 6.75539944105574400000e+15 ;  /* 0x433800000608742b */ /* 0x000fe20000000008 */
[----:B------:R-:W-:Y:S01]  /*0a00*/  IMAD.MOV.U32 R14, RZ, RZ, 0x1 ;  /* 0x00000001ff0e7424 */ /* 0x000fe200078e00ff */
[----:B------:R-:W-:-:S06]  /*0a10*/  FSETP.GEU.AND P0, PT, |R7|, 4.1917929649353027344, PT ;  /* 0x4086232b0700780b */ /* 0x000fcc0003f0e200 */
[----:B------:R-:W-:Y:S01]  /*0a20*/  DADD R10, R8, -6.75539944105574400000e+15 ;  /* 0xc3380000080a7429 */ /* 0x000fe20000000000 */
[----:B------:R-:W-:Y:S01]  /*0a30*/  FSETP.GEU.AND P3, PT, |R27|, 6.5827683646048100446e-37, PT ;  /* 0x036000001b00780b */ /* 0x000fe20003f6e200 */
[----:B0-----:R-:W-:-:S06]  /*0a40*/  DFMA R16, R14, -R18, 1 ;  /* 0x3ff000000e10742b */ /* 0x001fcc0000000812 */
[----:B------:R-:W-:Y:S01]  /*0a50*/  DFMA R12, R10, -UR6, R6 ;  /* 0x800000060a0c7c2b */ /* 0x000fe20008000006 */
[----:B------:R-:W-:Y:S01]  /*0a60*/  UMOV UR6, 0x3b39803f ;  /* 0x3b39803f00067882 */ /* 0x000fe20000000000 */
[----:B------:R-:W-:Y:S01]  /*0a70*/  UMOV UR7, 0x3c7abc9e ;  /* 0x3c7abc9e00077882 */ /* 0x000fe20000000000 */
[----:B------:R-:W-:-:S05]  /*0a80*/  DFMA R16, R16, R16, R16 ;  /* 0x000000101010722b */ /* 0x000fca0000000010 */
[----:B------:R-:W-:Y:S01]  /*0a90*/  DFMA R10, R10, -UR6, R12 ;  /* 0x800000060a0a7c2b */ /* 0x000fe2000800000c */
[----:B------:R-:W-:Y:S01]  /*0aa0*/  UMOV UR6, 0x69ce2bdf ;  /* 0x69ce2bdf00067882 */ /* 0x000fe20000000000 */
[----:B------:R-:W-:Y:S01]  /*0ab0*/  IMAD.MOV.U32 R12, RZ, RZ, -0x35dec16 ;  /* 0xfca213eaff0c7424 */ /* 0x000fe200078e00ff */
[----:B------:R-:W-:Y:S01]  /*0ac0*/  MOV R13, 0x3e928af3 ;  /* 0x3e928af3000d7802 */ /* 0x000fe20000000f00 */
[----:B------:R-:W-:Y:S01]  /*0ad0*/  UMOV UR7, 0x3e5ade15 ;  /* 0x3e5ade1500077882 */ /* 0x000fe20000000000 */
[----:B------:R-:W-:-:S04]  /*0ae0*/  DFMA R16, R14, R16, R14 ;  /* 0x000000100e10722b */ /* 0x000fc8000000000e */
[----:B------:R-:W-:Y:S01]  /*0af0*/  DFMA R12, R10, UR6, R12 ;  /* 0x000000060a0c7c2b */ /* 0x000fe2000800000c */
[----:B------:R-:W-:Y:S01]  /*0b00*/  UMOV UR6, 0x62401315 ;  /* 0x6240131500067882 */ /* 0x000fe20000000000 */
[----:B------:R-:W-:Y:S02]  /*0b10*/  UMOV UR7, 0x3ec71dee ;  /* 0x3ec71dee00077882 */ /* 0x000fe40000000000 */
[----:B------:R-:W-:-:S04]  /*0b20*/  DFMA R14, R16, -R18, 1 ;  /* 0x3ff00000100e742b */ /* 0x000fc80000000812 */
[----:B------:R-:W-:Y:S01]  /*0b30*/  DFMA R12, R10, R12, UR6 ;  /* 0x000000060a0c7e2b */ /* 0x000fe2000800000c */
[----:B------:R-:W-:Y:S01]  /*0b40*/  UMOV UR6, 0x7c89eb71 ;  /* 0x7c89eb7100067882 */ /* 0x000fe20000000000 */
[----:B------:R-:W-:Y:S02]  /*0b50*/  UMOV UR7, 0x3efa0199 ;  /* 0x3efa019900077882 */ /* 0x000fe40000000000 */
[----:B------:R-:W-:-:S04]  /*0b60*/  DFMA R14, R16, R14, R16 ;  /* 0x0000000e100e722b */ /* 0x000fc80000000010 */
[----:B------:R-:W-:Y:S01]  /*0b70*/  DFMA R12, R10, R12, UR6 ;  /* 0x000000060a0c7e2b */ /* 0x000fe2000800000c */
[----:B------:R-:W-:Y:S01]  /*0b80*/  UMOV UR6, 0x14761f65 ;  /* 0x14761f6500067882 */ /* 0x000fe20000000000 */
[----:B------:R-:W-:Y:S02]  /*0b90*/  UMOV UR7, 0x3f2a01a0 ;  /* 0x3f2a01a000077882 */ /* 0x000fe40000000000 */
[----:B------:R-:W-:-:S04]  /*0ba0*/  DMUL R24, R26, R14 ;  /* 0x0000000e1a187228 */ /* 0x000fc80000000000 */
[----:B------:R-:W-:Y:S01]  /*0bb0*/  DFMA R12, R10, R12, UR6 ;  /* 0x000000060a0c7e2b */ /* 0x000fe2000800000c */
[----:B------:R-:W-:Y:S01]  /*0bc0*/  UMOV UR6, 0x1852b7af ;  /* 0x1852b7af00067882 */ /* 0x000fe20000000000 */
[----:B------:R-:W-:Y:S02]  /*0bd0*/  UMOV UR7, 0x3f56c16c ;  /* 0x3f56c16c00077882 */ /* 0x000fe40000000000 */
[----:B------:R-:W-:-:S04]  /*0be0*/  DFMA R2, R24, -10, R26 ;  /* 0xc02400001802782b */ /* 0x000fc8000000001a */
[----:B------:R-:W-:Y:S01]  /*0bf0*/  DFMA R12, R10, R12, UR6 ;  /* 0x000000060a0c7e2b */ /* 0x000fe2000800000c */
[----:B------:R-:W-:Y:S01]  /*0c00*/  UMOV UR6, 0x11122322 ;  /* 0x1112232200067882 */ /* 0x000fe20000000000 */
[----:B------:R-:W-:Y:S02]  /*0c10*/  UMOV UR7, 0x3f811111 ;  /* 0x3f81111100077882 */ /* 0x000fe40000000000 */
[----:B------:R-:W-:-:S04]  /*0c20*/  DFMA R24, R14, R2, R24 ;  /* 0x000000020e18722b */ /* 0x000fc80000000018 */
[----:B------:R-:W-:Y:S01]  /*0c30*/  DFMA R12, R10, R12, UR6 ;  /* 0x000000060a0c7e2b */ /* 0x000fe2000800000c */
[----:B------:R-:W-:Y:S01]  /*0c40*/  UMOV UR6, 0x555502a1 ;  /* 0x555502a100067882 */ /* 0x000fe20000000000 */
[----:B------:R-:W-:-:S04]  /*0c50*/  UMOV UR7, 0x3fa55555 ;  /* 0x3fa5555500077882 */ /* 0x000fc80000000000 */
[----:B------:R-:W-:Y:S02]  /*0c60*/  FFMA R0, RZ, 2.5625, R25 ;  /* 0x40240000ff007823 */ /* 0x000fe40000000019 */
[----:B------:R-:W-:Y:S01]  /*0c70*/  DFMA R12, R10, R12, UR6 ;  /* 0x000000060a0c7e2b */ /* 0x000fe2000800000c */
[----:B------:R-:W-:Y:S01]  /*0c80*/  UMOV UR6, 0x55555511 ;  /* 0x5555551100067882 */ /* 0x000fe20000000000 */
[----:B------:R-:W-:Y:S01]  /*0c90*/  UMOV UR7, 0x3fc55555 ;  /* 0x3fc5555500077882 */ /* 0x000fe20000000000 */
[----:B------:R-:W-:-:S05]  /*0ca0*/  FSETP.GT.AND P2, PT, |R0|, 1.469367938527859385e-39, PT ;  /* 0x001000000000780b */ /* 0x000fca0003f44200 */
[----:B------:R-:W-:Y:S01]  /*0cb0*/  DFMA R12, R10, R12, UR6 ;  /* 0x000000060a0c7e2b */ /* 0x000fe2000800000c */
[----:B------:R-:W-:Y:S01]  /*0cc0*/  UMOV UR6, 0xb ;  /* 0x0000000b00067882 */ /* 0x000fe20000000000 */
[----:B------:R-:W-:-:S06]  /*0cd0*/  UMOV UR7, 0x3fe00000 ;  /* 0x3fe0000000077882 */ /* 0x000fcc0000000000 */
[----:B------:R-:W-:-:S08]  /*0ce0*/  DFMA R12, R10, R12, UR6 ;  /* 0x000000060a0c7e2b */ /* 0x000fd0000800000c */
[----:B------:R-:W-:-:S08]  /*0cf0*/  DFMA R12, R10, R12, 1 ;  /* 0x3ff000000a0c742b */ /* 0x000fd0000000000c */
[----:B------:R-:W-:Y:S01]  /*0d00*/  DFMA R12, R10, R12, 1 ;  /* 0x3ff000000a0c742b */ /* 0x000fe2000000000c */
[----:B------:R-:W-:Y:S01]  /*0d10*/  IMAD.MOV.U32 R10, RZ, RZ, 0x0 ;  /* 0x00000000ff0a7424 */ /* 0x000fe200078e00ff */
[----:B------:R-:W-:-:S08]  /*0d20*/  MOV R11, 0x40919400 ;  /* 0x40919400000b7802 */ /* 0x000fd00000000f00 */
[----:B------:R-:W-:Y:S02]  /*0d30*/  IMAD R3, R8, 0x100000, R13 ;  /* 0x0010000008037824 */ /* 0x000fe400078e020d */
        /* <DEDUP_REMOVED lines=9> */
[----:B------:R-:W-:-:S03]  /*0dd0*/  IMAD.MOV.U32 R2, RZ, RZ, R12 ;  /* 0x000000ffff027224 */ /* 0x000fc600078e000c */
[----:B------:R-:W-:-:S05]  /*0de0*/  SHF.R.S32.HI R3, RZ, 0x1, R0 ;  /* 0x00000001ff037819 */ /* 0x000fca0000011400 */
[----:B------:R-:W-:Y:S02]  /*0df0*/  IMAD.IADD R6, R8, 0x1, -R3 ;  /* 0x0000000108067824 */ /* 0x000fe400078e0a03 */
[----:B------:R-:W-:-:S03]  /*0e00*/  IMAD R3, R3, 0x100000, R13 ;  /* 0x0010000003037824 */ /* 0x000fc600078e020d */
[----:B------:R-:W-:Y:S01]  /*0e10*/  LEA R7, R6, 0x3ff00000, 0x14 ;  /* 0x3ff0000006077811 */ /* 0x000fe200078ea0ff */
[----:B------:R-:W-:-:S06]  /*0e20*/  IMAD.MOV.U32 R6, RZ, RZ, RZ ;  /* 0x000000ffff067224 */ /* 0x000fcc00078e00ff */
[----:B------:R-:W-:-:S11]  /*0e30*/  DMUL R2, R2, R6 ;  /* 0x0000000602027228 */ /* 0x000fd60000000000 */
.L_x_5:
[----:B------:R-:W-:Y:S01]  /*0e40*/  DFMA R2, R2, R10, 80 ;  /* 0x405400000202742b */ /* 0x000fe2000000000a */
[----:B------:R-:W-:Y:S10]  /*0e50*/  @P2 BRA P3, `(.L_x_6) ;  /* 0x0000000000182947 */ /* 0x000ff40001800000 */
[----:B------:R-:W-:Y:S01]  /*0e60*/  MOV R0, R26 ;  /* 0x0000001a00007202 */ /* 0x000fe20000000f00 */
[----:B------:R-:W-:Y:S01]  /*0e70*/  IMAD.MOV.U32 R26, RZ, RZ, RZ ;  /* 0x000000ffff1a7224 */ /* 0x000fe200078e00ff */
[----:B------:R-:W-:Y:S01]  /*0e80*/  MOV R24, 0xeb0 ;  /* 0x00000eb000187802 */ /* 0x000fe20000000f00 */
[----:B------:R-:W-:-:S07]  /*0e90*/  IMAD.MOV.U32 R25, RZ, RZ, 0x40240000 ;  /* 0x40240000ff197424 */ /* 0x000fce00078e00ff */
[----:B------:R-:W-:Y:S05]  /*0ea0*/  CALL.REL.NOINC `($__internal_1_$__cuda_sm20_div_rn_f64_full) ;  /* 0x0000033c001c7944 */ /* 0x000fea0003c00000 */
[----:B------:R-:W-:-:S07]  /*0eb0*/  IMAD.MOV.U32 R24, RZ, RZ, R0 ;  /* 0x000000ffff187224 */ /* 0x000fce00078e0000 */
.L_x_6:
        /* <DEDUP_REMOVED lines=12> */
[----:B------:R-:W-:Y:S01]  /*0f80*/  MOV R8, 0xfca213ea ;  /* 0xfca213ea00087802 */ /* 0x000fe20000000f00 */
[----:B------:R-:W-:Y:S01]  /*0f90*/  IMAD.MOV.U32 R9, RZ, RZ, 0x3e928af3 ;  /* 0x3e928af3ff097424 */ /* 0x000fe200078e00ff */
[----:B------:R-:W-:-:S05]  /*0fa0*/  UMOV UR7, 0x3e5ade15 ;  /* 0x3e5ade1500077882 */ /* 0x000fca0000000000 */
        /* <DEDUP_REMOVED lines=36> */
[----:B------:R-:W-:Y:S02]  /*11f0*/  LEA.HI R0, R6, R6, RZ, 0x1 ;  /* 0x0000000606007211 */ /* 0x000fe400078f08ff */
[----:B------:R-:W-:Y:S02]  /*1200*/  MOV R8, R10 ;  /* 0x0000000a00087202 */ /* 0x000fe40000000f00 */
[----:B------:R-:W-:-:S05]  /*1210*/  SHF.R.S32.HI R9, RZ, 0x1, R0 ;  /* 0x00000001ff097819 */ /* 0x000fca0000011400 */
[----:B------:R-:W-:Y:S02]  /*1220*/  IMAD.IADD R6, R6, 0x1, -R9 ;  /* 0x0000000106067824 */ /* 0x000fe400078e0a09 */
[----:B------:R-:W-:-:S03]  /*1230*/  IMAD R9, R9, 0x100000, R11 ;  /* 0x0010000009097824 */ /* 0x000fc600078e020b */
[----:B------:R-:W-:Y:S01]  /*1240*/  LEA R7, R6, 0x3ff00000, 0x14 ;  /* 0x3ff0000006077811 */ /* 0x000fe200078ea0ff */
[----:B------:R-:W-:-:S06]  /*1250*/  IMAD.MOV.U32 R6, RZ, RZ, RZ ;  /* 0x000000ffff067224 */ /* 0x000fcc00078e00ff */
[----:B------:R-:W-:-:S11]  /*1260*/  DMUL R8, R8, R6 ;  /* 0x0000000608087228 */ /* 0x000fd60000000000 */
.L_x_7:
[----:B------:R-:W-:Y:S01]  /*1270*/  DADD R26, R8, 1 ;  /* 0x3ff00000081a7429 */ /* 0x000fe20000000000 */
[----:B------:R-:W-:-:S05]  /*1280*/  IMAD.MOV.U32 R6, RZ, RZ, 0x1 ;  /* 0x00000001ff067424 */ /* 0x000fca00078e00ff */
[----:B------:R-:W0:Y:S02]  /*1290*/  MUFU.RCP64H R7, R27 ;  /* 0x0000001b00077308 */ /* 0x000e240000001800 */
[----:B0-----:R-:W-:-:S08]  /*12a0*/  DFMA R8, -R26, R6, 1 ;  /* 0x3ff000001a08742b */ /* 0x001fd00000000106 */
[----:B------:R-:W-:-:S08]  /*12b0*/  DFMA R8, R8, R8, R8 ;  /* 0x000000080808722b */ /* 0x000fd00000000008 */
[----:B------:R-:W-:-:S08]  /*12c0*/  DFMA R8, R6, R8, R6 ;  /* 0x000000080608722b */ /* 0x000fd00000000006 */
[----:B------:R-:W-:-:S08]  /*12d0*/  DFMA R6, -R26, R8, 1 ;  /* 0x3ff000001a06742b */ /* 0x000fd00000000108 */
[----:B------:R-:W-:-:S08]  /*12e0*/  DFMA R6, R8, R6, R8 ;  /* 0x000000060806722b */ /* 0x000fd00000000008 */
[----:B------:R-:W-:-:S08]  /*12f0*/  DMUL R24, R6, 165 ;  /* 0x4064a00006187828 */ /* 0x000fd00000000000 */
[----:B------:R-:W-:-:S08]  /*1300*/  DFMA R8, -R26, R24, 165 ;  /* 0x4064a0001a08742b */ /* 0x000fd00000000118 */
[----:B------:R-:W-:-:S10]  /*1310*/  DFMA R24, R6, R8, R24 ;  /* 0x000000080618722b */ /* 0x000fd40000000018 */
[----:B------:R-:W-:-:S05]  /*1320*/  FFMA R0, RZ, R27, R25 ;  /* 0x0000001bff007223 */ /* 0x000fca0000000019 */
[----:B------:R-:W-:-:S13]  /*1330*/  FSETP.GT.AND P0, PT, |R0|, 1.469367938527859385e-39, PT ;  /* 0x001000000000780b */ /* 0x000fda0003f04200 */
[----:B------:R-:W-:Y:S05]  /*1340*/  @P0 BRA `(.L_x_8) ;  /* 0x0000000000180947 */ /* 0x000fea0003800000 */
[----:B------:R-:W-:Y:S01]  /*1350*/  IMAD.MOV.U32 R25, RZ, RZ, R27 ;  /* 0x000000ffff197224 */ /* 0x000fe200078e001b */
[----:B------:R-:W-:Y:S01]  /*1360*/  MOV R24, 0x13a0 ;  /* 0x000013a000187802 */ /* 0x000fe20000000f00 */
[----:B------:R-:W-:Y:S02]  /*1370*/  IMAD.MOV.U32 R0, RZ, RZ, RZ ;  /* 0x000000ffff007224 */ /* 0x000fe400078e00ff */
[----:B------:R-:W-:-:S07]  /*1380*/  IMAD.MOV.U32 R27, RZ, RZ, 0x4064a000 ;  /* 0x4064a000ff1b7424 */ /* 0x000fce00078e00ff */
[----:B------:R-:W-:Y:S05]  /*1390*/  CALL.REL.NOINC `($__internal_1_$__cuda_sm20_div_rn_f64_full) ;  /* 0x0000033400e07944 */ /* 0x000fea0003c00000 */
[----:B------:R-:W-:-:S07]  /*13a0*/  MOV R24, R0 ;  /* 0x0000000000187202 */ /* 0x000fce0000000f00 */
.L_x_8:
[----:B------:R-:W0:Y:S01]  /*13b0*/  LDC.64 R12, c[0x0][0x3a0] ;  /* 0x0000e800ff0c7b82 */ /* 0x000e220000000a00 */
[----:B------:R-:W-:-:S07]  /*13c0*/  DADD R10, R2, R24 ;  /* 0x00000000020a7229 */ /* 0x000fce0000000018 */
[----:B------:R-:W1:Y:S01]  /*13d0*/  LDC.64 R14, c[0x0][0x388] ;  /* 0x0000e200ff0e7b82 */ /* 0x000e620000000a00 */
[----:B0-----:R0:W-:Y:S04]  /*13e0*/  STG.E.64 desc[UR8][R12.64+0xa8], R10 ;  /* 0x0000a80a0c007986 */ /* 0x0011e8000c101b08 */
[----:B-1----:R-:W2:Y:S01]  /*13f0*/  LDG.E.64 R2, desc[UR8][R14.64+0x58] ;  /* 0x000058080e027981 */ /* 0x002ea2000c1e1b00 */
[----:B------:R-:W1:Y:S01]  /*1400*/  MUFU.RCP64H R7, R11 ;  /* 0x0000000b00077308 */ /* 0x000e620000001800 */
[----:B------:R-:W-:-:S06]  /*1410*/  IMAD.MOV.U32 R6, RZ, RZ, 0x1 ;  /* 0x00000001ff067424 */ /* 0x000fcc00078e00ff */
[----:B-1----:R-:W-:-:S08]  /*1420*/  DFMA R8, -R10, R6, 1 ;  /* 0x3ff000000a08742b */ /* 0x002fd00000000106 */
[----:B------:R-:W-:-:S08]  /*1430*/  DFMA R8, R8, R8, R8 ;  /* 0x000000080808722b */ /* 0x000fd00000000008 */
[----:B------:R-:W-:-:S08]  /*1440*/  DFMA R8, R6, R8, R6 ;  /* 0x000000080608722b */ /* 0x000fd00000000006 */
[----:B------:R-:W-:-:S08]  /*1450*/  DFMA R6, -R10, R8, 1 ;  /* 0x3ff000000a06742b */ /* 0x000fd00000000108 */
[----:B------:R-:W-:Y:S02]  /*1460*/  DFMA R6, R8, R6, R8 ;  /* 0x000000060806722b */ /* 0x000fe40000000008 */
[----:B--2---:R-:W-:-:S08]  /*1470*/  DADD R26, -R2, R4 ;  /* 0x00000000021a7229 */ /* 0x004fd00000000104 */
[----:B------:R-:W-:Y:S02]  /*1480*/  DMUL R24, R26, R6 ;  /* 0x000000061a187228 */ /* 0x000fe40000000000 */
[----:B------:R-:W-:-:S06]  /*1490*/  FSETP.GEU.AND P1, PT, |R27|, 6.5827683646048100446e-37, PT ;  /* 0x036000001b00780b */ /* 0x000fcc0003f2e200 */
[----:B------:R-:W-:-:S08]  /*14a0*/  DFMA R2, -R10, R24, R26 ;  /* 0x000000180a02722b */ /* 0x000fd0000000011a */
[----:B------:R-:W-:-:S10]  /*14b0*/  DFMA R24, R6, R2, R24 ;  /* 0x000000020618722b */ /* 0x000fd40000000018 */
[----:B------:R-:W-:-:S05]  /*14c0*/  FFMA R0, RZ, R11, R25 ;  /* 0x0000000bff007223 */ /* 0x000fca0000000019 */
[----:B------:R-:W-:-:S13]  /*14d0*/  FSETP.GT.AND P0, PT, |R0|, 1.469367938527859385e-39, PT ;  /* 0x001000000000780b */ /* 0x000fda0003f04200 */
[----:B0-----:R-:W-:Y:S05]  /*14e0*/  @P0 BRA P1, `(.L_x_9) ;  /* 0x0000000000180947 */ /* 0x001fea0000800000 */
[----:B------:R-:W-:Y:S01]  /*14f0*/  IMAD.MOV.U32 R0, RZ, RZ, R26 ;  /* 0x000000ffff007224 */ /* 0x000fe200078e001a */
[----:B------:R-:W-:Y:S01]  /*1500*/  MOV R24, 0x1540 ;  /* 0x0000154000187802 */ /* 0x000fe20000000f00 */
[----:B------:R-:W-:Y:S02]  /*1510*/  IMAD.MOV.U32 R26, RZ, RZ, R10 ;  /* 0x000000ffff1a7224 */ /* 0x000fe400078e000a */
[----:B------:R-:W-:-:S07]  /*1520*/  IMAD.MOV.U32 R25, RZ, RZ, R11 ;  /* 0x000000ffff197224 */ /* 0x000fce00078e000b */
[----:B------:R-:W-:Y:S05]  /*1530*/  CALL.REL.NOINC `($__internal_1_$__cuda_sm20_div_rn_f64_full) ;  /* 0x0000033400787944 */ /* 0x000fea0003c00000 */
[----:B------:R-:W-:-:S07]  /*1540*/  IMAD.MOV.U32 R24, RZ, RZ, R0 ;  /* 0x000000ffff187224 */ /* 0x000fce00078e0000 */
.L_x_9:
[----:B------:R-:W0:Y:S08]  /*1550*/  LDC.64 R8, c[0x0][0x390] ;  /* 0x0000e400ff087b82 */ /* 0x000e300000000a00 */
[----:B------:R-:W1:Y:S01]  /*1560*/  LDC.64 R2, c[0x0][0x388] ;  /* 0x0000e200ff027b82 */ /* 0x000e620000000a00 */
[----:B0-----:R0:W-:Y:S04]  /*1570*/  STG.E.64 desc[UR8][R8.64+0x58], R24 ;  /* 0x0000581808007986 */ /* 0x0011e8000c101b08 */
[----:B-1----:R-:W2:Y:S01]  /*1580*/  LDG.E.64 R2, desc[UR8][R2.64] ;  /* 0x0000000802027981 */ /* 0x002ea2000c1e1b00 */
[----:B------:R-:W1:Y:S01]  /*1590*/  MUFU.RCP64H R5, 5 ;  /* 0x4014000000057908 */ /* 0x000e620000001800 */
[----:B------:R-:W-:Y:S01]  /*15a0*/  MOV R10, 0x0 ;  /* 0x00000000000a7802 */ /* 0x000fe20000000f00 */
[----:B------:R-:W-:-:S02]  /*15b0*/  IMAD.MOV.U32 R11, RZ, RZ, 0x40140000 ;  /* 0x40140000ff0b7424 */ /* 0x000fc400078e00ff */
[----:B------:R-:W-:-:S06]  /*15c0*/  IMAD.MOV.U32 R4, RZ, RZ, 0x1 ;  /* 0x00000001ff047424 */ /* 0x000fcc00078e00ff */
[----:B-1----:R-:W-:-:S08]  /*15d0*/  DFMA R6, R4, -R10, 1 ;  /* 0x3ff000000406742b */ /* 0x002fd0000000080a */
[----:B------:R-:W-:-:S08]  /*15e0*/  DFMA R6, R6, R6, R6 ;  /* 0x000000060606722b */ /* 0x000fd00000000006 */
[----:B------:R-:W-:-:S08]  /*15f0*/  DFMA R6, R4, R6, R4 ;  /* 0x000000060406722b */ /* 0x000fd00000000004 */
[----:B------:R-:W-:-:S08]  /*1600*/  DFMA R4, R6, -R10, 1 ;  /* 0x3ff000000604742b */ /* 0x000fd0000000080a */
[----:B------:R-:W-:Y:S02]  /*1610*/  DFMA R4, R6, R4, R6 ;  /* 0x000000040604722b */ /* 0x000fe40000000006 */
[----:B--2---:R-:W-:-:S08]  /*1620*/  DADD R26, R2, 20 ;  /* 0x40340000021a7429 */ /* 0x004fd00000000000 */
[----:B0-----:R-:W-:Y:S02]  /*1630*/  DMUL R24, R26, R4 ;  /* 0x000000041a187228 */ /* 0x001fe40000000000 */
[----:B------:R-:W-:-:S06]  /*1640*/  FSETP.GEU.AND P1, PT, |R27|, 6.5827683646048100446e-37, PT ;  /* 0x036000001b00780b */ /* 0x000fcc0003f2e200 */
[----:B------:R-:W-:-:S08]  /*1650*/  DFMA R2, R24, -5, R26 ;  /* 0xc01400001802782b */ /* 0x000fd0000000001a */
[----:B------:R-:W-:-:S10]  /*1660*/  DFMA R24, R4, R2, R24 ;  /* 0x000000020418722b */ /* 0x000fd40000000018 */
[----:B------:R-:W-:-:S05]  /*1670*/  FFMA R0, RZ, 2.3125, R25 ;  /* 0x40140000ff007823 */ /* 0x000fca0000000019 */
[----:B------:R-:W-:-:S13]  /*1680*/  FSETP.GT.AND P0, PT, |R0|, 1.469367938527859385e-39, PT ;  /* 0x001000000000780b */ /* 0x000fda0003f04200 */
[----:B------:R-:W-:Y:S05]  /*1690*/  @P0 BRA P1, `(.L_x_10) ;  /* 0x0000000000180947 */ /* 0x000fea0000800000 */
[----:B------:R-:W-:Y:S01]  /*16a0*/  IMAD.MOV.U32 R0, RZ, RZ, R26 ;  /* 0x000000ffff007224 */ /* 0x000fe200078e001a */
[----:B------:R-:W-:Y:S01]  /*16b0*/  MOV R24, 0x16f0 ;  /* 0x000016f000187802 */ /* 0x000fe20000000f00 */
[----:B------:R-:W-:Y:S02]  /*16c0*/  IMAD.MOV.U32 R26, RZ, RZ, RZ ;  /* 0x000000ffff1a7224 */ /* 0x000fe400078e00ff */
[----:B------:R-:W-:-:S07]  /*16d0*/  IMAD.MOV.U32 R25, RZ, RZ, 0x40140000 ;  /* 0x40140000ff197424 */ /* 0x000fce00078e00ff */
[----:B------:R-:W-:Y:S05]  /*16e0*/  CALL.REL.NOINC `($__internal_1_$__cuda_sm20_div_rn_f64_full) ;  /* 0x00000334000c7944 */ /* 0x000fea0003c00000 */
[----:B------:R-:W-:-:S07]  /*16f0*/  MOV R24, R0 ;  /* 0x0000000000187202 */ /* 0x000fce0000000f00 */
.L_x_10:
        /* <DEDUP_REMOVED lines=42> */
[----:B------:R-:W-:Y:S01]  /*19a0*/  IMAD R3, R6, 0x100000, R5 ;  /* 0x0010000006037824 */ /* 0x000fe200078e0205 */
[----:B------:R-:W-:Y:S01]  /*19b0*/  MOV R2, R4 ;  /* 0x0000000400027202 */ /* 0x000fe20000000f00 */
        /* <DEDUP_REMOVED lines=15> */
.L_x_11:
[----:B------:R-:W-:-:S06]  /*1ab0*/  DADD R8, R2, 1 ;  /* 0x3ff0000002087429 */ /* 0x000fcc0000000000 */
[----:B------:R-:W0:Y:S04]  /*1ac0*/  MUFU.RCP64H R3, R9 ;  /* 0x0000000900037308 */ /* 0x000e280000001800 */
[----:B------:R-:W-:-:S05]  /*1ad0*/  VIADD R2, R9, 0x300402 ;  /* 0x0030040209027836 */ /* 0x000fca0000000000 */
[----:B------:R-:W-:Y:S01]  /*1ae0*/  FSETP.GEU.AND P0, PT, |R2|, 5.8789094863358348022e-39, PT ;  /* 0x004004020200780b */ /* 0x000fe20003f0e200 */
[----:B0-----:R-:W-:-:S08]  /*1af0*/  DFMA R4, -R8, R2, 1 ;  /* 0x3ff000000804742b */ /* 0x001fd00000000102 */
[----:B------:R-:W-:-:S08]  /*1b00*/  DFMA R4, R4, R4, R4 ;  /* 0x000000040404722b */ /* 0x000fd00000000004 */
[----:B------:R-:W-:-:S08]  /*1b10*/  DFMA R4, R2, R4, R2 ;  /* 0x000000040204722b */ /* 0x000fd00000000002 */
[----:B------:R-:W-:-:S08]  /*1b20*/  DFMA R6, -R8, R4, 1 ;  /* 0x3ff000000806742b */ /* 0x000fd00000000104 */
[----:B------:R-:W-:Y:S01]  /*1b30*/  DFMA R6, R4, R6, R4 ;  /* 0x000000060406722b */ /* 0x000fe20000000004 */
[----:B------:R-:W-:Y:S10]  /*1b40*/  @P0 BRA `(.L_x_12) ;  /* 0x00000000001c0947 */ /* 0x000ff40003800000 */
[----:B------:R-:W-:Y:S02]  /*1b50*/  LOP3.LUT R12, R9, 0x7fffffff, RZ, 0xc0, !PT ;  /* 0x7fffffff090c7812 */ /* 0x000fe400078ec0ff */
[----:B------:R-:W-:Y:S02]  /*1b60*/  MOV R0, R8 ;  /* 0x0000000800007202 */ /* 0x000fe40000000f00 */
[----:B------:R-:W-:Y:S01]  /*1b70*/  MOV R14, 0x1ba0 ;  /* 0x00001ba0000e7802 */ /* 0x000fe20000000f00 */
[----:B------:R-:W-:-:S07]  /*1b80*/  VIADD R12, R12, 0xfff00000 ;  /* 0xfff000000c0c7836 */ /* 0x000fce0000000000 */
[----:B------:R-:W-:Y:S05]  /*1b90*/  CALL.REL.NOINC `($__internal_0_$__cuda_sm20_dblrcp_rn_slowpath_v3) ;  /* 0x0000032c00447944 */ /* 0x000fea0003c00000 */
[----:B------:R-:W-:Y:S02]  /*1ba0*/  IMAD.MOV.U32 R6, RZ, RZ, R8 ;  /* 0x000000ffff067224 */ /* 0x000fe400078e0008 */
[----:B------:R-:W-:-:S07]  /*1bb0*/  IMAD.MOV.U32 R7, RZ, RZ, R9 ;  /* 0x000000ffff077224 */ /* 0x000fce00078e0009 */
.L_x_12:
[----:B------:R-:W0:Y:S08]  /*1bc0*/  LDC.64 R8, c[0x0][0x3a0] ;  /* 0x0000e800ff087b82 */ /* 0x000e300000000a00 */
[----:B------:R-:W1:Y:S01]  /*1bd0*/  LDC.64 R4, c[0x0][0x388] ;  /* 0x0000e200ff047b82 */ /* 0x000e620000000a00 */
[----:B0-----:R0:W-:Y:S04]  /*1be0*/  STG.E.64 desc[UR8][R8.64+0x50], R6 ;  /* 0x0000500608007986 */ /* 0x0011e8000c101b08 */
[----:B-1----:R-:W2:Y:S01]  /*1bf0*/  LDG.E.64 R4, desc[UR8][R4.64] ;  /* 0x0000000804047981 */ /* 0x002ea2000c1e1b00 */
[----:B------:R-:W-:Y:S01]  /*1c00*/  MOV R0, 0x1c50 ;  /* 0x00001c5000007802 */ /* 0x000fe20000000f00 */
        /* <DEDUP_REMOVED lines=25> */
.L_x_13:
[----:B------:R-:W-:Y:S01]  /*1da0*/  DMUL R24, R10, R28 ;  /* 0x0000001c0a187228 */ /* 0x000fe20000000000 */
[----:B------:R-:W-:Y:S01]  /*1db0*/  FSETP.GEU.AND P1, PT, |R29|, 6.5827683646048100446e-37, PT ;  /* 0x036000001d00780b */ /* 0x000fe20003f2e200 */
[----:B------:R-:W-:-:S06]  /*1dc0*/  DSETP.NEU.AND P2, PT, R2, 1, PT ;  /* 0x3ff000000200742a */ /* 0x000fcc0003f4d000 */
[----:B------:R-:W-:-:S08]  /*1dd0*/  DFMA R8, R24, 320, R28 ;  /* 0x407400001808782b */ /* 0x000fd0000000001c */
[----:B------:R-:W-:-:S10]  /*1de0*/  DFMA R24, R10, R8, R24 ;  /* 0x000000080a18722b */ /* 0x000fd40000000018 */
[----:B------:R-:W-:-:S05]  /*1df0*/  FFMA R0, RZ, -3.8125, R25 ;  /* 0xc0740000ff007823 */ /* 0x000fca0000000019 */
[----:B------:R-:W-:-:S13]  /*1e00*/  FSETP.GT.AND P0, PT, |R0|, 1.469367938527859385e-39, PT ;  /* 0x001000000000780b */ /* 0x000fda0003f04200 */
[----:B------:R-:W-:Y:S05]  /*1e10*/  @P0 BRA P1, `(.L_x_14) ;  /* 0x00000000001c0947 */ /* 0x000fea0000800000 */
[----:B------:R-:W-:Y:S01]  /*1e20*/  IMAD.MOV.U32 R0, RZ, RZ, R28 ;  /* 0x000000ffff007224 */ /* 0x000fe200078e001c */
[----:B------:R-:W-:Y:S01]  /*1e30*/  MOV R25, 0xc0740000 ;  /* 0xc074000000197802 */ /* 0x000fe20000000f00 */
[----:B------:R-:W-:Y:S01]  /*1e40*/  IMAD.MOV.U32 R27, RZ, RZ, R29 ;  /* 0x000000ffff1b7224 */ /* 0x000fe200078e001d */
[----:B------:R-:W-:Y:S01]  /*1e50*/  MOV R24, 0x1e80 ;  /* 0x00001e8000187802 */ /* 0x000fe20000000f00 */
[----:B------:R-:W-:-:S07]  /*1e60*/  IMAD.MOV.U32 R26, RZ, RZ, RZ ;  /* 0x000000ffff1a7224 */ /* 0x000fce00078e00ff */
[----:B------:R-:W-:Y:S05]  /*1e70*/  CALL.REL.NOINC `($__internal_1_$__cuda_sm20_div_rn_f64_full) ;  /* 0x0000032c00287944 */ /* 0x000fea0003c00000 */
[----:B------:R-:W-:-:S07]  /*1e80*/  IMAD.MOV.U32 R24, RZ, RZ, R0 ;  /* 0x000000ffff187224 */ /* 0x000fce00078e0000 */
.L_x_14:
[----:B------:R-:W-:Y:S01]  /*1e90*/  FSEL R10, R24, -1.5881868392106855534e-23, P2 ;  /* 0x9999999a180a7808 */ /* 0x000fe20001000000 */
[----:B------:R-:W-:Y:S01]  /*1ea0*/  IMAD.MOV.U32 R8, RZ, RZ, 0x652b82fe ;  /* 0x652b82feff087424 */ /* 0x000fe200078e00ff */
[----:B------:R-:W-:Y:S01]  /*1eb0*/  FSEL R11, R25, -0.91249996423721313477, P2 ;  /* 0xbf699999190b7808 */ /* 0x000fe20001000000 */
[----:B------:R-:W-:Y:S01]  /*1ec0*/  IMAD.MOV.U32 R9, RZ, RZ, 0x3ff71547 ;  /* 0x3ff71547ff097424 */ /* 0x000fe200078e00ff */
[----:B------:R-:W-:Y:S01]  /*1ed0*/  UMOV UR6, 0xfefa39ef ;  /* 0xfefa39ef00067882 */ /* 0x000fe20000000000 */
[----:B------:R-:W-:Y:S01]  /*1ee0*/  UMOV UR7, 0x3fe62e42 ;  /* 0x3fe62e4200077882 */ /* 0x000fe20000000000 */
[----:B------:R-:W0:Y:S01]  /*1ef0*/  MUFU.RCP64H R15, 5 ;  /* 0x40140000000f7908 */ /* 0x000e220000001800 */
[----:B------:R-:W-:Y:S01]  /*1f00*/  MOV R16, 0x0 ;  /* 0x0000000000107802 */ /* 0x000fe20000000f00 */
[----:B------:R-:W-:Y:S01]  /*1f10*/  IMAD.MOV.U32 R17, RZ, RZ, 0x40140000 ;  /* 0x40140000ff117424 */ /* 0x000fe200078e00ff */
[----:B------:R-:W-:Y:S01]  /*1f20*/  DFMA R8, R10, R8, 6.75539944105574400000e+15 ;  /* 0x433800000a08742b */ /* 0x000fe20000000008 */
[----:B------:R-:W-:Y:S01]  /*1f30*/  IMAD.MOV.U32 R14, RZ, RZ, 0x1 ;  /* 0x00000001ff0e7424 */ /* 0x000fe200078e00ff */
[----:B------:R-:W-:Y:S01]  /*1f40*/  DADD R26, R4, -20 ;  /* 0xc0340000041a7429 */ /* 0x000fe20000000000 */
[----:B------:R-:W-:-:S05]  /*1f50*/  FSETP.GEU.AND P0, PT, |R11|, 4.1917929649353027344, PT ;  /* 0x4086232b0b00780b */ /* 0x000fca0003f0e200 */
[----:B------:R-:W-:-:S04]  /*1f60*/  DADD R2, R8, -6.75539944105574400000e+15 ;  /* 0xc338000008027429 */ /* 0x000fc80000000000 */
[----:B------:R-:W-:Y:S01]  /*1f70*/  FSETP.GEU.AND P3, PT, |R27|, 6.5827683646048100446e-37, PT ;  /* 0x036000001b00780b */ /* 0x000fe20003f6e200 */
[----:B0-----:R-:W-:-:S03]  /*1f80*/  DFMA R18, R14, -R16, 1 ;  /* 0x3ff000000e12742b */ /* 0x001fc60000000810 */
[----:B------:R-:W-:Y:S01]  /*1f90*/  DFMA R12, R2, -UR6, R10 ;  /* 0x80000006020c7c2b */ /* 0x000fe2000800000a */
[----:B------:R-:W-:Y:S01]  /*1fa0*/  UMOV UR6, 0x3b39803f ;  /* 0x3b39803f00067882 */ /* 0x000fe20000000000 */
[----:B------:R-:W-:-:S03]  /*1fb0*/  UMOV UR7, 0x3c7abc9e ;  /* 0x3c7abc9e00077882 */ /* 0x000fc60000000000 */
[----:B------:R-:W-:-:S03]  /*1fc0*/  DFMA R18, R18, R18, R18 ;  /* 0x000000121212722b */ /* 0x000fc60000000012 */
[----:B------:R-:W-:Y:S01]  /*1fd0*/  DFMA R2, R2, -UR6, R12 ;  /* 0x8000000602027c2b */ /* 0x000fe2000800000c */
[----:B------:R-:W-:Y:S01]  /*1fe0*/  UMOV UR6, 0x69ce2bdf ;  /* 0x69ce2bdf00067882 */ /* 0x000fe20000000000 */
[----:B------:R-:W-:Y:S01]  /*1ff0*/  IMAD.MOV.U32 R12, RZ, RZ, -0x35dec16 ;  /* 0xfca213eaff0c7424 */ /* 0x000fe200078e00ff */
[----:B------:R-:W-:Y:S01]  /*2000*/  UMOV UR7, 0x3e5ade15 ;  /* 0x3e5ade1500077882 */ /* 0x000fe20000000000 */
[----:B------:R-:W-:Y:S01]  /*2010*/  IMAD.MOV.U32 R13, RZ, RZ, 0x3e928af3 ;  /* 0x3e928af3ff0d7424 */ /* 0x000fe200078e00ff */
[----:B------:R-:W-:-:S05]  /*2020*/  DFMA R18, R14, R18, R14 ;  /* 0x000000120e12722b */ /* 0x000fca000000000e */
[----:B------:R-:W-:Y:S01]  /*2030*/  DFMA R12, R2, UR6, R12 ;  /* 0x00000006020c7c2b */ /* 0x000fe2000800000c */
[----:B------:R-:W-:Y:S01]  /*2040*/  UMOV UR6, 0x62401315 ;  /* 0x6240131500067882 */ /* 0x000fe20000000000 */
[----:B------:R-:W-:Y:S01]  /*2050*/  UMOV UR7, 0x3ec71dee ;  /* 0x3ec71dee00077882 */ /* 0x000fe20000000000 */
[----:B------:R-:W-:-:S05]  /*2060*/  DFMA R16, R18, -R16, 1 ;  /* 0x3ff000001210742b */ /* 0x000fca0000000810 */
[----:B------:R-:W-:Y:S01]  /*2070*/  DFMA R12, R2, R12, UR6 ;  /* 0x00000006020c7e2b */ /* 0x000fe2000800000c */
[----:B------:R-:W-:Y:S01]  /*2080*/  UMOV UR6, 0x7c89eb71 ;  /* 0x7c89eb7100067882 */ /* 0x000fe20000000000 */
[----:B------:R-:W-:Y:S01]  /*2090*/  UMOV UR7, 0x3efa0199 ;  /* 0x3efa019900077882 */ /* 0x000fe20000000000 */
[----:B------:R-:W-:-:S05]  /*20a0*/  DFMA R16, R18, R16, R18 ;  /* 0x000000101210722b */ /* 0x000fca0000000012 */
[----:B------:R-:W-:Y:S01]  /*20b0*/  DFMA R12, R2, R12, UR6 ;  /* 0x00000006020c7e2b */ /* 0x000fe2000800000c */
[----:B------:R-:W-:Y:S01]  /*20c0*/  UMOV UR6, 0x14761f65 ;  /* 0x14761f6500067882 */ /* 0x000fe20000000000 */
[----:B------:R-:W-:Y:S01]  /*20d0*/  UMOV UR7, 0x3f2a01a0 ;  /* 0x3f2a01a000077882 */ /* 0x000fe20000000000 */
[----:B------:R-:W-:-:S05]  /*20e0*/  DMUL R24, R16, R26 ;  /* 0x0000001a10187228 */ /* 0x000fca0000000000 */
[----:B------:R-:W-:Y:S01]  /*20f0*/  DFMA R12, R2, R12, UR6 ;  /* 0x00000006020c7e2b */ /* 0x000fe2000800000c */
[----:B------:R-:W-:Y:S01]  /*2100*/  UMOV UR6, 0x1852b7af ;  /* 0x1852b7af00067882 */ /* 0x000fe20000000000 */
[----:B------:R-:W-:Y:S01]  /*2110*/  UMOV UR7, 0x3f56c16c ;  /* 0x3f56c16c00077882 */ /* 0x000fe20000000000 */
[----:B------:R-:W-:-:S05]  /*2120*/  DFMA R4, R24, -5, R26 ;  /* 0xc01400001804782b */ /* 0x000fca000000001a */
[----:B------:R-:W-:Y:S01]  /*2130*/  DFMA R12, R2, R12, UR6 ;  /* 0x00000006020c7e2b */ /* 0x000fe2000800000c */
[----:B------:R-:W-:Y:S01]  /*2140*/  UMOV UR6, 0x11122322 ;  /* 0x1112232200067882 */ /* 0x000fe20000000000 */
[----:B------:R-:W-:Y:S01]  /*2150*/  UMOV UR7, 0x3f811111 ;  /* 0x3f81111100077882 */ /* 0x000fe20000000000 */
[----:B------:R-:W-:-:S05]  /*2160*/  DFMA R24, R16, R4, R24 ;  /* 0x000000041018722b */ /* 0x000fca0000000018 */
[----:B------:R-:W-:Y:S01]  /*2170*/  DFMA R12, R2, R12, UR6 ;  /* 0x00000006020c7e2b */ /* 0x000fe2000800000c */
[----:B------:R-:W-:Y:S01]  /*2180*/  UMOV UR6, 0x555502a1 ;  /* 0x555502a100067882 */ /* 0x000fe20000000000 */
[----:B------:R-:W-:-:S03]  /*2190*/  UMOV UR7, 0x3fa55555 ;  /* 0x3fa5555500077882 */ /* 0x000fc60000000000 */
[----:B------:R-:W-:-:S03]  /*21a0*/  FFMA R0, RZ, 2.3125, R25 ;  /* 0x40140000ff007823 */ /* 0x000fc60000000019 */
        /* <DEDUP_REMOVED lines=22> */
[----:B------:R-:W-:Y:S01]  /*2310*/  IMAD.IADD R4, R8, 0x1, -R3 ;  /* 0x0000000108047824 */ /* 0x000fe200078e0a03 */
[----:B------:R-:W-:-:S04]  /*2320*/  LEA R3, R3, R13, 0x14 ;  /* 0x0000000d03037211 */ /* 0x000fc800078ea0ff */
[----:B------:R-:W-:Y:S01]  /*2330*/  LEA R5, R4, 0x3ff00000, 0x14 ;  /* 0x3ff0000004057811 */ /* 0x000fe200078ea0ff */
[----:B------:R-:W-:-:S06]  /*2340*/  IMAD.MOV.U32 R4, RZ, RZ, RZ ;  /* 0x000000ffff047224 */ /* 0x000fcc00078e00ff */
[----:B------:R-:W-:-:S11]  /*2350*/  DMUL R2, R2, R4 ;  /* 0x0000000402027228 */ /* 0x000fd60000000000 */
.L_x_15:
[----:B------:R-:W-:Y:S05]  /*2360*/  @P2 BRA P3, `(.L_x_16) ;  /* 0x0000000000182947 */ /* 0x000fea0001800000 */
[----:B------:R-:W-:Y:S01]  /*2370*/  IMAD.MOV.U32 R0, RZ, RZ, R26 ;  /* 0x000000ffff007224 */ /* 0x000fe200078e001a */
[----:B------:R-:W-:Y:S01]  /*2380*/  MOV R24, 0x23c0 ;  /* 0x000023c000187802 */ /* 0x000fe20000000f00 */
[----:B------:R-:W-:Y:S02]  /*2390*/  IMAD.MOV.U32 R26, RZ, RZ, RZ ;  /* 0x000000ffff1a7224 */ /* 0x000fe400078e00ff */
[----:B------:R-:W-:-:S07]  /*23a0*/  IMAD.MOV.U32 R25, RZ, RZ, 0x40140000 ;  /* 0x40140000ff197424 */ /* 0x000fce00078e00ff */
[----:B------:R-:W-:Y:S05]  /*23b0*/  CALL.REL.NOINC `($__internal_1_$__cuda_sm20_div_rn_f64_full) ;  /* 0x0000032400d87944 */ /* 0x000fea0003c00000 */
[----:B------:R-:W-:-:S07]  /*23c0*/  MOV R24, R0 ;  /* 0x0000000000187202 */ /* 0x000fce0000000f00 */
.L_x_16:
        /* <DEDUP_REMOVED lines=59> */
.L_x_17:
        /* <DEDUP_REMOVED lines=14> */
[----:B------:R-:W-:Y:S01]  /*2860*/  MOV R25, R27 ;  /* 0x0000001b00197202 */ /* 0x000fe20000000f00 */
[----:B------:R-:W-:Y:S01]  /*2870*/  IMAD.MOV.U32 R0, RZ, RZ, RZ ;  /* 0x000000ffff007224 */ /* 0x000fe200078e00ff */
[----:B------:R-:W-:Y:S01]  /*2880*/  MOV R24, 0x28b0 ;  /* 0x000028b000187802 */ /* 0x000fe20000000f00 */
[----:B------:R-:W-:-:S07]  /*2890*/  IMAD.MOV.U32 R27, RZ, RZ, 0x40140000 ;  /* 0x40140000ff1b7424 */ /* 0x000fce00078e00ff */
[----:B------:R-:W-:Y:S05]  /*28a0*/  CALL.REL.NOINC `($__internal_1_$__cuda_sm20_div_rn_f64_full) ;  /* 0x00000320009c7944 */ /* 0x000fea0003c00000 */
[----:B------:R-:W-:-:S07]  /*28b0*/  IMAD.MOV.U32 R24, RZ, RZ, R0 ;  /* 0x000000ffff187224 */ /* 0x000fce00078e0000 */
.L_x_18:
[----:B------:R-:W0:Y:S01]  /*28c0*/  LDC.64 R12, c[0x0][0x3a0] ;  /* 0x0000e800ff0c7b82 */ /* 0x000e220000000a00 */
[----:B------:R-:W-:-:S07]  /*28d0*/  DFMA R2, R2, 85, R24 ;  /* 0x405540000202782b */ /* 0x000fce0000000018 */
[----:B------:R-:W1:Y:S01]  /*28e0*/  LDC.64 R14, c[0x0][0x388] ;  /* 0x0000e200ff0e7b82 */ /* 0x000e620000000a00 */
[----:B------:R-:W-:-:S07]  /*28f0*/  DADD R10, R2, 3 ;  /* 0x40080000020a7429 */ /* 0x000fce0000000000 */
        /* <DEDUP_REMOVED lines=18> */
[----:B------:R-:W-:Y:S01]  /*2a20*/  MOV R26, R10 ;  /* 0x0000000a001a7202 */ /* 0x000fe20000000f00 */
[----:B------:R-:W-:Y:S01]  /*2a30*/  IMAD.MOV.U32 R25, RZ, RZ, R11 ;  /* 0x000000ffff197224 */ /* 0x000fe200078e000b */
[----:B------:R-:W-:-:S07]  /*2a40*/  MOV R24, 0x2a60 ;  /* 0x00002a6000187802 */ /* 0x000fce0000000f00 */
[----:B------:R-:W-:Y:S05]  /*2a50*/  CALL.REL.NOINC `($__internal_1_$__cuda_sm20_div_rn_f64_full) ;  /* 0x0000032000307944 */ /* 0x000fea0003c00000 */
[----:B------:R-:W-:-:S07]  /*2a60*/  IMAD.MOV.U32 R24, RZ, RZ, R0 ;  /* 0x000000ffff187224 */ /* 0x000fce00078e0000 */
.L_x_19:
[----:B------:R-:W0:Y:S08]  /*2a70*/  LDC.64 R10, c[0x0][0x390] ;  /* 0x0000e400ff0a7b82 */ /* 0x000e300000000a00 */
[----:B------:R-:W1:Y:S01]  /*2a80*/  LDC.64 R2, c[0x0][0x388] ;  /* 0x0000e200ff027b82 */ /* 0x000e620000000a00 */
[----:B0-----:R0:W-:Y:S04]  /*2a90*/  STG.E.64 desc[UR8][R10.64+0x68], R24 ;  /* 0x000068180a007986 */ /* 0x0011e8000c101b08 */
[----:B-1----:R-:W2:Y:S01]  /*2aa0*/  LDG.E.64 R2, desc[UR8][R2.64] ;  /* 0x0000000802027981 */ /* 0x002ea2000c1e1b00 */
[----:B------:R-:W1:Y:S01]  /*2ab0*/  MUFU.RCP64H R5, 6 ;  /* 0x4018000000057908 */ /* 0x000e620000001800 */
[----:B------:R-:W-:-:S02]  /*2ac0*/  IMAD.MOV.U32 R8, RZ, RZ, 0x0 ;  /* 0x00000000ff087424 */ /* 0x000fc400078e00ff */
[----:B------:R-:W-:Y:S02]  /*2ad0*/  IMAD.MOV.U32 R9, RZ, RZ, 0x40180000 ;  /* 0x40180000ff097424 */ /* 0x000fe400078e00ff */
[----:B------:R-:W-:-:S06]  /*2ae0*/  IMAD.MOV.U32 R4, RZ, RZ, 0x1 ;  /* 0x00000001ff047424 */ /* 0x000fcc00078e00ff */
[----:B-1----:R-:W-:-:S08]  /*2af0*/  DFMA R6, R4, -R8, 1 ;  /* 0x3ff000000406742b */ /* 0x002fd00000000808 */
[----:B------:R-:W-:-:S08]  /*2b00*/  DFMA R6, R6, R6, R6 ;  /* 0x000000060606722b */ /* 0x000fd00000000006 */
[----:B------:R-:W-:-:S08]  /*2b10*/  DFMA R6, R4, R6, R4 ;  /* 0x000000060406722b */ /* 0x000fd00000000004 */
[----:B------:R-:W-:-:S08]  /*2b20*/  DFMA R4, R6, -R8, 1 ;  /* 0x3ff000000604742b */ /* 0x000fd00000000808 */
[----:B------:R-:W-:Y:S02]  /*2b30*/  DFMA R4, R6, R4, R6 ;  /* 0x000000040604722b */ /* 0x000fe40000000006 */
[----:B--2---:R-:W-:-:S08]  /*2b40*/  DADD R26, -R2, 20 ;  /* 0x40340000021a7429 */ /* 0x004fd00000000100 */
[----:B0-----:R-:W-:Y:S02]  /*2b50*/  DMUL R24, R26, R4 ;  /* 0x000000041a187228 */ /* 0x001fe40000000000 */
[----:B------:R-:W-:-:S06]  /*2b60*/  FSETP.GEU.AND P1, PT, |R27|, 6.5827683646048100446e-37, PT ;  /* 0x036000001b00780b */ /* 0x000fcc0003f2e200 */
[----:B------:R-:W-:-:S08]  /*2b70*/  DFMA R2, R24, -6, R26 ;  /* 0xc01800001802782b */ /* 0x000fd0000000001a */
[----:B------:R-:W-:-:S10]  /*2b80*/  DFMA R24, R4, R2, R24 ;  /* 0x000000020418722b */ /* 0x000fd40000000018 */
[----:B------:R-:W-:-:S05]  /*2b90*/  FFMA R0, RZ, 2.375, R25 ;  /* 0x40180000ff007823 */ /* 0x000fca0000000019 */
[----:B------:R-:W-:-:S13]  /*2ba0*/  FSETP.GT.AND P0, PT, |R0|, 1.469367938527859385e-39, PT ;  /* 0x001000000000780b */ /* 0x000fda0003f04200 */
[----:B------:R-:W-:Y:S05]  /*2bb0*/  @P0 BRA P1, `(.L_x_20) ;  /* 0x0000000000180947 */ /* 0x000fea0000800000 */
[----:B------:R-:W-:Y:S01]  /*2bc0*/  MOV R0, R26 ;  /* 0x0000001a00007202 */ /* 0x000fe20000000f00 */
[----:B------:R-:W-:Y:S01]  /*2bd0*/  IMAD.MOV.U32 R26, RZ, RZ, RZ ;  /* 0x000000ffff1a7224 */ /* 0x000fe200078e00ff */
[----:B------:R-:W-:Y:S01]  /*2be0*/  MOV R24, 0x2c10 ;  /* 0x00002c1000187802 */ /* 0x000fe20000000f00 */
[----:B------:R-:W-:-:S07]  /*2bf0*/  IMAD.MOV.U32 R25, RZ, RZ, 0x40180000 ;  /* 0x40180000ff197424 */ /* 0x000fce00078e00ff */
[----:B------:R-:W-:Y:S05]  /*2c00*/  CALL.REL.NOINC `($__internal_1_$__cuda_sm20_div_rn_f64_full) ;  /* 0x0000031c00c47944 */ /* 0x000fea0003c00000 */
[----:B------:R-:W-:-:S07]  /*2c10*/  IMAD.MOV.U32 R24, RZ, RZ, R0 ;  /* 0x000000ffff187224 */ /* 0x000fce00078e0000 */
.L_x_20:
        /* <DEDUP_REMOVED lines=52> */
[----:B------:R-:W-:Y:S01]  /*2f60*/  MOV R2, R4 ;  /* 0x0000000400027202 */ /* 0x000fe20000000f00 */
[----:B------:R-:W-:Y:S01]  /*2f70*/  IMAD.MOV.U32 R4, RZ, RZ, RZ ;  /* 0x000000ffff047224 */ /* 0x000fe200078e00ff */
[----:B------:R-:W-:-:S05]  /*2f80*/  SHF.R.S32.HI R3, RZ, 0x1, R0 ;  /* 0x00000001ff037819 */ /* 0x000fca0000011400 */
[----:B------:R-:W-:Y:S02]  /*2f90*/  IMAD.IADD R6, R6, 0x1, -R3 ;  /* 0x0000000106067824 */ /* 0x000fe400078e0a03 */
[----:B------:R-:W-:-:S03]  /*2fa0*/  IMAD R3, R3, 0x100000, R5 ;  /* 0x0010000003037824 */ /* 0x000fc600078e0205 */
[----:B------:R-:W-:-:S06]  /*2fb0*/  LEA R5, R6, 0x3ff00000, 0x14 ;  /* 0x3ff0000006057811 */ /* 0x000fcc00078ea0ff */
[----:B------:R-:W-:-:S11]  /*2fc0*/  DMUL R2, R2, R4 ;  /* 0x0000000402027228 */ /* 0x000fd60000000000 */
.L_x_21:
        /* <DEDUP_REMOVED lines=15> */
[----:B------:R-:W-:Y:S01]  /*30c0*/  IMAD.MOV.U32 R2, RZ, RZ, R8 ;  /* 0x000000ffff027224 */ /* 0x000fe200078e0008 */
[----:B------:R-:W-:-:S07]  /*30d0*/  MOV R3, R9 ;  /* 0x0000000900037202 */ /* 0x000fce0000000f00 */
.L_x_22:
        /* <DEDUP_REMOVED lines=11> */
[----:B------:R-:W-:Y:S01]  /*3190*/  DSETP.NEU.AND P0, PT, R4, RZ, PT ;  /* 0x000000ff0400722a */ /* 0x000fe20003f0d000 */
[----:B------:R-:W-:Y:S02]  /*31a0*/  IMAD.MOV.U32 R13, RZ, RZ, 0x409c2000 ;  /* 0x409c2000ff0d7424 */ /* 0x000fe400078e00ff */
[----:B------:R-:W-:-:S11]  /*31b0*/  IMAD.MOV.U32 R8, RZ, RZ, 0x1 ;  /* 0x00000001ff087424 */ /* 0x000fd600078e00ff */
[----:B------:R-:W-:Y:S01]  /*31c0*/  @!P0 CS2R R28, SRZ ;  /* 0x00000000001c8805 */ /* 0x000fe2000001ff00 */
[----:B0-----:R-:W-:-:S08]  /*31d0*/  DFMA R6, R8, R12, 1 ;  /* 0x3ff000000806742b */ /* 0x001fd0000000000c */
        /* <DEDUP_REMOVED lines=14> */
.L_x_23:
[----:B------:R-:W-:Y:S01]  /*32c0*/  DMUL R24, R8, R28 ;  /* 0x0000001c08187228 */ /* 0x000fe20000000000 */
[----:B------:R-:W-:Y:S01]  /*32d0*/  FSETP.GEU.AND P1, PT, |R29|, 6.5827683646048100446e-37, PT ;  /* 0x036000001d00780b */ /* 0x000fe20003f2e200 */
[----:B------:R-:W-:-:S06]  /*32e0*/  DSETP.NEU.AND P2, PT, R4, 1, PT ;  /* 0x3ff000000400742a */ /* 0x000fcc0003f4d000 */
[----:B------:R-:W-:-:S08]  /*32f0*/  DFMA R6, R24, 1800, R28 ;  /* 0x409c20001806782b */ /* 0x000fd0000000001c */
[----:B------:R-:W-:-:S10]  /*3300*/  DFMA R24, R8, R6, R24 ;  /* 0x000000060818722b */ /* 0x000fd40000000018 */
[----:B------:R-:W-:-:S05]  /*3310*/  FFMA R0, RZ, -4.87890625, R25 ;  /* 0xc09c2000ff007823 */ /* 0x000fca0000000019 */
[----:B------:R-:W-:-:S13]  /*3320*/  FSETP.GT.AND P0, PT, |R0|, 1.469367938527859385e-39, PT ;  /* 0x001000000000780b */ /* 0x000fda0003f04200 */
[----:B------:R-:W-:Y:S05]  /*3330*/  @P0 BRA P1, `(.L_x_24) ;  /* 0x00000000001c0947 */ /* 0x000fea0000800000 */
[----:B------:R-:W-:Y:S01]  /*3340*/  MOV R0, R28 ;  /* 0x0000001c00007202 */ /* 0x000fe20000000f00 */
[----:B------:R-:W-:Y:S01]  /*3350*/  IMAD.MOV.U32 R27, RZ, RZ, R29 ;  /* 0x000000ffff1b7224 */ /* 0x000fe200078e001d */
[----:B------:R-:W-:Y:S01]  /*3360*/  MOV R24, 0x33a0 ;  /* 0x000033a000187802 */ /* 0x000fe20000000f00 */
[----:B------:R-:W-:Y:S02]  /*3370*/  IMAD.MOV.U32 R26, RZ, RZ, RZ ;  /* 0x000000ffff1a7224 */ /* 0x000fe400078e00ff */
[----:B------:R-:W-:-:S07]  /*3380*/  IMAD.MOV.U32 R25, RZ, RZ, -0x3f63e000 ;  /* 0xc09c2000ff197424 */ /* 0x000fce00078e00ff */
[----:B------:R-:W-:Y:S05]  /*3390*/  CALL.REL.NOINC `($__internal_1_$__cuda_sm20_div_rn_f64_full) ;  /* 0x0000031400e07944 */ /* 0x000fea0003c00000 */
[----:B------:R-:W-:-:S07]  /*33a0*/  IMAD.MOV.U32 R24, RZ, RZ, R0 ;  /* 0x000000ffff187224 */ /* 0x000fce00078e0000 */
.L_x_24:
[----:B------:R-:W-:Y:S01]  /*33b0*/  FSEL R4, R24, 2.51076399093778328056e+34, P2 ;  /* 0x789abcdf18047808 */ /* 0x000fe20001000000 */
[----:B------:R-:W-:Y:S01]  /*33c0*/  IMAD.MOV.U32 R6, RZ, RZ, 0x652b82fe ;  /* 0x652b82feff067424 */ /* 0x000fe200078e00ff */
[----:B------:R-:W-:Y:S01]  /*33d0*/  FSEL R5, R25, -0.75861108303070068359, P2 ;  /* 0xbf42345619057808 */ /* 0x000fe20001000000 */
[----:B------:R-:W-:Y:S01]  /*33e0*/  UMOV UR6, 0xfefa39ef ;  /* 0xfefa39ef00067882 */ /* 0x000fe20000000000 */
[----:B------:R-:W-:Y:S01]  /*33f0*/  MOV R7, 0x3ff71547 ;  /* 0x3ff7154700077802 */ /* 0x000fe20000000f00 */
[----:B------:R-:W-:Y:S01]  /*3400*/  UMOV UR7, 0x3fe62e42 ;  /* 0x3fe62e4200077882 */ /* 0x000fe20000000000 */
[----:B------:R-:W0:Y:S01]  /*3410*/  LDC.64 R14, c[0x0][0x3a0] ;  /* 0x0000e800ff0e7b82 */ /* 0x000e220000000a00 */
[----:B------:R-:W-:-:S03]  /*3420*/  FSETP.GEU.AND P0, PT, |R5|, 4.1917929649353027344, PT ;  /* 0x4086232b0500780b */ /* 0x000fc60003f0e200 */
[----:B------:R-:W-:-:S04]  /*3430*/  DFMA R6, R4, R6, 6.75539944105574400000e+15 ;  /* 0x433800000406742b */ /* 0x000fc80000000006 */
[----:B------:R-:W1:Y:S04]  /*3440*/  LDC.64 R16, c[0x0][0x388] ;  /* 0x0000e200ff107b82 */ /* 0x000e680000000a00 */
        /* <DEDUP_REMOVED lines=36> */
[----:B------:R-:W-:-:S08]  /*3690*/  DFMA R8, R10, R8, 1 ;  /* 0x3ff000000a08742b */ /* 0x000fd00000000008 */
[----:B------:R-:W-:Y:S01]  /*36a0*/  DFMA R12, R10, R8, 1 ;  /* 0x3ff000000a0c742b */ /* 0x000fe20000000008 */
[----:B------:R-:W-:Y:S02]  /*36b0*/  IMAD.MOV.U32 R10, RZ, RZ, -0x66666666 ;  /* 0x9999999aff0a7424 */ /* 0x000fe400078e00ff */
[----:B------:R-:W-:-:S07]  /*36c0*/  IMAD.MOV.U32 R11, RZ, RZ, 0x3fe99999 ;  /* 0x3fe99999ff0b7424 */ /* 0x000fce00078e00ff */
[----:B------:R-:W-:Y:S01]  /*36d0*/  IMAD R9, R6, 0x100000, R13 ;  /* 0x0010000006097824 */ /* 0x000fe200078e020d */
[----:B------:R-:W-:Y:S01]  /*36e0*/  MOV R8, R12 ;  /* 0x0000000c00087202 */ /* 0x000fe20000000f00 */
[----:B01----:R-:W-:Y:S06]  /*36f0*/  @!P0 BRA `(.L_x_25) ;  /* 0x0000000000388947 */ /* 0x003fec0003800000 */
        /* <DEDUP_REMOVED lines=14> */
.L_x_25:
[----:B------:R-:W-:-:S07]  /*37e0*/  DFMA R10, R8, UR6, R10 ;  /* 0x00000006080a7c2b */ /* 0x000fce000800000a */
[----:B------:R0:W-:Y:S04]  /*37f0*/  STG.E.64 desc[UR8][R14.64+0xc0], R10 ;  /* 0x0000c00a0e007986 */ /* 0x0001e8000c101b08 */
[----:B------:R-:W2:Y:S01]  /*3800*/  LDG.E.64 R4, desc[UR8][R16.64+0x70] ;  /* 0x0000700810047981 */ /* 0x000ea2000c1e1b00 */
        /* <DEDUP_REMOVED lines=15> */
[----:B------:R-:W-:Y:S01]  /*3900*/  MOV R0, R26 ;  /* 0x0000001a00007202 */ /* 0x000fe20000000f00 */
[----:B------:R-:W-:Y:S01]  /*3910*/  IMAD.MOV.U32 R26, RZ, RZ, R10 ;  /* 0x000000ffff1a7224 */ /* 0x000fe200078e000a */
[----:B------:R-:W-:Y:S01]  /*3920*/  MOV R24, 0x3950 ;  /* 0x0000395000187802 */ /* 0x000fe20000000f00 */
[----:B------:R-:W-:-:S07]  /*3930*/  IMAD.MOV.U32 R25, RZ, RZ, R11 ;  /* 0x000000ffff197224 */ /* 0x000fce00078e000b */
[----:B------:R-:W-:Y:S05]  /*3940*/  CALL.REL.NOINC `($__internal_1_$__cuda_sm20_div_rn_f64_full) ;  /* 0x0000031000747944 */ /* 0x000fea0003c00000 */
[----:B------:R-:W-:-:S07]  /*3950*/  IMAD.MOV.U32 R24, RZ, RZ, R0 ;  /* 0x000000ffff187224 */ /* 0x000fce00078e0000 */
.L_x_26:
[----:B------:R-:W0:Y:S08]  /*3960*/  LDC.64 R2, c[0x0][0x390] ;  /* 0x0000e400ff027b82 */ /* 0x000e300000000a00 */
[----:B------:R-:W1:Y:S01]  /*3970*/  LDC.64 R26, c[0x0][0x388] ;  /* 0x0000e200ff1a7b82 */ /* 0x000e620000000a00 */
[----:B0-----:R0:W-:Y:S04]  /*3980*/  STG.E.64 desc[UR8][R2.64+0x70], R24 ;  /* 0x0000701802007986 */ /* 0x0011e8000c101b08 */
[----:B-1----:R-:W2:Y:S01]  /*3990*/  LDG.E.64 R26, desc[UR8][R26.64+0x18] ;  /* 0x000018081a1a7981 */ /* 0x002ea2000c1e1b00 */
[----:B------:R-:W-:Y:S01]  /*39a0*/  UMOV UR6, 0x8db8bac7 ;  /* 0x8db8bac700067882 */ /* 0x000fe20000000000 */
[----:B------:R-:W-:-:S02]  /*39b0*/  UMOV UR7, 0x3f36f006 ;  /* 0x3f36f00600077882 */ /* 0x000fc40000000000 */
[----:B--2---:R-:W-:-:S14]  /*39c0*/  DSETP.GEU.AND P0, PT, R26, UR6, PT ;  /* 0x000000061a007e2a */ /* 0x004fdc000bf0e000 */
[----:B0-----:R-:W-:Y:S05]  /*39d0*/  @P0 BRA `(.L_x_27) ;  /* 0x00000000009c0947 */ /* 0x001fea0003800000 */
[----:B------:R-:W0:Y:S01]  /*39e0*/  MUFU.RCP64H R3, 0.00034999987110495567322 ;  /* 0x3f36f00600037908 */ /* 0x000e220000001800 */
[----:B------:R-:W-:Y:S01]  /*39f0*/  IMAD.MOV.U32 R6, RZ, RZ, -0x72474539 ;  /* 0x8db8bac7ff067424 */ /* 0x000fe200078e00ff */
[----:B------:R-:W-:Y:S01]  /*3a00*/  MOV R2, 0x1 ;  /* 0x0000000100027802 */ /* 0x000fe20000000f00 */
[----:B------:R-:W-:Y:S01]  /*3a10*/  IMAD.MOV.U32 R7, RZ, RZ, 0x3f36f006 ;  /* 0x3f36f006ff077424 */ /* 0x000fe200078e00ff */
[----:B------:R-:W-:-:S05]  /*3a20*/  FSETP.GEU.AND P1, PT, |R27|, 6.5827683646048100446e-37, PT ;  /* 0x036000001b00780b */ /* 0x000fca0003f2e200 */
[----:B0-----:R-:W-:-:S08]  /*3a30*/  DFMA R4, R2, -R6, 1 ;  /* 0x3ff000000204742b */ /* 0x001fd00000000806 */
[----:B------:R-:W-:-:S08]  /*3a40*/  DFMA R4, R4, R4, R4 ;  /* 0x000000040404722b */ /* 0x000fd00000000004 */
[----:B------:R-:W-:-:S08]  /*3a50*/  DFMA R4, R2, R4, R2 ;  /* 0x000000040204722b */ /* 0x000fd00000000002 */
[----:B------:R-:W-:-:S08]  /*3a60*/  DFMA R2, R4, -R6, 1 ;  /* 0x3ff000000402742b */ /* 0x000fd00000000806 */
[----:B------:R-:W-:-:S08]  /*3a70*/  DFMA R2, R4, R2, R4 ;  /* 0x000000020402722b */ /* 0x000fd00000000004 */
[----:B------:R-:W-:-:S08]  /*3a80*/  DMUL R4, R26, R2 ;  /* 0x000000021a047228 */ /* 0x000fd00000000000 */
[----:B------:R-:W-:-:S08]  /*3a90*/  DFMA R6, R4, -R6, R26 ;  /* 0x800000060406722b */ /* 0x000fd0000000001a */
[----:B------:R-:W-:-:S10]  /*3aa0*/  DFMA R2, R2, R6, R4 ;  /* 0x000000060202722b */ /* 0x000fd40000000004 */
[----:B------:R-:W-:-:S05]  /*3ab0*/  FFMA R0, RZ, 0.71459996700286865234, R3 ;  /* 0x3f36f006ff007823 */ /* 0x000fca0000000003 */
[----:B------:R-:W-:-:S13]  /*3ac0*/  FSETP.GT.AND P0, PT, |R0|, 1.469367938527859385e-39, PT ;  /* 0x001000000000780b */ /* 0x000fda0003f04200 */
[----:B------:R-:W-:Y:S05]  /*3ad0*/  @P0 BRA P1, `(.L_x_28) ;  /* 0x00000000001c0947 */ /* 0x000fea0000800000 */
[----:B------:R-:W-:Y:S01]  /*3ae0*/  IMAD.MOV.U32 R0, RZ, RZ, R26 ;  /* 0x000000ffff007224 */ /* 0x000fe200078e001a */
[----:B------:R-:W-:Y:S01]  /*3af0*/  MOV R24, 0x3b30 ;  /* 0x00003b3000187802 */ /* 0x000fe20000000f00 */
[----:B------:R-:W-:Y:S02]  /*3b00*/  IMAD.MOV.U32 R26, RZ, RZ, -0x72474539 ;  /* 0x8db8bac7ff1a7424 */ /* 0x000fe400078e00ff */
[----:B------:R-:W-:-:S07]  /*3b10*/  IMAD.MOV.U32 R25, RZ, RZ, 0x3f36f006 ;  /* 0x3f36f006ff197424 */ /* 0x000fce00078e00ff */
[----:B------:R-:W-:Y:S05]  /*3b20*/  CALL.REL.NOINC `($__internal_1_$__cuda_sm20_div_rn_f64_full) ;  /* 0x0000030c00fc7944 */ /* 0x000fea0003c00000 */
[----:B------:R-:W-:Y:S02]  /*3b30*/  IMAD.MOV.U32 R2, RZ, RZ, R0 ;  /* 0x000000ffff027224 */ /* 0x000fe400078e0000 */
[----:B------:R-:W-:-:S07]  /*3b40*/  IMAD.MOV.U32 R3, RZ, RZ, R25 ;  /* 0x000000ffff037224 */ /* 0x000fce00078e0019 */
.L_x_28:
[----:B------:R-:W-:Y:S01]  /*3b50*/  DADD R38, -RZ, |R2| ;  /* 0x00000000ff267229 */ /* 0x000fe20000000502 */
[----:B------:R-:W-:Y:S01]  /*3b60*/  MOV R0, 0x3b90 ;  /* 0x00003b9000007802 */ /* 0x000fe20000000f00 */
[----:B------:R-:W-:-:S09]  /*3b70*/  UMOV UR5, 0x40180000 ;  /* 0x4018000000057882 */ /* 0x000fd20000000000 */
[----:B------:R-:W-:Y:S05]  /*3b80*/  CALL.REL.NOINC `($_Z14bridgeFunctiondPdS_S_S_$__internal_accurate_pow) ;  /* 0x0000031400707944 */ /* 0x000fea0003c00000 */
[C---:B------:R-:W-:Y:S02]  /*3b90*/  DADD R4, R2.reuse, 6 ;  /* 0x4018000002047429 */ /* 0x040fe40000000000 */
[C---:B------:R-:W-:Y:S02]  /*3ba0*/  DSETP.NEU.AND P0, PT, |R2|.reuse, +INF , PT ;  /* 0x7ff000000200742a */ /* 0x040fe40003f0d200 */
[----:B------:R-:W-:-:S06]  /*3bb0*/  DSETP.NEU.AND P1, PT, R2, RZ, PT ;  /* 0x000000ff0200722a */ /* 0x000fcc0003f2d000 */
[----:B------:R-:W-:-:S04]  /*3bc0*/  LOP3.LUT R4, R5, 0x7ff00000, RZ, 0xc0, !PT ;  /* 0x7ff0000005047812 */ /* 0x000fc800078ec0ff */
[----:B------:R-:W-:-:S04]  /*3bd0*/  ISETP.NE.OR P0, PT, R4, 0x7ff00000, P0 ;  /* 0x7ff000000400780c */ /* 0x000fc80000705670 */
[----:B------:R-:W-:Y:S01]  /*3be0*/  @!P1 CS2R R28, SRZ ;  /* 0x00000000001c9805 */ /* 0x000fe2000001ff00 */
[----:B------:R-:W-:-:S08]  /*3bf0*/  DSETP.NEU.AND P1, PT, R2, 1, PT ;  /* 0x3ff000000200742a */ /* 0x000fd00003f2d000 */
[----:B------:R-:W-:Y:S01]  /*3c00*/  @!P0 IMAD.MOV.U32 R29, RZ, RZ, 0x7ff00000 ;  /* 0x7ff00000ff1d8424 */ /* 0x000fe200078e00ff */
[----:B------:R-:W-:-:S04]  /*3c10*/  @!P0 MOV R28, 0x0 ;  /* 0x00000000001c8802 */ /* 0x000fc80000000f00 */
[----:B------:R-:W-:Y:S02]  /*3c20*/  FSEL R2, R28, RZ, P1 ;  /* 0x000000ff1c027208 */ /* 0x000fe40000800000 */
[----:B------:R-:W-:Y:S01]  /*3c30*/  FSEL R3, R29, 1.875, P1 ;  /* 0x3ff000001d037808 */ /* 0x000fe20000800000 */
[----:B------:R-:W-:Y:S06]  /*3c40*/  BRA `(.L_x_29) ;  /* 0x0000000000a87947 */ /* 0x000fec0003800000 */
.L_x_27:
[----:B------:R-:W0:Y:S01]  /*3c50*/  MUFU.RCP64H R3, 0.00034999987110495567322 ;  /* 0x3f36f00600037908 */ /* 0x000e220000001800 */
[----:B------:R-:W-:Y:S01]  /*3c60*/  IMAD.MOV.U32 R4, RZ, RZ, -0x72474539 ;  /* 0x8db8bac7ff047424 */ /* 0x000fe200078e00ff */
[----:B------:R-:W-:Y:S01]  /*3c70*/  FSETP.GEU.AND P1, PT, |R27|, 6.5827683646048100446e-37, PT ;  /* 0x036000001b00780b */ /* 0x000fe20003f2e200 */
[----:B------:R-:W-:Y:S02]  /*3c80*/  IMAD.MOV.U32 R5, RZ, RZ, 0x3f36f006 ;  /* 0x3f36f006ff057424 */ /* 0x000fe400078e00ff */
[----:B------:R-:W-:-:S06]  /*3c90*/  IMAD.MOV.U32 R2, RZ, RZ, 0x1 ;  /* 0x00000001ff027424 */ /* 0x000fcc00078e00ff */
        /* <DEDUP_REMOVED lines=13> */
[----:B------:R-:W-:Y:S01]  /*3d70*/  IMAD.MOV.U32 R25, RZ, RZ, 0x3f36f006 ;  /* 0x3f36f006ff197424 */ /* 0x000fe200078e00ff */
[----:B------:R-:W-:-:S07]  /*3d80*/  MOV R24, 0x3da0 ;  /* 0x00003da000187802 */ /* 0x000fce0000000f00 */
[----:B------:R-:W-:Y:S05]  /*3d90*/  CALL.REL.NOINC `($__internal_1_$__cuda_sm20_div_rn_f64_full) ;  /* 0x0000030c00607944 */ /* 0x000fea0003c00000 */
[----:B------:R-:W-:Y:S02]  /*3da0*/  IMAD.MOV.U32 R2, RZ, RZ, R0 ;  /* 0x000000ffff027224 */ /* 0x000fe400078e0000 */
[----:B------:R-:W-:-:S07]  /*3db0*/  IMAD.MOV.U32 R3, RZ, RZ, R25 ;  /* 0x000000ffff037224 */ /* 0x000fce00078e0019 */
.L_x_30:
[----:B------:R-:W-:Y:S01]  /*3dc0*/  DADD R38, -RZ, |R2| ;  /* 0x00000000ff267229 */ /* 0x000fe20000000502 */
[----:B------:R-:W-:Y:S01]  /*3dd0*/  MOV R0, 0x3e00 ;  /* 0x00003e0000007802 */ /* 0x000fe20000000f00 */
[----:B------:R-:W-:-:S09]  /*3de0*/  UMOV UR5, 0x40300000 ;  /* 0x4030000000057882 */ /* 0x000fd20000000000 */
[----:B------:R-:W-:Y:S05]  /*3df0*/  CALL.REL.NOINC `($_Z14bridgeFunctiondPdS_S_S_$__internal_accurate_pow) ;  /* 0x0000031000d47944 */ /* 0x000fea0003c00000 */
[C---:B------:R-:W-:Y:S02]  /*3e00*/  DADD R4, R2.reuse, 16 ;  /* 0x4030000002047429 */ /* 0x040fe40000000000 */
[C---:B------:R-:W-:Y:S02]  /*3e10*/  DSETP.NEU.AND P0, PT, R2.reuse, RZ, PT ;  /* 0x000000ff0200722a */ /* 0x040fe40003f0d000 */
[----:B------:R-:W-:-:S06]  /*3e20*/  DSETP.NEU.AND P2, PT, R2, 1, PT ;  /* 0x3ff000000200742a */ /* 0x000fcc0003f4d000 */
[----:B------:R-:W-:-:S04]  /*3e30*/  LOP3.LUT R4, R5, 0x7ff00000, RZ, 0xc0, !PT ;  /* 0x7ff0000005047812 */ /* 0x000fc800078ec0ff */
[----:B------:R-:W-:Y:S02]  /*3e40*/  ISETP.NE.AND P1, PT, R4, 0x7ff00000, PT ;  /* 0x7ff000000400780c */ /* 0x000fe40003f25270 */
[----:B------:R-:W-:-:S11]  /*3e50*/  @!P0 CS2R R28, SRZ ;  /* 0x00000000001c8805 */ /* 0x000fd6000001ff00 */
[----:B------:R-:W-:Y:S05]  /*3e60*/  @P1 BRA `(.L_x_31) ;  /* 0x0000000000181947 */ /* 0x000fea0003800000 */
[----:B------:R-:W-:-:S14]  /*3e70*/  DSETP.NAN.AND P0, PT, R2, R2, PT ;  /* 0x000000020200722a */ /* 0x000fdc0003f08000 */
[----:B------:R-:W-:Y:S01]  /*3e80*/  @P0 DADD R28, R2, 16 ;  /* 0x40300000021c0429 */ /* 0x000fe20000000000 */
[----:B------:R-:W-:Y:S10]  /*3e90*/  @P0 BRA `(.L_x_31) ;  /* 0x00000000000c0947 */ /* 0x000ff40003800000 */
[----:B------:R-:W-:-:S14]  /*3ea0*/  DSETP.NEU.AND P0, PT, |R2|, +INF , PT ;  /* 0x7ff000000200742a */ /* 0x000fdc0003f0d200 */
[----:B------:R-:W-:Y:S02]  /*3eb0*/  @!P0 IMAD.MOV.U32 R28, RZ, RZ, 0x0 ;  /* 0x00000000ff1c8424 */ /* 0x000fe400078e00ff */
[----:B------:R-:W-:-:S07]  /*3ec0*/  @!P0 IMAD.MOV.U32 R29, RZ, RZ, 0x7ff00000 ;  /* 0x7ff00000ff1d8424 */ /* 0x000fce00078e00ff */
.L_x_31:
[----:B------:R-:W-:Y:S02]  /*3ed0*/  FSEL R2, R28, RZ, P2 ;  /* 0x000000ff1c027208 */ /* 0x000fe40001000000 */
[----:B------:R-:W-:-:S07]  /*3ee0*/  FSEL R3, R29, 1.875, P2 ;  /* 0x3ff000001d037808 */ /* 0x000fce0001000000 */
.L_x_29:
        /* <DEDUP_REMOVED lines=17> */
.L_x_32:
[----:B------:R-:W0:Y:S08]  /*4000*/  LDC.64 R12, c[0x0][0x3a0] ;  /* 0x0000e800ff0c7b82 */ /* 0x000e300000000a00 */
[----:B------:R-:W1:Y:S01]  /*4010*/  LDC.64 R6, c[0x0][0x398] ;  /* 0x0000e600ff067b82 */ /* 0x000e620000000a00 */
[----:B0-----:R0:W-:Y:S04]  /*4020*/  STG.E.64 desc[UR8][R12.64+0x60], R2 ;  /* 0x000060020c007986 */ /* 0x0011e8000c101b08 */
[----:B-1----:R-:W2:Y:S03]  /*4030*/  LDG.E.64 R6, desc[UR8][R6.64+0x108] ;  /* 0x0001080806067981 */ /* 0x002ea6000c1e1b00 */
[----:B------:R-:W1:Y:S02]  /*4040*/  LDC.64 R14, c[0x0][0x388] ;  /* 0x0000e200ff0e7b82 */ /* 0x000e640000000a00 */
[----:B-1----:R-:W3:Y:S01]  /*4050*/  LDG.E.64 R4, desc[UR8][R14.64+0x80] ;  /* 0x000080080e047981 */ /* 0x002ee2000c1e1b00 */
[----:B------:R-:W-:Y:S01]  /*4060*/  IMAD.MOV.U32 R8, RZ, RZ, 0x1 ;  /* 0x00000001ff087424 */ /* 0x000fe200078e00ff */
[----:B--2---:R-:W1:Y:S05]  /*4070*/  MUFU.RCP64H R9, R7 ;  /* 0x0000000700097308 */ /* 0x004e6a0000001800 */
[----:B-1----:R-:W-:-:S08]  /*4080*/  DFMA R10, -R6, R8, 1 ;  /* 0x3ff00000060a742b */ /* 0x002fd00000000108 */
[----:B------:R-:W-:Y:S02]  /*4090*/  DFMA R10, R10, R10, R10 ;  /* 0x0000000a0a0a722b */ /* 0x000fe4000000000a */
[----:B---3--:R-:W-:-:S06]  /*40a0*/  DADD R26, -R4, R2 ;  /* 0x00000000041a7229 */ /* 0x008fcc0000000102 */
[----:B------:R-:W-:-:S04]  /*40b0*/  DFMA R10, R8, R10, R8 ;  /* 0x0000000a080a722b */ /* 0x000fc80000000008 */
[----:B------:R-:W-:-:S04]  /*40c0*/  FSETP.GEU.AND P1, PT, |R27|, 6.5827683646048100446e-37, PT ;  /* 0x036000001b00780b */ /* 0x000fc80003f2e200 */
[----:B------:R-:W-:-:S08]  /*40d0*/  DFMA R8, -R6, R10, 1 ;  /* 0x3ff000000608742b */ /* 0x000fd0000000010a */
[----:B------:R-:W-:-:S08]  /*40e0*/  DFMA R8, R10, R8, R10 ;  /* 0x000000080a08722b */ /* 0x000fd0000000000a */
[----:B------:R-:W-:-:S08]  /*40f0*/  DMUL R24, R26, R8 ;  /* 0x000000081a187228 */ /* 0x000fd00000000000 */
        /* <DEDUP_REMOVED lines=11> */
.L_x_33:
[----:B------:R-:W0:Y:S08]  /*41b0*/  LDC.64 R6, c[0x0][0x3a0] ;  /* 0x0000e800ff067b82 */ /* 0x000e300000000a00 */
[----:B------:R-:W1:Y:S01]  /*41c0*/  LDC.64 R8, c[0x0][0x388] ;  /* 0x0000e200ff087b82 */ /* 0x000e620000000a00 */
[----:B0-----:R0:W-:Y:S04]  /*41d0*/  STG.E.64 desc[UR8][R6.64+0xc8], R24 ;  /* 0x0000c81806007986 */ /* 0x0011e8000c101b08 */
[----:B-1----:R-:W2:Y:S02]  /*41e0*/  LDG.E.64 R4, desc[UR8][R8.64+0x80] ;  /* 0x0000800808047981 */ /* 0x002ea4000c1e1b00 */
[----:B--2---:R-:W-:-:S14]  /*41f0*/  DSETP.GT.AND P0, PT, R2, R4, PT ;  /* 0x000000040200722a */ /* 0x004fdc0003f04000 */
[----:B0-----:R-:W-:Y:S05]  /*4200*/  @!P0 BRA `(.L_x_34) ;  /* 0x0000000000108947 */ /* 0x001fea0003800000 */
[----:B------:R-:W2:Y:S02]  /*4210*/  LDG.E.64 R2, desc[UR8][R8.64] ;  /* 0x0000000808027981 */ /* 0x000ea4000c1e1b00 */
[----:B--2---:R-:W-:Y:S01]  /*4220*/  DSETP.GT.AND P0, PT, R2, -60, PT ;  /* 0xc04e00000200742a */ /* 0x004fe20003f04000 */
[----:B------:R-:W-:-:S13]  /*4230*/  CS2R R2, SRZ ;  /* 0x0000000000027805 */ /* 0x000fda000001ff00 */
[----:B------:R-:W-:Y:S05]  /*4240*/  @P0 BRA `(.L_x_35) ;  /* 0x0000000000080947 */ /* 0x000fea0003800000 */
.L_x_34:
[----:B------:R-:W-:Y:S02]  /*4250*/  IMAD.MOV.U32 R2, RZ, RZ, R24 ;  /* 0x000000ffff027224 */ /* 0x000fe400078e0018 */
[----:B------:R-:W-:-:S07]  /*4260*/  IMAD.MOV.U32 R3, RZ, RZ, R25 ;  /* 0x000000ffff037224 */ /* 0x000fce00078e0019 */
.L_x_35:
[----:B------:R-:W0:Y:S02]  /*4270*/  LDC.64 R6, c[0x0][0x390] ;  /* 0x0000e400ff067b82 */ /* 0x000e240000000a00 */
[----:B0-----:R0:W-:Y:S04]  /*4280*/  STG.E.64 desc[UR8][R6.64+0x80], R2 ;  /* 0x0000800206007986 */ /* 0x0011e8000c101b08 */
[----:B------:R-:W2:Y:S01]  /*4290*/  LDG.E.64 R4, desc[UR8][R8.64] ;  /* 0x0000000808047981 */ /* 0x000ea2000c1e1b00 */
[----:B------:R-:W1:Y:S01]  /*42a0*/  MUFU.RCP64H R11, 7 ;  /* 0x401c0000000b7908 */ /* 0x000e620000001800 */
[----:B------:R-:W-:Y:S01]  /*42b0*/  MOV R12, 0x0 ;  /* 0x00000000000c7802 */ /* 0x000fe20000000f00 */
[----:B------:R-:W-:Y:S02]  /*42c0*/  IMAD.MOV.U32 R13, RZ, RZ, 0x401c0000 ;  /* 0x401c0000ff0d7424 */ /* 0x000fe400078e00ff */
[----:B------:R-:W-:-:S06]  /*42d0*/  IMAD.MOV.U32 R10, RZ, RZ, 0x1 ;  /* 0x00000001ff0a7424 */ /* 0x000fcc00078e00ff */
[----:B-1----:R-:W-:-:S08]  /*42e0*/  DFMA R14, R10, -R12, 1 ;  /* 0x3ff000000a0e742b */ /* 0x002fd0000000080c */
[----:B------:R-:W-:-:S08]  /*42f0*/  DFMA R14, R14, R14, R14 ;  /* 0x0000000e0e0e722b */ /* 0x000fd0000000000e */
[----:B------:R-:W-:-:S08]  /*4300*/  DFMA R14, R10, R14, R10 ;  /* 0x0000000e0a0e722b */ /* 0x000fd0000000000a */
[----:B------:R-:W-:-:S08]  /*4310*/  DFMA R12, R14, -R12, 1 ;  /* 0x3ff000000e0c742b */ /* 0x000fd0000000080c */
[----:B------:R-:W-:Y:S02]  /*4320*/  DFMA R12, R14, R12, R14 ;  /* 0x0000000c0e0c722b */ /* 0x000fe4000000000e */
[----:B--2---:R-:W-:-:S08]  /*4330*/  DADD R26, -R4, -26 ;  /* 0xc03a0000041a7429 */ /* 0x004fd00000000100 */
[----:B------:R-:W-:Y:S02]  /*4340*/  DMUL R24, R12, R26 ;  /* 0x0000001a0c187228 */ /* 0x000fe40000000000 */
[----:B------:R-:W-:-:S06]  /*4350*/  FSETP.GEU.AND P1, PT, |R27|, 6.5827683646048100446e-37, PT ;  /* 0x036000001b00780b */ /* 0x000fcc0003f2e200 */
[----:B0-----:R-:W-:-:S08]  /*4360*/  DFMA R2, R24, -7, R26 ;  /* 0xc01c00001802782b */ /* 0x001fd0000000001a */
[----:B------:R-:W-:-:S10]  /*4370*/  DFMA R24, R12, R2, R24 ;  /* 0x000000020c18722b */ /* 0x000fd40000000018 */
[----:B------:R-:W-:-:S05]  /*4380*/  FFMA R0, RZ, 2.4375, R25 ;  /* 0x401c0000ff007823 */ /* 0x000fca0000000019 */
        /* <DEDUP_REMOVED lines=8> */
.L_x_36:
        /* <DEDUP_REMOVED lines=59> */
.L_x_37:
        /* <DEDUP_REMOVED lines=17> */
.L_x_38:
[----:B------:R-:W0:Y:S08]  /*48d0*/  LDC.64 R6, c[0x0][0x3a0] ;  /* 0x0000e800ff067b82 */ /* 0x000e300000000a00 */
[----:B------:R-:W1:Y:S01]  /*48e0*/  LDC.64 R2, c[0x0][0x388] ;  /* 0x0000e200ff027b82 */ /* 0x000e620000000a00 */
[----:B0-----:R0:W-:Y:S04]  /*48f0*/  STG.E.64 desc[UR8][R6.64+0x8], R4 ;  /* 0x0000080406007986 */ /* 0x0011e8000c101b08 */
[----:B-1----:R-:W2:Y:S01]  /*4900*/  LDG.E.64 R2, desc[UR8][R2.64] ;  /* 0x0000000802027981 */ /* 0x002ea2000c1e1b00 */
[----:B------:R-:W1:Y:S01]  /*4910*/  MUFU.RCP64H R9, 10 ;  /* 0x4024000000097908 */ /* 0x000e620000001800 */
[----:B------:R-:W-:Y:S01]  /*4920*/  IMAD.MOV.U32 R10, RZ, RZ, 0x0 ;  /* 0x00000000ff0a7424 */ /* 0x000fe200078e00ff */
[----:B------:R-:W-:Y:S01]  /*4930*/  MOV R8, 0x1 ;  /* 0x0000000100087802 */ /* 0x000fe20000000f00 */
        /* <DEDUP_REMOVED lines=9> */
[----:B------:R-:W-:-:S08]  /*49d0*/  DFMA R2, R24, -10, R26 ;  /* 0xc02400001802782b */ /* 0x000fd0000000001a */
[----:B------:R-:W-:-:S10]  /*49e0*/  DFMA R24, R10, R2, R24 ;  /* 0x000000020a18722b */ /* 0x000fd40000000018 */
[----:B------:R-:W-:-:S05]  /*49f0*/  FFMA R0, RZ, 2.5625, R25 ;  /* 0x40240000ff007823 */ /* 0x000fca0000000019 */
[----:B------:R-:W-:-:S13]  /*4a00*/  FSETP.GT.AND P0, PT, |R0|, 1.469367938527859385e-39, PT ;  /* 0x001000000000780b */ /* 0x000fda0003f04200 */
[----:B0-----:R-:W-:Y:S05]  /*4a10*/  @P0 BRA P1, `(.L_x_39) ;  /* 0x0000000000180947 */ /* 0x001fea0000800000 */
[----:B------:R-:W-:Y:S01]  /*4a20*/  IMAD.MOV.U32 R0, RZ, RZ, R26 ;  /* 0x000000ffff007224 */ /* 0x000fe200078e001a */
[----:B------:R-:W-:Y:S01]  /*4a30*/  MOV R24, 0x4a70 ;  /* 0x00004a7000187802 */ /* 0x000fe20000000f00 */
[----:B------:R-:W-:Y:S02]  /*4a40*/  IMAD.MOV.U32 R26, RZ, RZ, RZ ;  /* 0x000000ffff1a7224 */ /* 0x000fe400078e00ff */
[----:B------:R-:W-:-:S07]  /*4a50*/  IMAD.MOV.U32 R25, RZ, RZ, 0x40240000 ;  /* 0x40240000ff197424 */ /* 0x000fce00078e00ff */
[----:B------:R-:W-:Y:S05]  /*4a60*/  CALL.REL.NOINC `($__internal_1_$__cuda_sm20_div_rn_f64_full) ;  /* 0x00000300002c7944 */ /* 0x000fea0003c00000 */
[----:B------:R-:W-:-:S07]  /*4a70*/  IMAD.MOV.U32 R24, RZ, RZ, R0 ;  /* 0x000000ffff187224 */ /* 0x000fce00078e0000 */
.L_x_39:
[----:B------:R-:W-:Y:S01]  /*4a80*/  IMAD.MOV.U32 R8, RZ, RZ, 0x652b82fe ;  /* 0x652b82feff087424 */ /* 0x000fe200078e00ff */
[----:B------:R-:W-:Y:S01]  /*4a90*/  MOV R9, 0x3ff71547 ;  /* 0x3ff7154700097802 */ /* 0x000fe20000000f00 */
[----:B------:R-:W-:Y:S01]  /*4aa0*/  UMOV UR6, 0xfefa39ef ;  /* 0xfefa39ef00067882 */ /* 0x000fe20000000000 */
[----:B------:R-:W-:Y:S01]  /*4ab0*/  UMOV UR7, 0x3fe62e42 ;  /* 0x3fe62e4200077882 */ /* 0x000fe20000000000 */
[----:B------:R-:W-:-:S03]  /*4ac0*/  FSETP.GEU.AND P0, PT, |R25|, 4.1917929649353027344, PT ;  /* 0x4086232b1900780b */ /* 0x000fc60003f0e200 */
        /* <DEDUP_REMOVED lines=50> */
[----:B------:R-:W-:Y:S01]  /*4df0*/  IMAD.IADD R8, R8, 0x1, -R3 ;  /* 0x0000000108087824 */ /* 0x000fe200078e0a03 */
[----:B------:R-:W-:-:S04]  /*4e00*/  LEA R3, R3, R7, 0x14 ;  /* 0x0000000703037211 */ /* 0x000fc800078ea0ff */
[----:B------:R-:W-:-:S06]  /*4e10*/  LEA R7, R8, 0x3ff00000, 0x14 ;  /* 0x3ff0000008077811 */ /* 0x000fcc00078ea0ff */
[----:B------:R-:W-:-:S11]  /*4e20*/  DMUL R2, R2, R6 ;  /* 0x0000000602027228 */ /* 0x000fd60000000000 */
.L_x_40:
        /* <DEDUP_REMOVED lines=16> */
[----:B------:R-:W-:Y:S01]  /*4f30*/  IMAD.MOV.U32 R0, RZ, RZ, RZ ;  /* 0x000000ffff007224 */ /* 0x000fe200078e00ff */
[----:B------:R-:W-:-:S07]  /*4f40*/  MOV R24, 0x4f60 ;  /* 0x00004f6000187802 */ /* 0x000fce0000000f00 */
[----:B------:R-:W-:Y:S05]  /*4f50*/  CALL.REL.NOINC `($__internal_1_$__cuda_sm20_div_rn_f64_full) ;  /* 0x000002f800f07944 */ /* 0x000fea0003c00000 */
[----:B------:R-:W-:Y:S02]  /*4f60*/  IMAD.MOV.U32 R2, RZ, RZ, R0 ;  /* 0x000000ffff027224 */ /* 0x000fe400078e0000 */
[----:B------:R-:W-:-:S07]  /*4f70*/  IMAD.MOV.U32 R3, RZ, RZ, R25 ;  /* 0x000000ffff037224 */ /* 0x000fce00078e0019 */
.L_x_41:
[----:B------:R-:W0:Y:S08]  /*4f80*/  LDC.64 R14, c[0x0][0x3a0] ;  /* 0x0000e800ff0e7b82 */ /* 0x000e300000000a00 */
[----:B------:R-:W1:Y:S01]  /*4f90*/  LDC.64 R6, c[0x0][0x388] ;  /* 0x0000e200ff067b82 */ /* 0x000e620000000a00 */
[----:B0-----:R0:W-:Y:S04]  /*4fa0*/  STG.E.64 desc[UR8][R14.64+0x70], R2 ;  /* 0x000070020e007986 */ /* 0x0011e8000c101b08 */
[----:B-1----:R-:W2:Y:S01]  /*4fb0*/  LDG.E.64 R6, desc[UR8][R6.64] ;  /* 0x0000000806067981 */ /* 0x002ea2000c1e1b00 */
[----:B------:R-:W1:Y:S01]  /*4fc0*/  MUFU.RCP64H R9, 11.5 ;  /* 0x4027000000097908 */ /* 0x000e620000001800 */
        /* <DEDUP_REMOVED lines=8> */
[----:B--2---:R-:W-:-:S08]  /*5050*/  DADD R26, R6, 30 ;  /* 0x403e0000061a7429 */ /* 0x004fd00000000000 */
[----:B------:R-:W-:Y:S02]  /*5060*/  DMUL R24, R26, R8 ;  /* 0x000000081a187228 */ /* 0x000fe40000000000 */
[----:B------:R-:W-:-:S06]  /*5070*/  FSETP.GEU.AND P1, PT, |R27|, 6.5827683646048100446e-37, PT ;  /* 0x036000001b00780b */ /* 0x000fcc0003f2e200 */
[----:B------:R-:W-:-:S08]  /*5080*/  DFMA R6, R24, -11.5, R26 ;  /* 0xc02700001806782b */ /* 0x000fd0000000001a */
[----:B------:R-:W-:-:S10]  /*5090*/  DFMA R24, R8, R6, R24 ;  /* 0x000000060818722b */ /* 0x000fd40000000018 */
[----:B------:R-:W-:-:S05]  /*50a0*/  FFMA R0, RZ, 2.609375, R25 ;  /* 0x40270000ff007823 */ /* 0x000fca0000000019 */
[----:B------:R-:W-:-:S13]  /*50b0*/  FSETP.GT.AND P0, PT, |R0|, 1.469367938527859385e-39, PT ;  /* 0x001000000000780b */ /* 0x000fda0003f04200 */
[----:B0-----:R-:W-:Y:S05]  /*50c0*/  @P0 BRA P1, `(.L_x_42) ;  /* 0x0000000000180947 */ /* 0x001fea0000800000 */
[----:B------:R-:W-:Y:S01]  /*50d0*/  MOV R0, R26 ;  /* 0x0000001a00007202 */ /* 0x000fe20000000f00 */
[----:B------:R-:W-:Y:S01]  /*50e0*/  IMAD.MOV.U32 R26, RZ, RZ, RZ ;  /* 0x000000ffff1a7224 */ /* 0x000fe200078e00ff */
[----:B------:R-:W-:Y:S01]  /*50f0*/  MOV R24, 0x5120 ;  /* 0x0000512000187802 */ /* 0x000fe20000000f00 */
[----:B------:R-:W-:-:S07]  /*5100*/  IMAD.MOV.U32 R25, RZ, RZ, 0x40270000 ;  /* 0x40270000ff197424 */ /* 0x000fce00078e00ff */
[----:B------:R-:W-:Y:S05]  /*5110*/  CALL.REL.NOINC `($__internal_1_$__cuda_sm20_div_rn_f64_full) ;  /* 0x000002f800807944 */ /* 0x000fea0003c00000 */
[----:B------:R-:W-:-:S07]  /*5120*/  IMAD.MOV.U32 R24, RZ, RZ, R0 ;  /* 0x000000ffff187224 */ /* 0x000fce00078e0000 */
.L_x_42:
        /* <DEDUP_REMOVED lines=59> */
.L_x_43:
        /* <DEDUP_REMOVED lines=20> */
.L_x_44:
[----:B------:R-:W0:Y:S01]  /*5620*/  LDC.64 R12, c[0x0][0x3a0] ;  /* 0x0000e800ff0c7b82 */ /* 0x000e220000000a00 */
[----:B------:R-:W-:-:S07]  /*5630*/  DMUL R10, R24, R2 ;  /* 0x00000002180a7228 */ /* 0x000fce0000000000 */
[----:B------:R-:W1:Y:S01]  /*5640*/  LDC.64 R14, c[0x0][0x388] ;  /* 0x0000e200ff0e7b82 */ /* 0x000e620000000a00 */
[----:B0-----:R0:W-:Y:S04]  /*5650*/  STG.E.64 desc[UR8][R12.64+0xd8], R24 ;  /* 0x0000d8180c007986 */ /* 0x0011e8000c101b08 */
[----:B------:R2:W-:Y:S04]  /*5660*/  STG.E.64 desc[UR8][R12.64+0x120], R10 ;  /* 0x0001200a0c007986 */ /* 0x0005e8000c101b08 */
[----:B-1----:R-:W3:Y:S01]  /*5670*/  LDG.E.64 R2, desc[UR8][R14.64+0x20] ;  /* 0x000020080e027981 */ /* 0x002ee2000c1e1b00 */
[----:B------:R-:W1:Y:S01]  /*5680*/  MUFU.RCP64H R7, R11 ;  /* 0x0000000b00077308 */ /* 0x000e620000001800 */
[----:B------:R-:W-:-:S06]  /*5690*/  IMAD.MOV.U32 R6, RZ, RZ, 0x1 ;  /* 0x00000001ff067424 */ /* 0x000fcc00078e00ff */
[----:B-1----:R-:W-:-:S08]  /*56a0*/  DFMA R8, -R10, R6, 1 ;  /* 0x3ff000000a08742b */ /* 0x002fd00000000106 */
[----:B------:R-:W-:-:S08]  /*56b0*/  DFMA R8, R8, R8, R8 ;  /* 0x000000080808722b */ /* 0x000fd00000000008 */
[----:B------:R-:W-:-:S08]  /*56c0*/  DFMA R8, R6, R8, R6 ;  /* 0x000000080608722b */ /* 0x000fd00000000006 */
[----:B------:R-:W-:-:S08]  /*56d0*/  DFMA R6, -R10, R8, 1 ;  /* 0x3ff000000a06742b */ /* 0x000fd00000000108 */
[----:B------:R-:W-:Y:S02]  /*56e0*/  DFMA R6, R8, R6, R8 ;  /* 0x000000060806722b */ /* 0x000fe40000000008 */
[----:B---3--:R-:W-:-:S08]  /*56f0*/  DADD R26, -R2, R4 ;  /* 0x00000000021a7229 */ /* 0x008fd00000000104 */
[----:B0-----:R-:W-:Y:S02]  /*5700*/  DMUL R24, R26, R6 ;  /* 0x000000061a187228 */ /* 0x001fe40000000000 */
[----:B------:R-:W-:-:S06]  /*5710*/  FSETP.GEU.AND P1, PT, |R27|, 6.5827683646048100446e-37, PT ;  /* 0x036000001b00780b */ /* 0x000fcc0003f2e200 */
[----:B------:R-:W-:-:S08]  /*5720*/  DFMA R2, -R10, R24, R26 ;  /* 0x000000180a02722b */ /* 0x000fd0000000011a */
[----:B------:R-:W-:-:S10]  /*5730*/  DFMA R24, R6, R2, R24 ;  /* 0x000000020618722b */ /* 0x000fd40000000018 */
[----:B------:R-:W-:-:S05]  /*5740*/  FFMA R0, RZ, R11, R25 ;  /* 0x0000000bff007223 */ /* 0x000fca0000000019 */
[----:B------:R-:W-:-:S13]  /*5750*/  FSETP.GT.AND P0, PT, |R0|, 1.469367938527859385e-39, PT ;  /* 0x001000000000780b */ /* 0x000fda0003f04200 */
[----:B--2---:R-:W-:Y:S05]  /*5760*/  @P0 BRA P1, `(.L_x_45) ;  /* 0x0000000000180947 */ /* 0x004fea0000800000 */
[----:B------:R-:W-:Y:S01]  /*5770*/  IMAD.MOV.U32 R0, RZ, RZ, R26 ;  /* 0x000000ffff007224 */ /* 0x000fe200078e001a */
[----:B------:R-:W-:Y:S01]  /*5780*/  MOV R24, 0x57c0 ;  /* 0x000057c000187802 */ /* 0x000fe20000000f00 */
[----:B------:R-:W-:Y:S02]  /*5790*/  IMAD.MOV.U32 R26, RZ, RZ, R10 ;  /* 0x000000ffff1a7224 */ /* 0x000fe400078e000a */
[----:B------:R-:W-:-:S07]  /*57a0*/  IMAD.MOV.U32 R25, RZ, RZ, R11 ;  /* 0x000000ffff197224 */ /* 0x000fce00078e000b */
[----:B------:R-:W-:Y:S05]  /*57b0*/  CALL.REL.NOINC `($__internal_1_$__cuda_sm20_div_rn_f64_full) ;  /* 0x000002f000d87944 */ /* 0x000fea0003c00000 */
[----:B------:R-:W-:-:S07]  /*57c0*/  IMAD.MOV.U32 R24, RZ, RZ, R0 ;  /* 0x000000ffff187224 */ /* 0x000fce00078e0000 */
.L_x_45:
        /* <DEDUP_REMOVED lines=18> */
[----:B------:R-:W-:-:S05]  /*58f0*/  FFMA R0, RZ, 2.875, R25 ;  /* 0x40380000ff007823 */ /* 0x000fca0000000019 */
        /* <DEDUP_REMOVED lines=8> */
.L_x_46:
        /* <DEDUP_REMOVED lines=59> */
.L_x_47:
        /* <DEDUP_REMOVED lines=17> */
.L_x_48:
        /* <DEDUP_REMOVED lines=18> */
[----:B------:R-:W-:-:S05]  /*5f60*/  FFMA R0, RZ, 2.8125, R25 ;  /* 0x40340000ff007823 */ /* 0x000fca0000000019 */
        /* <DEDUP_REMOVED lines=8> */
.L_x_49:
        /* <DEDUP_REMOVED lines=59> */
.L_x_50:
        /* <DEDUP_REMOVED lines=21> */
.L_x_51:
        /* <DEDUP_REMOVED lines=13> */
[----:B--2---:R-:W-:-:S08]  /*65c0*/  DADD R26, R6, -60 ;  /* 0xc04e0000061a7429 */ /* 0x004fd00000000000 */
[----:B------:R-:W-:Y:S02]  /*65d0*/  DMUL R24, R12, R26 ;  /* 0x0000001a0c187228 */ /* 0x000fe40000000000 */
[----:B------:R-:W-:-:S06]  /*65e0*/  FSETP.GEU.AND P1, PT, |R27|, 6.5827683646048100446e-37, PT ;  /* 0x036000001b00780b */ /* 0x000fcc0003f2e200 */
[----:B------:R-:W-:-:S08]  /*65f0*/  DFMA R6, R24, -20, R26 ;  /* 0xc03400001806782b */ /* 0x000fd0000000001a */
[----:B------:R-:W-:-:S10]  /*6600*/  DFMA R24, R12, R6, R24 ;  /* 0x000000060c18722b */ /* 0x000fd40000000018 */
[----:B------:R-:W-:-:S05]  /*6610*/  FFMA R0, RZ, 2.8125, R25 ;  /* 0x40340000ff007823 */ /* 0x000fca0000000019 */
        /* <DEDUP_REMOVED lines=8> */
.L_x_52:
        /* <DEDUP_REMOVED lines=59> */
.L_x_53:
[----:B------:R-:W-:Y:S01]  /*6a50*/  DADD R26, R8, 1 ;  /* 0x3ff00000081a7429 */ /* 0x000fe20000000000 */
[----:B------:R-:W-:Y:S01]  /*6a60*/  IMAD.MOV.U32 R6, RZ, RZ, 0x1 ;  /* 0x00000001ff067424 */ /* 0x000fe200078e00ff */
[----:B------:R-:W-:Y:S01]  /*6a70*/  UMOV UR6, 0x1eb851ec ;  /* 0x1eb851ec00067882 */ /* 0x000fe20000000000 */
[----:B------:R-:W-:-:S03]  /*6a80*/  UMOV UR7, 0x3ff1eb85 ;  /* 0x3ff1eb8500077882 */ /* 0x000fc60000000000 */
[----:B------:R-:W0:Y:S02]  /*6a90*/  MUFU.RCP64H R7, R27 ;  /* 0x0000001b00077308 */ /* 0x000e240000001800 */
[----:B0-----:R-:W-:-:S08]  /*6aa0*/  DFMA R8, -R26, R6, 1 ;  /* 0x3ff000001a08742b */ /* 0x001fd00000000106 */
[----:B------:R-:W-:-:S08]  /*6ab0*/  DFMA R8, R8, R8, R8 ;  /* 0x000000080808722b */ /* 0x000fd00000000008 */
[----:B------:R-:W-:-:S08]  /*6ac0*/  DFMA R8, R6, R8, R6 ;  /* 0x000000080608722b */ /* 0x000fd00000000006 */
[----:B------:R-:W-:-:S08]  /*6ad0*/  DFMA R6, -R26, R8, 1 ;  /* 0x3ff000001a06742b */ /* 0x000fd00000000108 */
[----:B------:R-:W-:-:S08]  /*6ae0*/  DFMA R6, R8, R6, R8 ;  /* 0x000000060806722b */ /* 0x000fd00000000008 */
[----:B------:R-:W-:-:S08]  /*6af0*/  DMUL R24, R6, UR6 ;  /* 0x0000000606187c28 */ /* 0x000fd00008000000 */
[----:B------:R-:W-:-:S08]  /*6b00*/  DFMA R8, -R26, R24, UR6 ;  /* 0x000000061a087e2b */ /* 0x000fd00008000118 */
[----:B------:R-:W-:-:S10]  /*6b10*/  DFMA R24, R6, R8, R24 ;  /* 0x000000080618722b */ /* 0x000fd40000000018 */
[----:B------:R-:W-:-:S05]  /*6b20*/  FFMA R0, RZ, R27, R25 ;  /* 0x0000001bff007223 */ /* 0x000fca0000000019 */
[----:B------:R-:W-:-:S13]  /*6b30*/  FSETP.GT.AND P0, PT, |R0|, 1.469367938527859385e-39, PT ;  /* 0x001000000000780b */ /* 0x000fda0003f04200 */
[----:B------:R-:W-:Y:S05]  /*6b40*/  @P0 BRA `(.L_x_54) ;  /* 0x0000000000180947 */ /* 0x000fea0003800000 */
[----:B------:R-:W-:Y:S01]  /*6b50*/  IMAD.MOV.U32 R25, RZ, RZ, R27 ;  /* 0x000000ffff197224 */ /* 0x000fe200078e001b */
[----:B------:R-:W-:Y:S01]  /*6b60*/  MOV R24, 0x6ba0 ;  /* 0x00006ba000187802 */ /* 0x000fe20000000f00 */
[----:B------:R-:W-:Y:S02]  /*6b70*/  IMAD.MOV.U32 R0, RZ, RZ, 0x1eb851ec ;  /* 0x1eb851ecff007424 */ /* 0x000fe400078e00ff */
[----:B------:R-:W-:-:S07]  /*6b80*/  IMAD.MOV.U32 R27, RZ, RZ, 0x3ff1eb85 ;  /* 0x3ff1eb85ff1b7424 */ /* 0x000fce00078e00ff */
[----:B------:R-:W-:Y:S05]  /*6b90*/  CALL.REL.NOINC `($__internal_1_$__cuda_sm20_div_rn_f64_full) ;  /* 0x000002dc00e07944 */ /* 0x000fea0003c00000 */
[----:B------:R-:W-:-:S07]  /*6ba0*/  MOV R24, R0 ;  /* 0x0000000000187202 */ /* 0x000fce0000000f00 */
.L_x_54:
        /* <DEDUP_REMOVED lines=27> */
.L_x_55:
        /* <DEDUP_REMOVED lines=13> */
[----:B--2---:R-:W-:-:S08]  /*6e30*/  DADD R26, -R2, -5 ;  /* 0xc0140000021a7429 */ /* 0x004fd00000000100 */
[----:B0-----:R-:W-:Y:S02]  /*6e40*/  DMUL R24, R26, R4 ;  /* 0x000000041a187228 */ /* 0x001fe40000000000 */
[----:B------:R-:W-:-:S06]  /*6e50*/  FSETP.GEU.AND P1, PT, |R27|, 6.5827683646048100446e-37, PT ;  /* 0x036000001b00780b */ /* 0x000fcc0003f2e200 */
[----:B------:R-:W-:-:S08]  /*6e60*/  DFMA R2, R24, -14, R26 ;  /* 0xc02c00001802782b */ /* 0x000fd0000000001a */
[----:B------:R-:W-:-:S10]  /*6e70*/  DFMA R24, R4, R2, R24 ;  /* 0x000000020418722b */ /* 0x000fd40000000018 */
[----:B------:R-:W-:-:S05]  /*6e80*/  FFMA R0, RZ, 2.6875, R25 ;  /* 0x402c0000ff007823 */ /* 0x000fca0000000019 */
        /* <DEDUP_REMOVED lines=8> */
.L_x_56:
        /* <DEDUP_REMOVED lines=59> */
.L_x_57:
        /* <DEDUP_REMOVED lines=17> */
.L_x_58:
        /* <DEDUP_REMOVED lines=18> */
[----:B------:R-:W-:-:S05]  /*74f0*/  FFMA R0, RZ, 2.375, R25 ;  /* 0x40180000ff007823 */ /* 0x000fca0000000019 */
        /* <DEDUP_REMOVED lines=8> */
.L_x_59:
        /* <DEDUP_REMOVED lines=59> */
.L_x_60:
[----:B------:R-:W-:Y:S01]  /*7930*/  DADD R4, R4, 1 ;  /* 0x3ff0000004047429 */ /* 0x000fe20000000000 */
[----:B------:R-:W-:Y:S01]  /*7940*/  MOV R0, 0x7980 ;  /* 0x0000798000007802 */ /* 0x000fe20000000f00 */
[----:B------:R-:W-:-:S06]  /*7950*/  UMOV UR5, 0x3fe00000 ;  /* 0x3fe0000000057882 */ /* 0x000fcc0000000000 */
[----:B------:R-:W-:-:S11]  /*7960*/  DADD R38, -RZ, |R4| ;  /* 0x00000000ff267229 */ /* 0x000fd60000000504 */
[----:B------:R-:W-:Y:S05]  /*7970*/  CALL.REL.NOINC `($_Z14bridgeFunctiondPdS_S_S_$__internal_accurate_pow) ;  /* 0x000002d400f47944 */ /* 0x000fea0003c00000 */
[C---:B------:R-:W-:Y:S01]  /*7980*/  DADD R6, R4.reuse, 0.5 ;  /* 0x3fe0000004067429 */ /* 0x040fe20000000000 */
[----:B------:R-:W-:Y:S01]  /*7990*/  ISETP.GE.AND P1, PT, R5, RZ, PT ;  /* 0x000000ff0500720c */ /* 0x000fe20003f26270 */
[----:B------:R-:W-:-:S03]  /*79a0*/  DSETP.NEU.AND P0, PT, R4, RZ, PT ;  /* 0x000000ff0400722a */ /* 0x000fc60003f0d000 */
[----:B------:R-:W-:Y:S02]  /*79b0*/  FSEL R26, R28, RZ, P1 ;  /* 0x000000ff1c1a7208 */ /* 0x000fe40000800000 */
[----:B------:R-:W-:Y:S02]  /*79c0*/  FSEL R29, R29, -QNAN , P1 ;  /* 0xfff800001d1d7808 */ /* 0x000fe40000800000 */
[----:B------:R-:W-:Y:S02]  /*79d0*/  FSEL R26, R26, RZ, P0 ;  /* 0x000000ff1a1a7208 */ /* 0x000fe40000000000 */
[----:B------:R-:W-:Y:S02]  /*79e0*/  LOP3.LUT R6, R7, 0x7ff00000, RZ, 0xc0, !PT ;  /* 0x7ff0000007067812 */ /* 0x000fe400078ec0ff */
[----:B------:R-:W-:Y:S02]  /*79f0*/  FSEL R27, R29, RZ, P0 ;  /* 0x000000ff1d1b7208 */ /* 0x000fe40000000000 */
[----:B------:R-:W-:-:S13]  /*7a00*/  ISETP.NE.AND P1, PT, R6, 0x7ff00000, PT ;  /* 0x7ff000000600780c */ /* 0x000fda0003f25270 */
[----:B------:R-:W-:Y:S05]  /*7a10*/  @P1 BRA `(.L_x_61) ;  /* 0x0000000000181947 */ /* 0x000fea0003800000 */
[----:B------:R-:W-:-:S14]  /*7a20*/  DSETP.NAN.AND P0, PT, R4, R4, PT ;  /* 0x000000040400722a */ /* 0x000fdc0003f08000 */
[----:B------:R-:W-:Y:S01]  /*7a30*/  @P0 DADD R26, R4, 0.5 ;  /* 0x3fe00000041a0429 */ /* 0x000fe20000000000 */
[----:B------:R-:W-:Y:S10]  /*7a40*/  @P0 BRA `(.L_x_61) ;  /* 0x00000000000c0947 */ /* 0x000ff40003800000 */
[----:B------:R-:W-:-:S14]  /*7a50*/  DSETP.NEU.AND P0, PT, |R4|, +INF , PT ;  /* 0x7ff000000400742a */ /* 0x000fdc0003f0d200 */
[----:B------:R-:W-:Y:S02]  /*7a60*/  @!P0 IMAD.MOV.U32 R26, RZ, RZ, 0x0 ;  /* 0x00000000ff1a8424 */ /* 0x000fe400078e00ff */
[----:B------:R-:W-:-:S07]  /*7a70*/  @!P0 IMAD.MOV.U32 R27, RZ, RZ, 0x7ff00000 ;  /* 0x7ff00000ff1b8424 */ /* 0x000fce00078e00ff */
.L_x_61:
[----:B------:R-:W0:Y:S01]  /*7a80*/  MUFU.RCP64H R7, R27 ;  /* 0x0000001b00077308 */ /* 0x000e220000001800 */
[----:B------:R-:W-:Y:S01]  /*7a90*/  IMAD.MOV.U32 R6, RZ, RZ, 0x1 ;  /* 0x00000001ff067424 */ /* 0x000fe200078e00ff */
[----:B------:R-:W-:-:S05]  /*7aa0*/  DSETP.NEU.AND P2, PT, R4, 1, PT ;  /* 0x3ff000000400742a */ /* 0x000fca0003f4d000 */
[----:B0-----:R-:W-:-:S08]  /*7ab0*/  DFMA R8, R6, -R26, 1 ;  /* 0x3ff000000608742b */ /* 0x001fd0000000081a */
[----:B------:R-:W-:-:S08]  /*7ac0*/  DFMA R8, R8, R8, R8 ;  /* 0x000000080808722b */ /* 0x000fd00000000008 */
[----:B------:R-:W-:-:S08]  /*7ad0*/  DFMA R8, R6, R8, R6 ;  /* 0x000000080608722b */ /* 0x000fd00000000006 */
[----:B------:R-:W-:-:S08]  /*7ae0*/  DFMA R6, R8, -R26, 1 ;  /* 0x3ff000000806742b */ /* 0x000fd0000000081a */
[----:B------:R-:W-:-:S08]  /*7af0*/  DFMA R6, R8, R6, R8 ;  /* 0x000000060806722b */ /* 0x000fd00000000008 */
[----:B------:R-:W-:-:S08]  /*7b00*/  DMUL R24, R6, 1100 ;  /* 0x4091300006187828 */ /* 0x000fd00000000000 */
[----:B------:R-:W-:-:S08]  /*7b10*/  DFMA R8, R24, -R26, 1100 ;  /* 0x409130001808742b */ /* 0x000fd0000000081a */
        /* <DEDUP_REMOVED lines=10> */
.L_x_62:
[----:B------:R-:W0:Y:S01]  /*7bc0*/  LDC.64 R8, c[0x0][0x3a0] ;  /* 0x0000e800ff087b82 */ /* 0x000e220000000a00 */
[----:B------:R-:W-:Y:S02]  /*7bd0*/  FSEL R4, R24, RZ, P2 ;  /* 0x000000ff18047208 */ /* 0x000fe40001000000 */
[----:B------:R-:W-:-:S05]  /*7be0*/  FSEL R5, R25, 4.537109375, P2 ;  /* 0x4091300019057808 */ /* 0x000fca0001000000 */
        /* <DEDUP_REMOVED lines=26> */
.L_x_63:
        /* <DEDUP_REMOVED lines=59> */
.L_x_64:
        /* <DEDUP_REMOVED lines=12> */
[----:B------:R-:W-:Y:S01]  /*8200*/  MOV R14, 0x8240 ;  /* 0x00008240000e7802 */ /* 0x000fe20000000f00 */
[----:B------:R-:W-:Y:S01]  /*8210*/  IMAD.MOV.U32 R9, RZ, RZ, R13 ;  /* 0x000000ffff097224 */ /* 0x000fe200078e000d */
[----:B------:R-:W-:-:S07]  /*8220*/  IADD3 R12, PT, PT, R6, -0x100000, RZ ;  /* 0xfff00000060c7810 */ /* 0x000fce0007ffe0ff */
[----:B------:R-:W-:Y:S05]  /*8230*/  CALL.REL.NOINC `($__internal_0_$__cuda_sm20_dblrcp_rn_slowpath_v3) ;  /* 0x000002c4009c7944 */ /* 0x000fea0003c00000 */
.L_x_65:
[----:B------:R-:W0:Y:S01]  /*8240*/  LDC.64 R14, c[0x0][0x3a0] ;  /* 0x0000e800ff0e7b82 */ /* 0x000e220000000a00 */
[----:B------:R-:W-:-:S07]  /*8250*/  DMUL R12, R4, R8 ;  /* 0x00000008040c7228 */ /* 0x000fce0000000000 */
[----:B------:R-:W1:Y:S01]  /*8260*/  LDC.64 R16, c[0x0][0x388] ;  /* 0x0000e200ff107b82 */ /* 0x000e620000000a00 */
[----:B0-----:R0:W-:Y:S04]  /*8270*/  STG.E.64 desc[UR8][R14.64+0xe8], R8 ;  /* 0x0000e8080e007986 */ /* 0x0011e8000c101b08 */
[----:B------:R0:W-:Y:S04]  /*8280*/  STG.E.64 desc[UR8][R14.64+0x130], R12 ;  /* 0x0001300c0e007986 */ /* 0x0001e8000c101b08 */
        /* <DEDUP_REMOVED lines=22> */
.L_x_66:
[----:B------:R-:W0:Y:S08]  /*83f0*/  LDC.64 R10, c[0x0][0x390] ;  /* 0x0000e400ff0a7b82 */ /* 0x000e300000000a00 */
[----:B------:R-:W1:Y:S01]  /*8400*/  LDC.64 R2, c[0x0][0x388] ;  /* 0x0000e200ff027b82 */ /* 0x000e620000000a00 */
[----:B0-----:R0:W-:Y:S04]  /*8410*/  STG.E.64 desc[UR8][R10.64+0x30], R24 ;  /* 0x000030180a007986 */ /* 0x0011e8000c101b08 */
[----:B-1----:R-:W2:Y:S01]  /*8420*/  LDG.E.64 R2, desc[UR8][R2.64] ;  /* 0x0000000802027981 */ /* 0x002ea2000c1e1b00 */
[----:B------:R-:W1:Y:S01]  /*8430*/  MUFU.RCP64H R5, 9.029998779296875 ;  /* 0x40220f5c00057908 */ /* 0x000e620000001800 */
[----:B------:R-:W-:Y:S01]  /*8440*/  MOV R8, 0x28f5c28f ;  /* 0x28f5c28f00087802 */ /* 0x000fe20000000f00 */
[----:B------:R-:W-:Y:S01]  /*8450*/  IMAD.MOV.U32 R9, RZ, RZ, 0x40220f5c ;  /* 0x40220f5cff097424 */ /* 0x000fe200078e00ff */
[----:B------:R-:W-:Y:S01]  /*8460*/  UMOV UR6, 0x7ae147ae ;  /* 0x7ae147ae00067882 */ /* 0x000fe20000000000 */
[----:B------:R-:W-:Y:S01]  /*8470*/  IMAD.MOV.U32 R4, RZ, RZ, 0x1 ;  /* 0x00000001ff047424 */ /* 0x000fe200078e00ff */
[----:B------:R-:W-:-:S05]  /*8480*/  UMOV UR7, 0x404c6e14 ;  /* 0x404c6e1400077882 */ /* 0x000fca0000000000 */
[----:B-1----:R-:W-:-:S08]  /*8490*/  DFMA R6, R4, -R8, 1 ;  /* 0x3ff000000406742b */ /* 0x002fd00000000808 */
[----:B------:R-:W-:-:S08]  /*84a0*/  DFMA R6, R6, R6, R6 ;  /* 0x000000060606722b */ /* 0x000fd00000000006 */
[----:B------:R-:W-:-:S08]  /*84b0*/  DFMA R6, R4, R6, R4 ;  /* 0x000000060406722b */ /* 0x000fd00000000004 */
[----:B------:R-:W-:-:S08]  /*84c0*/  DFMA R4, R6, -R8, 1 ;  /* 0x3ff000000604742b */ /* 0x000fd00000000808 */
[----:B------:R-:W-:Y:S02]  /*84d0*/  DFMA R4, R6, R4, R6 ;  /* 0x000000040604722b */ /* 0x000fe40000000006 */
[----:B--2---:R-:W-:-:S08]  /*84e0*/  DADD R26, -R2, -UR6 ;  /* 0x80000006021a7e29 */ /* 0x004fd00008000100 */
[----:B0-----:R-:W-:Y:S02]  /*84f0*/  DMUL R24, R26, R4 ;  /* 0x000000041a187228 */ /* 0x001fe40000000000 */
[----:B------:R-:W-:-:S06]  /*8500*/  FSETP.GEU.AND P1, PT, |R27|, 6.5827683646048100446e-37, PT ;  /* 0x036000001b00780b */ /* 0x000fcc0003f2e200 */
[----:B------:R-:W-:-:S08]  /*8510*/  DFMA R2, R24, -R8, R26 ;  /* 0x800000081802722b */ /* 0x000fd0000000001a */
[----:B------:R-:W-:-:S10]  /*8520*/  DFMA R24, R4, R2, R24 ;  /* 0x000000020418722b */ /* 0x000fd40000000018 */
[----:B------:R-:W-:-:S05]  /*8530*/  FFMA R0, RZ, 2.5321874618530273438, R25 ;  /* 0x40220f5cff007823 */ /* 0x000fca0000000019 */
[----:B------:R-:W-:-:S13]  /*8540*/  FSETP.GT.AND P0, PT, |R0|, 1.469367938527859385e-39, PT ;  /* 0x001000000000780b */ /* 0x000fda0003f04200 */
[----:B------:R-:W-:Y:S05]  /*8550*/  @P0 BRA P1, `(.L_x_67) ;  /* 0x0000000000180947 */ /* 0x000fea0000800000 */
[----:B------:R-:W-:Y:S01]  /*8560*/  IMAD.MOV.U32 R0, RZ, RZ, R26 ;  /* 0x000000ffff007224 */ /* 0x000fe200078e001a */
[----:B------:R-:W-:Y:S01]  /*8570*/  MOV R24, 0x85b0 ;  /* 0x000085b000187802 */ /* 0x000fe20000000f00 */
[----:B------:R-:W-:Y:S02]  /*8580*/  IMAD.MOV.U32 R26, RZ, RZ, 0x28f5c28f ;  /* 0x28f5c28fff1a7424 */ /* 0x000fe400078e00ff */
[----:B------:R-:W-:-:S07]  /*8590*/  IMAD.MOV.U32 R25, RZ, RZ, 0x40220f5c ;  /* 0x40220f5cff197424 */ /* 0x000fce00078e00ff */
[----:B------:R-:W-:Y:S05]  /*85a0*/  CALL.REL.NOINC `($__internal_1_$__cuda_sm20_div_rn_f64_full) ;  /* 0x000002c4005c7944 */ /* 0x000fea0003c00000 */
[----:B------:R-:W-:-:S07]  /*85b0*/  MOV R24, R0 ;  /* 0x0000000000187202 */ /* 0x000fce0000000f00 */
.L_x_67:
        /* <DEDUP_REMOVED lines=59> */
.L_x_68:
[----:B------:R-:W-:Y:S01]  /*8970*/  DADD R2, R2, 1 ;  /* 0x3ff0000002027429 */ /* 0x000fe20000000000 */
[----:B------:R-:W-:Y:S01]  /*8980*/  MOV R0, 0x89c0 ;  /* 0x000089c000007802 */ /* 0x000fe20000000f00 */
[----:B------:R-:W-:-:S06]  /*8990*/  UMOV UR5, 0x40000000 ;  /* 0x4000000000057882 */ /* 0x000fcc0000000000 */
[----:B------:R-:W-:-:S11]  /*89a0*/  DADD R38, -RZ, |R2| ;  /* 0x00000000ff267229 */ /* 0x000fd60000000502 */
[----:B------:R-:W-:Y:S05]  /*89b0*/  CALL.REL.NOINC `($_Z14bridgeFunctiondPdS_S_S_$__internal_accurate_pow) ;  /* 0x000002c400e47944 */ /* 0x000fea0003c00000 */
[C---:B------:R-:W-:Y:S02]  /*89c0*/  DADD R4, R2.reuse, 2 ;  /* 0x4000000002047429 */ /* 0x040fe40000000000 */
[----:B------:R-:W-:-:S08]  /*89d0*/  DSETP.NEU.AND P0, PT, R2, RZ, PT ;  /* 0x000000ff0200722a */ /* 0x000fd00003f0d000 */
        /* <DEDUP_REMOVED lines=8> */
[----:B------:R-:W-:Y:S01]  /*8a60*/  @!P0 IMAD.MOV.U32 R28, RZ, RZ, 0x0 ;  /* 0x00000000ff1c8424 */ /* 0x000fe200078e00ff */
[----:B------:R-:W-:-:S07]  /*8a70*/  @!P0 MOV R29, 0x7ff00000 ;  /* 0x7ff00000001d8802 */ /* 0x000fce0000000f00 */
.L_x_69:
[----:B------:R-:W0:Y:S01]  /*8a80*/  MUFU.RCP64H R5, R29 ;  /* 0x0000001d00057308 */ /* 0x000e220000001800 */
[----:B------:R-:W-:Y:S01]  /*8a90*/  VIADD R4, R29, 0x300402 ;  /* 0x003004021d047836 */ /* 0x000fe20000000000 */
[----:B------:R-:W-:-:S04]  /*8aa0*/  DSETP.NEU.AND P1, PT, R2, 1, PT ;  /* 0x3ff000000200742a */ /* 0x000fc80003f2d000 */
[----:B------:R-:W-:Y:S01]  /*8ab0*/  FSETP.GEU.AND P0, PT, |R4|, 5.8789094863358348022e-39, PT ;  /* 0x004004020400780b */ /* 0x000fe20003f0e200 */
[----:B0-----:R-:W-:-:S08]  /*8ac0*/  DFMA R6, R4, -R28, 1 ;  /* 0x3ff000000406742b */ /* 0x001fd0000000081c */
[----:B------:R-:W-:-:S08]  /*8ad0*/  DFMA R6, R6, R6, R6 ;  /* 0x000000060606722b */ /* 0x000fd00000000006 */
[----:B------:R-:W-:-:S08]  /*8ae0*/  DFMA R6, R4, R6, R4 ;  /* 0x000000060406722b */ /* 0x000fd00000000004 */
[----:B------:R-:W-:-:S08]  /*8af0*/  DFMA R8, R6, -R28, 1 ;  /* 0x3ff000000608742b */ /* 0x000fd0000000081c */
[----:B------:R-:W-:Y:S01]  /*8b00*/  DFMA R6, R6, R8, R6 ;  /* 0x000000080606722b */ /* 0x000fe20000000006 */
[----:B------:R-:W-:Y:S10]  /*8b10*/  @P0 BRA `(.L_x_70) ;  /* 0x0000000000200947 */ /* 0x000ff40003800000 */
[----:B------:R-:W-:Y:S01]  /*8b20*/  LOP3.LUT R12, R29, 0x7fffffff, RZ, 0xc0, !PT ;  /* 0x7fffffff1d0c7812 */ /* 0x000fe200078ec0ff */
[----:B------:R-:W-:Y:S01]  /*8b30*/  IMAD.MOV.U32 R0, RZ, RZ, R28 ;  /* 0x000000ffff007224 */ /* 0x000fe200078e001c */
[----:B------:R-:W-:Y:S01]  /*8b40*/  MOV R14, 0x8b80 ;  /* 0x00008b80000e7802 */ /* 0x000fe20000000f00 */
[----:B------:R-:W-:Y:S02]  /*8b50*/  IMAD.MOV.U32 R9, RZ, RZ, R29 ;  /* 0x000000ffff097224 */ /* 0x000fe400078e001d */
[----:B------:R-:W-:-:S07]  /*8b60*/  VIADD R12, R12, 0xfff00000 ;  /* 0xfff000000c0c7836 */ /* 0x000fce0000000000 */
[----:B------:R-:W-:Y:S05]  /*8b70*/  CALL.REL.NOINC `($__internal_0_$__cuda_sm20_dblrcp_rn_slowpath_v3) ;  /* 0x000002bc004c7944 */ /* 0x000fea0003c00000 */
[----:B------:R-:W-:Y:S01]  /*8b80*/  IMAD.MOV.U32 R6, RZ, RZ, R8 ;  /* 0x000000ffff067224 */ /* 0x000fe200078e0008 */
[----:B------:R-:W-:-:S07]  /*8b90*/  MOV R7, R9 ;  /* 0x0000000900077202 */ /* 0x000fce0000000f00 */
.L_x_70:
[----:B------:R-:W0:Y:S01]  /*8ba0*/  LDC.64 R8, c[0x0][0x3a0] ;  /* 0x0000e800ff087b82 */ /* 0x000e220000000a00 */
[----:B------:R-:W-:Y:S02]  /*8bb0*/  FSEL R4, R6, RZ, P1 ;  /* 0x000000ff06047208 */ /* 0x000fe40000800000 */
[----:B------:R-:W-:-:S05]  /*8bc0*/  FSEL R5, R7, 1.875, P1 ;  /* 0x3ff0000007057808 */ /* 0x000fca0000800000 */
[----:B------:R-:W1:Y:S01]  /*8bd0*/  LDC.64 R2, c[0x0][0x388] ;  /* 0x0000e200ff027b82 */ /* 0x000e620000000a00 */
[----:B0-----:R0:W-:Y:S04]  /*8be0*/  STG.E.64 desc[UR8][R8.64+0x20], R4 ;  /* 0x0000200408007986 */ /* 0x0011e8000c101b08 */
[----:B-1----:R-:W2:Y:S01]  /*8bf0*/  LDG.E.64 R2, desc[UR8][R2.64] ;  /* 0x0000000802027981 */ /* 0x002ea2000c1e1b00 */
[----:B------:R-:W1:Y:S01]  /*8c00*/  MUFU.RCP64H R7, 5 ;  /* 0x4014000000077908 */ /* 0x000e620000001800 */
[----:B------:R-:W-:Y:S02]  /*8c10*/  IMAD.MOV.U32 R10, RZ, RZ, 0x0 ;  /* 0x00000000ff0a7424 */ /* 0x000fe400078e00ff */
        /* <DEDUP_REMOVED lines=12> */
[----:B------:R-:W-:-:S05]  /*8ce0*/  FFMA R0, RZ, 2.3125, R25 ;  /* 0x40140000ff007823 */ /* 0x000fca0000000019 */
[----:B------:R-:W-:-:S13]  /*8cf0*/  FSETP.GT.AND P0, PT, |R0|, 1.469367938527859385e-39, PT ;  /* 0x001000000000780b */ /* 0x000fda0003f04200 */
[----:B0-----:R-:W-:Y:S05]  /*8d00*/  @P0 BRA P1, `(.L_x_71) ;  /* 0x0000000000180947 */ /* 0x001fea0000800000 */
[----:B------:R-:W-:Y:S01]  /*8d10*/  IMAD.MOV.U32 R0, RZ, RZ, R26 ;  /* 0x000000ffff007224 */ /* 0x000fe200078e001a */
[----:B------:R-:W-:Y:S01]  /*8d20*/  MOV R25, 0x40140000 ;  /* 0x4014000000197802 */ /* 0x000fe20000000f00 */
[----:B------:R-:W-:Y:S01]  /*8d30*/  IMAD.MOV.U32 R26, RZ, RZ, RZ ;  /* 0x000000ffff1a7224 */ /* 0x000fe200078e00ff */
[----:B------:R-:W-:-:S07]  /*8d40*/  MOV R24, 0x8d60 ;  /* 0x00008d6000187802 */ /* 0x000fce0000000f00 */
[----:B------:R-:W-:Y:S05]  /*8d50*/  CALL.REL.NOINC `($__internal_1_$__cuda_sm20_div_rn_f64_full) ;  /* 0x000002bc00707944 */ /* 0x000fea0003c00000 */
[----:B------:R-:W-:-:S07]  /*8d60*/  IMAD.MOV.U32 R24, RZ, RZ, R0 ;  /* 0x000000ffff187224 */ /* 0x000fce00078e0000 */
.L_x_71:
        /* <DEDUP_REMOVED lines=59> */
.L_x_72:
        /* <DEDUP_REMOVED lines=16> */
.L_x_73:
        /* <DEDUP_REMOVED lines=16> */
[----:B0-----:R-:W-:-:S08]  /*9320*/  DFMA R6, R24, -5, R26 ;  /* 0xc01400001806782b */ /* 0x001fd0000000001a */
        /* <DEDUP_REMOVED lines=9> */
[----:B------:R-:W-:-:S07]  /*93c0*/  IMAD.MOV.U32 R24, RZ, RZ, R0 ;  /* 0x000000ffff187224 */ /* 0x000fce00078e0000 */
.L_x_74:
[----:B------:R-:W-:Y:S01]  /*93d0*/  IMAD.MOV.U32 R10, RZ, RZ, 0x652b82fe ;  /* 0x652b82feff0a7424 */ /* 0x000fe200078e00ff */
[----:B------:R-:W-:Y:S01]  /*93e0*/  MOV R11, 0x3ff71547 ;  /* 0x3ff71547000b7802 */ /* 0x000fe20000000f00 */
[----:B------:R-:W-:Y:S01]  /*93f0*/  UMOV UR6, 0xfefa39ef ;  /* 0xfefa39ef00067882 */ /* 0x000fe20000000000 */
[----:B------:R-:W-:Y:S01]  /*9400*/  UMOV UR7, 0x3fe62e42 ;  /* 0x3fe62e4200077882 */ /* 0x000fe20000000000 */
[----:B------:R-:W0:Y:S01]  /*9410*/  MUFU.RCP64H R15, 200 ;  /* 0x40690000000f7908 */ /* 0x000e220000001800 */
[----:B------:R-:W-:Y:S01]  /*9420*/  IMAD.MOV.U32 R18, RZ, RZ, 0x0 ;  /* 0x00000000ff127424 */ /* 0x000fe200078e00ff */
[----:B------:R-:W-:Y:S01]  /*9430*/  DADD R26, R2, -50 ;  /* 0xc0490000021a7429 */ /* 0x000fe20000000000 */
        /* <DEDUP_REMOVED lines=45> */
[----:B------:R-:W-:Y:S02]  /*9710*/  DFMA R2, R12, R6, UR6 ;  /* 0x000000060c027e2b */ /* 0x000fe40008000006 */
[----:B------:R-:W-:-:S06]  /*9720*/  DFMA R6, R14, R18, R16 ;  /* 0x000000120e06722b */ /* 0x000fcc0000000010 */
[----:B------:R-:W-:-:S04]  /*9730*/  DFMA R2, R12, R2, 1 ;  /* 0x3ff000000c02742b */ /* 0x000fc80000000002 */
[----:B------:R-:W-:-:S04]  /*9740*/  FFMA R0, RZ, 3.640625, R7 ;  /* 0x40690000ff007823 */ /* 0x000fc80000000007 */
[----:B------:R-:W-:Y:S01]  /*9750*/  DFMA R12, R12, R2, 1 ;  /* 0x3ff000000c0c742b */ /* 0x000fe20000000002 */
[----:B------:R-:W-:-:S09]  /*9760*/  FSETP.GT.AND P2, PT, |R0|, 1.469367938527859385e-39, PT ;  /* 0x001000000000780b */ /* 0x000fd20003f44200 */
        /* <DEDUP_REMOVED lines=17> */
.L_x_75:
[----:B------:R-:W-:Y:S01]  /*9880*/  DADD R2, R2, 1 ;  /* 0x3ff0000002027429 */ /* 0x000fe20000000000 */
[----:B------:R-:W-:Y:S10]  /*9890*/  @P2 BRA P3, `(.L_x_76) ;  /* 0x00000000001c2947 */ /* 0x000ff40001800000 */
[----:B------:R-:W-:Y:S01]  /*98a0*/  MOV R0, R26 ;  /* 0x0000001a00007202 */ /* 0x000fe20000000f00 */
[----:B------:R-:W-:Y:S01]  /*98b0*/  IMAD.MOV.U32 R26, RZ, RZ, RZ ;  /* 0x000000ffff1a7224 */ /* 0x000fe200078e00ff */
[----:B------:R-:W-:Y:S01]  /*98c0*/  MOV R24, 0x98f0 ;  /* 0x000098f000187802 */ /* 0x000fe20000000f00 */
[----:B------:R-:W-:-:S07]  /*98d0*/  IMAD.MOV.U32 R25, RZ, RZ, 0x40690000 ;  /* 0x40690000ff197424 */ /* 0x000fce00078e00ff */
[----:B------:R-:W-:Y:S05]  /*98e0*/  CALL.REL.NOINC `($__internal_1_$__cuda_sm20_div_rn_f64_full) ;  /* 0x000002b0008c7944 */ /* 0x000fea0003c00000 */
[----:B------:R-:W-:Y:S02]  /*98f0*/  IMAD.MOV.U32 R6, RZ, RZ, R0 ;  /* 0x000000ffff067224 */ /* 0x000fe400078e0000 */
[----:B------:R-:W-:-:S07]  /*9900*/  IMAD.MOV.U32 R7, RZ, RZ, R25 ;  /* 0x000000ffff077224 */ /* 0x000fce00078e0019 */
.L_x_76:
        /* <DEDUP_REMOVED lines=59> */
.L_x_77:
        /* <DEDUP_REMOVED lines=18> */
[----:B------:R-:W-:Y:S01]  /*9de0*/  IMAD.MOV.U32 R0, RZ, RZ, -0x66666666 ;  /* 0x9999999aff007424 */ /* 0x000fe200078e00ff */
[----:B------:R-:W-:-:S07]  /*9df0*/  MOV R24, 0x9e10 ;  /* 0x00009e1000187802 */ /* 0x000fce0000000f00 */
[----:B------:R-:W-:Y:S05]  /*9e00*/  CALL.REL.NOINC `($__internal_1_$__cuda_sm20_div_rn_f64_full) ;  /* 0x000002ac00447944 */ /* 0x000fea0003c00000 */
[----:B------:R-:W-:Y:S02]  /*9e10*/  IMAD.MOV.U32 R6, RZ, RZ, R0 ;  /* 0x000000ffff067224 */ /* 0x000fe400078e0000 */
[----:B------:R-:W-:-:S07]  /*9e20*/  IMAD.MOV.U32 R7, RZ, RZ, R25 ;  /* 0x000000ffff077224 */ /* 0x000fce00078e0019 */
.L_x_78:
[----:B------:R-:W0:Y:S01]  /*9e30*/  MUFU.RCP64H R11, R3 ;  /* 0x00000003000b7308 */ /* 0x000e220000001800 */
[----:B------:R-:W-:Y:S01]  /*9e40*/  IMAD.MOV.U32 R10, RZ, RZ, 0x1 ;  /* 0x00000001ff0a7424 */ /* 0x000fe200078e00ff */
[----:B------:R-:W-:Y:S01]  /*9e50*/  UMOV UR6, 0x9999999a ;  /* 0x9999999a00067882 */ /* 0x000fe20000000000 */
[----:B------:R-:W-:-:S04]  /*9e60*/  UMOV UR7, 0x3fb99999 ;  /* 0x3fb9999900077882 */ /* 0x000fc80000000000 */
        /* <DEDUP_REMOVED lines=13> */
[----:B------:R-:W-:Y:S01]  /*9f40*/  IMAD.MOV.U32 R25, RZ, RZ, R3 ;  /* 0x000000ffff197224 */ /* 0x000fe200078e0003 */
[----:B------:R-:W-:Y:S01]  /*9f50*/  MOV R24, 0x9f80 ;  /* 0x00009f8000187802 */ /* 0x000fe20000000f00 */
[----:B------:R-:W-:-:S07]  /*9f60*/  IMAD.MOV.U32 R27, RZ, RZ, 0x3fb99999 ;  /* 0x3fb99999ff1b7424 */ /* 0x000fce00078e00ff */
[----:B------:R-:W-:Y:S05]  /*9f70*/  CALL.REL.NOINC `($__internal_1_$__cuda_sm20_div_rn_f64_full) ;  /* 0x000002a800e87944 */ /* 0x000fea0003c00000 */
[----:B------:R-:W-:-:S07]  /*9f80*/  IMAD.MOV.U32 R24, RZ, RZ, R0 ;  /* 0x000000ffff187224 */ /* 0x000fce00078e0000 */
.L_x_79:
[----:B------:R-:W0:Y:S01]  /*9f90*/  LDC.64 R14, c[0x0][0x3a0] ;  /* 0x0000e800ff0e7b82 */ /* 0x000e220000000a00 */
[----:B------:R-:W-:-:S07]  /*9fa0*/  DADD R6, R24, R6 ;  /* 0x0000000018067229 */ /* 0x000fce0000000006 */
[----:B------:R-:W1:Y:S01]  /*9fb0*/  LDC.64 R16, c[0x0][0x388] ;  /* 0x0000e200ff107b82 */ /* 0x000e620000000a00 */
[----:B------:R-:W-:Y:S01]  /*9fc0*/  DMUL R12, R6, R8 ;  /* 0x00000008060c7228 */ /* 0x000fe20000000000 */
[----:B0-----:R0:W-:Y:S06]  /*9fd0*/  STG.E.64 desc[UR8][R14.64+0xf0], R6 ;  /* 0x0000f0060e007986 */ /* 0x0011ec000c101b08 */
        /* <DEDUP_REMOVED lines=9> */
[----:B--2---:R-:W-:-:S08]  /*a070*/  DADD R26, R4, -R2 ;  /* 0x00000000041a7229 */ /* 0x004fd00000000802 */
        /* <DEDUP_REMOVED lines=13> */
.L_x_80:
[----:B------:R-:W0:Y:S08]  /*a150*/  LDC.64 R10, c[0x0][0x390] ;  /* 0x0000e400ff0a7b82 */ /* 0x000e300000000a00 */
[----:B------:R-:W1:Y:S01]  /*a160*/  LDC.64 R2, c[0x0][0x388] ;  /* 0x0000e200ff027b82 */ /* 0x000e620000000a00 */
[----:B0-----:R0:W-:Y:S04]  /*a170*/  STG.E.64 desc[UR8][R10.64+0x38], R24 ;  /* 0x000038180a007986 */ /* 0x0011e8000c101b08 */
[----:B-1----:R-:W2:Y:S01]  /*a180*/  LDG.E.64 R2, desc[UR8][R2.64] ;  /* 0x0000000802027981 */ /* 0x002ea2000c1e1b00 */
[----:B------:R-:W1:Y:S01]  /*a190*/  MUFU.RCP64H R5, 7.429996490478515625 ;  /* 0x401db85100057908 */ /* 0x000e620000001800 */
[----:B------:R-:W-:Y:S01]  /*a1a0*/  IMAD.MOV.U32 R8, RZ, RZ, -0x147ae148 ;  /* 0xeb851eb8ff087424 */ /* 0x000fe200078e00ff */
[----:B------:R-:W-:Y:S01]  /*a1b0*/  UMOV UR6, 0x33333333 ;  /* 0x3333333300067882 */ /* 0x000fe20000000000 */
[----:B------:R-:W-:Y:S01]  /*a1c0*/  IMAD.MOV.U32 R9, RZ, RZ, 0x401db851 ;  /* 0x401db851ff097424 */ /* 0x000fe200078e00ff */
[----:B------:R-:W-:Y:S01]  /*a1d0*/  UMOV UR7, 0x4051e333 ;  /* 0x4051e33300077882 */ /* 0x000fe20000000000 */
[----:B------:R-:W-:-:S06]  /*a1e0*/  IMAD.MOV.U32 R4, RZ, RZ, 0x1 ;  /* 0x00000001ff047424 */ /* 0x000fcc00078e00ff */
[----:B-1----:R-:W-:-:S08]  /*a1f0*/  DFMA R6, R4, -R8, 1 ;  /* 0x3ff000000406742b */ /* 0x002fd00000000808 */
[----:B------:R-:W-:-:S08]  /*a200*/  DFMA R6, R6, R6, R6 ;  /* 0x000000060606722b */ /* 0x000fd00000000006 */
[----:B------:R-:W-:-:S08]  /*a210*/  DFMA R6, R4, R6, R4 ;  /* 0x000000060406722b */ /* 0x000fd00000000004 */
[----:B------:R-:W-:-:S08]  /*a220*/  DFMA R4, R6, -R8, 1 ;  /* 0x3ff000000604742b */ /* 0x000fd00000000808 */
[----:B------:R-:W-:Y:S02]  /*a230*/  DFMA R4, R6, R4, R6 ;  /* 0x000000040604722b */ /* 0x000fe40000000006 */
[----:B--2---:R-:W-:-:S08]  /*a240*/  DADD R26, R2, UR6 ;  /* 0x00000006021a7e29 */ /* 0x004fd00008000000 */
[----:B0-----:R-:W-:Y:S02]  /*a250*/  DMUL R24, R26, R4 ;  /* 0x000000041a187228 */ /* 0x001fe40000000000 */
[----:B------:R-:W-:-:S06]  /*a260*/  FSETP.GEU.AND P1, PT, |R27|, 6.5827683646048100446e-37, PT ;  /* 0x036000001b00780b */ /* 0x000fcc0003f2e200 */
[----:B------:R-:W-:-:S08]  /*a270*/  DFMA R2, R24, -R8, R26 ;  /* 0x800000081802722b */ /* 0x000fd0000000001a */
[----:B------:R-:W-:-:S10]  /*a280*/  DFMA R24, R4, R2, R24 ;  /* 0x000000020418722b */ /* 0x000fd40000000018 */
[----:B------:R-:W-:-:S05]  /*a290*/  FFMA R0, RZ, 2.4643747806549072266, R25 ;  /* 0x401db851ff007823 */ /* 0x000fca0000000019 */
[----:B------:R-:W-:-:S13]  /*a2a0*/  FSETP.GT.AND P0, PT, |R0|, 1.469367938527859385e-39, PT ;  /* 0x001000000000780b */ /* 0x000fda0003f04200 */
[----:B------:R-:W-:Y:S05]  /*a2b0*/  @P0 BRA P1, `(.L_x_81) ;  /* 0x0000000000180947 */ /* 0x000fea0000800000 */
[----:B------:R-:W-:Y:S01]  /*a2c0*/  IMAD.MOV.U32 R0, RZ, RZ, R26 ;  /* 0x000000ffff007224 */ /* 0x000fe200078e001a */
[----:B------:R-:W-:Y:S01]  /*a2d0*/  MOV R26, 0xeb851eb8 ;  /* 0xeb851eb8001a7802 */ /* 0x000fe20000000f00 */
[----:B------:R-:W-:Y:S01]  /*a2e0*/  IMAD.MOV.U32 R25, RZ, RZ, 0x401db851 ;  /* 0x401db851ff197424 */ /* 0x000fe200078e00ff */
[----:B------:R-:W-:-:S07]  /*a2f0*/  MOV R24, 0xa310 ;  /* 0x0000a31000187802 */ /* 0x000fce0000000f00 */
[----:B------:R-:W-:Y:S05]  /*a300*/  CALL.REL.NOINC `($__internal_1_$__cuda_sm20_div_rn_f64_full) ;  /* 0x000002a800047944 */ /* 0x000fea0003c00000 */
[----:B------:R-:W-:-:S07]  /*a310*/  IMAD.MOV.U32 R24, RZ, RZ, R0 ;  /* 0x000000ffff187224 */ /* 0x000fce00078e0000 */
.L_x_81:
        /* <DEDUP_REMOVED lines=13> */
[----:B------:R-:W-:Y:S01]  /*a3f0*/  MOV R3, 0x3e928af3 ;  /* 0x3e928af300037802 */ /* 0x000fe20000000f00 */
        /* <DEDUP_REMOVED lines=38> */
[----:B------:R-:W-:Y:S01]  /*a660*/  IMAD.MOV.U32 R2, RZ, RZ, R4 ;  /* 0x000000ffff027224 */ /* 0x000fe200078e0004 */
[----:B------:R-:W-:Y:S02]  /*a670*/  MOV R4, RZ ;  /* 0x000000ff00047202 */ /* 0x000fe40000000f00 */
[----:B------:R-:W-:-:S05]  /*a680*/  SHF.R.S32.HI R3, RZ, 0x1, R0 ;  /* 0x00000001ff037819 */ /* 0x000fca0000011400 */
[----:B------:R-:W-:Y:S02]  /*a690*/  IMAD.IADD R6, R6, 0x1, -R3 ;  /* 0x0000000106067824 */ /* 0x000fe400078e0a03 */
[----:B------:R-:W-:-:S03]  /*a6a0*/  IMAD R3, R3, 0x100000, R5 ;  /* 0x0010000003037824 */ /* 0x000fc600078e0205 */
[----:B------:R-:W-:-:S06]  /*a6b0*/  LEA R5, R6, 0x3ff00000, 0x14 ;  /* 0x3ff0000006057811 */ /* 0x000fcc00078ea0ff */
[----:B------:R-:W-:-:S11]  /*a6c0*/  DMUL R2, R2, R4 ;  /* 0x0000000402027228 */ /* 0x000fd60000000000 */
.L_x_82:
        /* <DEDUP_REMOVED lines=17> */
.L_x_83:
        /* <DEDUP_REMOVED lines=16> */
[----:B------:R-:W-:Y:S02]  /*a8e0*/  IMAD.MOV.U32 R6, RZ, RZ, R8 ;  /* 0x000000ffff067224 */ /* 0x000fe400078e0008 */
[----:B------:R-:W-:-:S07]  /*a8f0*/  IMAD.MOV.U32 R7, RZ, RZ, R9 ;  /* 0x000000ffff077224 */ /* 0x000fce00078e0009 */
.L_x_84:
[----:B------:R-:W0:Y:S01]  /*a900*/  LDC.64 R8, c[0x0][0x3a0] ;  /* 0x0000e800ff087b82 */ /* 0x000e220000000a00 */
[----:B------:R-:W-:Y:S02]  /*a910*/  FSEL R2, R6, RZ, P1 ;  /* 0x000000ff06027208 */ /* 0x000fe40000800000 */
[----:B------:R-:W-:-:S05]  /*a920*/  FSEL R3, R7, 1.875, P1 ;  /* 0x3ff0000007037808 */ /* 0x000fca0000800000 */
[----:B------:R-:W1:Y:S01]  /*a930*/  LDC.64 R10, c[0x0][0x388] ;  /* 0x0000e200ff0a7b82 */ /* 0x000e620000000a00 */
[----:B0-----:R0:W-:Y:S04]  /*a940*/  STG.E.64 desc[UR8][R8.64+0x28], R2 ;  /* 0x0000280208007986 */ /* 0x0011e8000c101b08 */
[----:B-1----:R-:W2:Y:S01]  /*a950*/  LDG.E.64 R6, desc[UR8][R10.64] ;  /* 0x000000080a067981 */ /* 0x002ea2000c1e1b00 */
[----:B------:R-:W-:Y:S01]  /*a960*/  CS2R R4, SRZ ;  /* 0x0000000000047805 */ /* 0x000fe2000001ff00 */
[----:B--2---:R-:W-:-:S14]  /*a970*/  DSETP.GEU.AND P0, PT, R6, -40, PT ;  /* 0xc04400000600742a */ /* 0x004fdc0003f0e000 */
[----:B0-----:R-:W-:Y:S05]  /*a980*/  @P0 BRA `(.L_x_85) ;  /* 0x0000000400540947 */ /* 0x001fea0003800000 */
[----:B------:R-:W0:Y:S01]  /*a990*/  MUFU.RCP64H R5, -6.799999237060546875 ;  /* 0xc01b333300057908 */ /* 0x000e220000001800 */
[----:B------:R-:W-:Y:S01]  /*a9a0*/  IMAD.MOV.U32 R10, RZ, RZ, 0x33333333 ;  /* 0x33333333ff0a7424 */ /* 0x000fe200078e00ff */
[----:B------:R-:W-:Y:S01]  /*a9b0*/  DADD R26, R6, 80 ;  /* 0x40540000061a7429 */ /* 0x000fe20000000000 */
[----:B------:R-:W-:Y:S02]  /*a9c0*/  IMAD.MOV.U32 R11, RZ, RZ, 0x401b3333 ;  /* 0x401b3333ff0b7424 */ /* 0x000fe400078e00ff */
[----:B------:R-:W-:-:S07]  /*a9d0*/  IMAD.MOV.U32 R4, RZ, RZ, 0x1 ;  /* 0x00000001ff047424 */ /* 0x000fce00078e00ff */
[----:B------:R-:W-:Y:S01]  /*a9e0*/  FSETP.GEU.AND P1, PT, |R27|, 6.5827683646048100446e-37, PT ;  /* 0x036000001b00780b */ /* 0x000fe20003f2e200 */
[----:B0-----:R-:W-:-:S08]  /*a9f0*/  DFMA R8, R4, R10, 1 ;  /* 0x3ff000000408742b */ /* 0x001fd0000000000a */
[----:B------:R-:W-:-:S08]  /*aa00*/  DFMA R8, R8, R8, R8 ;  /* 0x000000080808722b */ /* 0x000fd00000000008 */
[----:B------:R-:W-:-:S08]  /*aa10*/  DFMA R8, R4, R8, R4 ;  /* 0x000000080408722b */ /* 0x000fd00000000004 */
[----:B------:R-:W-:-:S08]  /*aa20*/  DFMA R4, R8, R10, 1 ;  /* 0x3ff000000804742b */ /* 0x000fd0000000000a */
[----:B------:R-:W-:-:S08]  /*aa30*/  DFMA R4, R8, R4, R8 ;  /* 0x000000040804722b */ /* 0x000fd00000000008 */
[----:B------:R-:W-:-:S08]  /*aa40*/  DMUL R24, R26, R4 ;  /* 0x000000041a187228 */ /* 0x000fd00000000000 */
[----:B------:R-:W-:-:S08]  /*aa50*/  DFMA R6, R24, R10, R26 ;  /* 0x0000000a1806722b */ /* 0x000fd0000000001a */
[----:B------:R-:W-:-:S10]  /*aa60*/  DFMA R24, R4, R6, R24 ;  /* 0x000000060418722b */ /* 0x000fd40000000018 */
[----:B------:R-:W-:-:S05]  /*aa70*/  FFMA R0, RZ, -2.4249999523162841797, R25 ;  /* 0xc01b3333ff007823 */ /* 0x000fca0000000019 */
[----:B------:R-:W-:-:S13]  /*aa80*/  FSETP.GT.AND P0, PT, |R0|, 1.469367938527859385e-39, PT ;  /* 0x001000000000780b */ /* 0x000fda0003f04200 */
[----:B------:R-:W-:Y:S05]  /*aa90*/  @P0 BRA P1, `(.L_x_86) ;  /* 0x0000000000180947 */ /* 0x000fea0000800000 */
[----:B------:R-:W-:Y:S01]  /*aaa0*/  MOV R0, R26 ;  /* 0x0000001a00007202 */ /* 0x000fe20000000f00 */
[----:B------:R-:W-:Y:S01]  /*aab0*/  IMAD.MOV.U32 R26, RZ, RZ, 0x33333333 ;  /* 0x33333333ff1a7424 */ /* 0x000fe200078e00ff */
[----:B------:R-:W-:Y:S01]  /*aac0*/  MOV R24, 0xaaf0 ;  /* 0x0000aaf000187802 */ /* 0x000fe20000000f00 */
[----:B------:R-:W-:-:S07]  /*aad0*/  IMAD.MOV.U32 R25, RZ, RZ, -0x3fe4cccd ;  /* 0xc01b3333ff197424 */ /* 0x000fce00078e00ff */
[----:B------:R-:W-:Y:S05]  /*aae0*/  CALL.REL.NOINC `($__internal_1_$__cuda_sm20_div_rn_f64_full) ;  /* 0x000002a0000c7944 */ /* 0x000fea0003c00000 */
[----:B------:R-:W-:-:S07]  /*aaf0*/  IMAD.MOV.U32 R24, RZ, RZ, R0 ;  /* 0x000000ffff187224 */ /* 0x000fce00078e0000 */
.L_x_86:
        /* <DEDUP_REMOVED lines=61> */
.L_x_87:
[----:B------:R-:W-:-:S11]  /*aed0*/  DMUL R4, R4, UR6 ;  /* 0x0000000604047c28 */ /* 0x000fd60008000000 */
.L_x_85:
[----:B------:R-:W0:Y:S08]  /*aee0*/  LDC.64 R6, c[0x0][0x3a0] ;  /* 0x0000e800ff067b82 */ /* 0x000e300000000a00 */
[----:B------:R-:W1:Y:S01]  /*aef0*/  LDC.64 R8, c[0x0][0x388] ;  /* 0x0000e200ff087b82 */ /* 0x000e620000000a00 */
[----:B0-----:R0:W-:Y:S04]  /*af00*/  STG.E.64 desc[UR8][R6.64+0x90], R4 ;  /* 0x0000900406007986 */ /* 0x0011e8000c101b08 */
[----:B-1----:R-:W2:Y:S02]  /*af10*/  LDG.E.64 R8, desc[UR8][R8.64] ;  /* 0x0000000808087981 */ /* 0x002ea4000c1e1b00 */
[----:B--2---:R-:W-:-:S14]  /*af20*/  DSETP.GEU.AND P0, PT, R8, -40, PT ;  /* 0xc04400000800742a */ /* 0x004fdc0003f0e000 */
[----:B0-----:R-:W-:Y:S05]  /*af30*/  @P0 BRA `(.L_x_88) ;  /* 0x0000000400940947 */ /* 0x001fea0003800000 */
[----:B------:R-:W-:Y:S01]  /*af40*/  UMOV UR6, 0x10624dd3 ;  /* 0x10624dd300067882 */ /* 0x000fe20000000000 */
[----:B------:R-:W-:Y:S01]  /*af50*/  UMOV UR7, 0x3fb43958 ;  /* 0x3fb4395800077882 */ /* 0x000fe20000000000 */
[----:B------:R-:W-:Y:S01]  /*af60*/  UMOV UR10, 0xf1a9fbe7 ;  /* 0xf1a9fbe7000a7882 */ /* 0x000fe20000000000 */
[----:B------:R-:W-:Y:S01]  /*af70*/  UMOV UR11, 0x3fd64dd2 ;  /* 0x3fd64dd2000b7882 */ /* 0x000fe20000000000 */
[C---:B------:R-:W-:Y:S01]  /*af80*/  DMUL R6, R8.reuse, UR6 ;  /* 0x0000000608067c28 */ /* 0x040fe20008000000 */
[----:B------:R-:W-:Y:S01]  /*af90*/  IMAD.MOV.U32 R10, RZ, RZ, 0x652b82fe ;  /* 0x652b82feff0a7424 */ /* 0x000fe200078e00ff */
[----:B------:R-:W-:Y:S01]  /*afa0*/  DMUL R8, R8, UR10 ;  /* 0x0000000a08087c28 */ /* 0x000fe20008000000 */
[----:B------:R-:W-:Y:S01]  /*afb0*/  IMAD.MOV.U32 R11, RZ, RZ, 0x3ff71547 ;  /* 0x3ff71547ff0b7424 */ /* 0x000fe200078e00ff */
[----:B------:R-:W-:Y:S01]  /*afc0*/  UMOV UR6, 0xfefa39ef ;  /* 0xfefa39ef00067882 */ /* 0x000fe20000000000 */
[----:B------:R-:W-:-:S04]  /*afd0*/  UMOV UR7, 0x3fe62e42 ;  /* 0x3fe62e4200077882 */ /* 0x000fc80000000000 */
[-C--:B------:R-:W-:Y:S01]  /*afe0*/  DFMA R12, R6, R10.reuse, 6.75539944105574400000e+15 ;  /* 0x43380000060c742b */ /* 0x080fe2000000000a */
[----:B------:R-:W-:Y:S01]  /*aff0*/  FSETP.GEU.AND P0, PT, |R7|, 4.1917929649353027344, PT ;  /* 0x4086232b0700780b */ /* 0x000fe20003f0e200 */
[----:B------:R-:W-:Y:S01]  /*b000*/  DFMA R10, R8, R10, 6.75539944105574400000e+15 ;  /* 0x43380000080a742b */ /* 0x000fe2000000000a */
[----:B------:R-:W-:-:S05]  /*b010*/  FSETP.GEU.AND P2, PT, |R9|, 4.1917929649353027344, PT ;  /* 0x4086232b0900780b */ /* 0x000fca0003f4e200 */
[----:B------:R-:W-:Y:S02]  /*b020*/  DADD R14, R12, -6.75539944105574400000e+15 ;  /* 0xc33800000c0e7429 */ /* 0x000fe40000000000 */
[----:B------:R-:W-:-:S06]  /*b030*/  DADD R18, R10, -6.75539944105574400000e+15 ;  /* 0xc33800000a127429 */ /* 0x000fcc0000000000 */
[----:B------:R-:W-:Y:S02]  /*b040*/  DFMA R16, R14, -UR6, R6 ;  /* 0x800000060e107c2b */ /* 0x000fe40008000006 */
[----:B------:R-:W-:Y:S01]  /*b050*/  DFMA R20, R18, -UR6, R8 ;  /* 0x8000000612147c2b */ /* 0x000fe20008000008 */
[----:B------:R-:W-:Y:S01]  /*b060*/  UMOV UR6, 0x3b39803f ;  /* 0x3b39803f00067882 */ /* 0x000fe20000000000 */
[----:B------:R-:W-:-:S04]  /*b070*/  UMOV UR7, 0x3c7abc9e ;  /* 0x3c7abc9e00077882 */ /* 0x000fc80000000000 */
[----:B------:R-:W-:Y:S02]  /*b080*/  DFMA R14, R14, -UR6, R16 ;  /* 0x800000060e0e7c2b */ /* 0x000fe40008000010 */
[----:B------:R-:W-:Y:S01]  /*b090*/  DFMA R16, R18, -UR6, R20 ;  /* 0x8000000612107c2b */ /* 0x000fe20008000014 */
[----:B------:R-:W-:Y:S01]  /*b0a0*/  UMOV UR6, 0x69ce2bdf ;  /* 0x69ce2bdf00067882 */ /* 0x000fe20000000000 */
[----:B------:R-:W-:Y:S01]  /*b0b0*/  IMAD.MOV.U32 R20, RZ, RZ, -0x35dec16 ;  /* 0xfca213eaff147424 */ /* 0x000fe200078e00ff */
[----:B------:R-:W-:Y:S01]  /*b0c0*/  UMOV UR7, 0x3e5ade15 ;  /* 0x3e5ade1500077882 */ /* 0x000fe20000000000 */
[----:B------:R-:W-:-:S06]  /*b0d0*/  IMAD.MOV.U32 R21, RZ, RZ, 0x3e928af3 ;  /* 0x3e928af3ff157424 */ /* 0x000fcc00078e00ff */
[--C-:B------:R-:W-:Y:S02]  /*b0e0*/  DFMA R18, R14, UR6, R20.reuse ;  /* 0x000000060e127c2b */ /* 0x100fe40008000014 */
[----:B------:R-:W-:Y:S01]  /*b0f0*/  DFMA R20, R16, UR6, R20 ;  /* 0x0000000610147c2b */ /* 0x000fe20008000014 */
[----:B------:R-:W-:Y:S01]  /*b100*/  UMOV UR6, 0x62401315 ;  /* 0x6240131500067882 */ /* 0x000fe20000000000 */
[----:B------:R-:W-:-:S04]  /*b110*/  UMOV UR7, 0x3ec71dee ;  /* 0x3ec71dee00077882 */ /* 0x000fc80000000000 */
[----:B------:R-:W-:Y:S02]  /*b120*/  DFMA R18, R14, R18, UR6 ;  /* 0x000000060e127e2b */ /* 0x000fe40008000012 */
[----:B------:R-:W-:Y:S01]  /*b130*/  DFMA R20, R16, R20, UR6 ;  /* 0x0000000610147e2b */ /* 0x000fe20008000014 */
        /* <DEDUP_REMOVED lines=27> */
[----:B------:R-:W-:-:S06]  /*b2f0*/  DFMA R20, R16, R20, UR6 ;  /* 0x0000000610147e2b */ /* 0x000fcc0008000014 */
[----:B------:R-:W-:Y:S02]  /*b300*/  DFMA R18, R14, R18, 1 ;  /* 0x3ff000000e12742b */ /* 0x000fe40000000012 */
[----:B------:R-:W-:-:S06]  /*b310*/  DFMA R20, R16, R20, 1 ;  /* 0x3ff000001014742b */ /* 0x000fcc0000000014 */
[----:B------:R-:W-:Y:S02]  /*b320*/  DFMA R18, R14, R18, 1 ;  /* 0x3ff000000e12742b */ /* 0x000fe40000000012 */
[----:B------:R-:W-:-:S08]  /*b330*/  DFMA R20, R16, R20, 1 ;  /* 0x3ff000001014742b */ /* 0x000fd00000000014 */
[----:B------:R-:W-:Y:S01]  /*b340*/  LEA R15, R12, R19, 0x14 ;  /* 0x000000130c0f7211 */ /* 0x000fe200078ea0ff */
[----:B------:R-:W-:Y:S02]  /*b350*/  IMAD.MOV.U32 R14, RZ, RZ, R18 ;  /* 0x000000ffff0e7224 */ /* 0x000fe400078e0012 */
        /* <DEDUP_REMOVED lines=10> */
[----:B------:R-:W-:Y:S02]  /*b400*/  MOV R14, RZ ;  /* 0x000000ff000e7202 */ /* 0x000fe40000000f00 */
[----:B------:R-:W-:-:S05]  /*b410*/  SHF.R.S32.HI R7, RZ, 0x1, R0 ;  /* 0x00000001ff077819 */ /* 0x000fca0000011400 */
[----:B------:R-:W-:Y:S02]  /*b420*/  IMAD.IADD R12, R12, 0x1, -R7 ;  /* 0x000000010c0c7824 */ /* 0x000fe400078e0a07 */
[----:B------:R-:W-:-:S03]  /*b430*/  IMAD R19, R7, 0x100000, R19 ;  /* 0x0010000007137824 */ /* 0x000fc600078e0213 */
[----:B------:R-:W-:-:S06]  /*b440*/  LEA R15, R12, 0x3ff00000, 0x14 ;  /* 0x3ff000000c0f7811 */ /* 0x000fcc00078ea0ff */
[----:B------:R-:W-:-:S11]  /*b450*/  DMUL R14, R18, R14 ;  /* 0x0000000e120e7228 */ /* 0x000fd60000000000 */
.L_x_89:
[----:B------:R-:W-:Y:S05]  /*b460*/  @!P2 BRA `(.L_x_90) ;  /* 0x000000000034a947 */ /* 0x000fea0003800000 */
[----:B------:R-:W-:Y:S01]  /*b470*/  FSETP.GEU.AND P1, PT, |R9|, 4.2275390625, PT ;  /* 0x408748000900780b */ /* 0x000fe20003f2e200 */
[C---:B------:R-:W-:Y:S02]  /*b480*/  DADD R6, R8.reuse, +INF ;  /* 0x7ff0000008067429 */ /* 0x040fe40000000000 */
[----:B------:R-:W-:-:S08]  /*b490*/  DSETP.GEU.AND P0, PT, R8, RZ, PT ;  /* 0x000000ff0800722a */ /* 0x000fd00003f0e000 */
[----:B------:R-:W-:Y:S02]  /*b4a0*/  FSEL R16, R6, RZ, P0 ;  /* 0x000000ff06107208 */ /* 0x000fe40000000000 */
[----:B------:R-:W-:Y:S01]  /*b4b0*/  FSEL R17, R7, RZ, P0 ;  /* 0x000000ff07117208 */ /* 0x000fe20000000000 */
[----:B------:R-:W-:Y:S06]  /*b4c0*/  @P1 BRA `(.L_x_90) ;  /* 0x00000000001c1947 */ /* 0x000fec0003800000 */
[----:B------:R-:W-:Y:S01]  /*b4d0*/  LEA.HI R0, R10, R10, RZ, 0x1 ;  /* 0x0000000a0a007211 */ /* 0x000fe200078f08ff */
[----:B------:R-:W-:-:S03]  /*b4e0*/  IMAD.MOV.U32 R16, RZ, RZ, RZ ;  /* 0x000000ffff107224 */ /* 0x000fc600078e00ff */
[----:B------:R-:W-:-:S05]  /*b4f0*/  SHF.R.S32.HI R7, RZ, 0x1, R0 ;  /* 0x00000001ff077819 */ /* 0x000fca0000011400 */
[----:B------:R-:W-:Y:S02]  /*b500*/  IMAD.IADD R10, R10, 0x1, -R7 ;  /* 0x000000010a0a7824 */ /* 0x000fe400078e0a07 */
[----:B------:R-:W-:-:S03]  /*b510*/  IMAD R21, R7, 0x100000, R21 ;  /* 0x0010000007157824 */ /* 0x000fc600078e0215 */
[----:B------:R-:W-:-:S06]  /*b520*/  LEA R17, R10, 0x3ff00000, 0x14 ;  /* 0x3ff000000a117811 */ /* 0x000fcc00078ea0ff */
[----:B------:R-:W-:-:S11]  /*b530*/  DMUL R16, R20, R16 ;  /* 0x0000001014107228 */ /* 0x000fd60000000000 */
.L_x_90:
[----:B------:R-:W-:Y:S01]  /*b540*/  DMUL R16, R16, 310000 ;  /* 0x4112ebc010107828 */ /* 0x000fe20000000000 */
[----:B------:R-:W-:Y:S01]  /*b550*/  UMOV UR6, 0x9999999a ;  /* 0x9999999a00067882 */ /* 0x000fe20000000000 */
[----:B------:R-:W-:-:S06]  /*b560*/  UMOV UR7, 0x40059999 ;  /* 0x4005999900077882 */ /* 0x000fcc0000000000 */
[----:B------:R-:W-:Y:S01]  /*b570*/  DFMA R24, R14, UR6, R16 ;  /* 0x000000060e187c2b */ /* 0x000fe20008000010 */
[----:B------:R-:W-:Y:S10]  /*b580*/  BRA `(.L_x_91) ;  /* 0x0000000400b07947 */ /* 0x000ff40003800000 */
.L_x_88:
[----:B------:R-:W0:Y:S01]  /*b590*/  MUFU.RCP64H R7, -11.09999847412109375 ;  /* 0xc026333300077908 */ /* 0x000e220000001800 */
[----:B------:R-:W-:Y:S01]  /*b5a0*/  IMAD.MOV.U32 R12, RZ, RZ, 0x33333333 ;  /* 0x33333333ff0c7424 */ /* 0x000fe200078e00ff */
[----:B------:R-:W-:Y:S01]  /*b5b0*/  MOV R6, 0x1 ;  /* 0x0000000100067802 */ /* 0x000fe20000000f00 */
[----:B------:R-:W-:Y:S01]  /*b5c0*/  IMAD.MOV.U32 R13, RZ, RZ, 0x40263333 ;  /* 0x40263333ff0d7424 */ /* 0x000fe200078e00ff */
[----:B------:R-:W-:Y:S01]  /*b5d0*/  UMOV UR6, 0x851eb852 ;  /* 0x851eb85200067882 */ /* 0x000fe20000000000 */
[----:B------:R-:W-:Y:S02]  /*b5e0*/  UMOV UR7, 0x402551eb ;  /* 0x402551eb00077882 */ /* 0x000fe40000000000 */
[----:B------:R-:W-:Y:S02]  /*b5f0*/  DADD R26, R8, UR6 ;  /* 0x00000006081a7e29 */ /* 0x000fe40008000000 */
[----:B0-----:R-:W-:-:S08]  /*b600*/  DFMA R10, R6, R12, 1 ;  /* 0x3ff00000060a742b */ /* 0x001fd0000000000c */
[----:B------:R-:W-:Y:S01]  /*b610*/  FSETP.GEU.AND P1, PT, |R27|, 6.5827683646048100446e-37, PT ;  /* 0x036000001b00780b */ /* 0x000fe20003f2e200 */
[----:B------:R-:W-:-:S08]  /*b620*/  DFMA R10, R10, R10, R10 ;  /* 0x0000000a0a0a722b */ /* 0x000fd0000000000a */
[----:B------:R-:W-:-:S08]  /*b630*/  DFMA R10, R6, R10, R6 ;  /* 0x0000000a060a722b */ /* 0x000fd00000000006 */
[----:B------:R-:W-:-:S08]  /*b640*/  DFMA R6, R10, R12, 1 ;  /* 0x3ff000000a06742b */ /* 0x000fd0000000000c */
[----:B------:R-:W-:-:S08]  /*b650*/  DFMA R6, R10, R6, R10 ;  /* 0x000000060a06722b */ /* 0x000fd0000000000a */
[----:B------:R-:W-:-:S08]  /*b660*/  DMUL R24, R26, R6 ;  /* 0x000000061a187228 */ /* 0x000fd00000000000 */
[----:B------:R-:W-:-:S08]  /*b670*/  DFMA R8, R24, R12, R26 ;  /* 0x0000000c1808722b */ /* 0x000fd0000000001a */
[----:B------:R-:W-:-:S10]  /*b680*/  DFMA R24, R6, R8, R24 ;  /* 0x000000080618722b */ /* 0x000fd40000000018 */
[----:B------:R-:W-:-:S05]  /*b690*/  FFMA R0, RZ, -2.5968749523162841797, R25 ;  /* 0xc0263333ff007823 */ /* 0x000fca0000000019 */
[----:B------:R-:W-:-:S13]  /*b6a0*/  FSETP.GT.AND P0, PT, |R0|, 1.469367938527859385e-39, PT ;  /* 0x001000000000780b */ /* 0x000fda0003f04200 */
[----:B------:R-:W-:Y:S05]  /*b6b0*/  @P0 BRA P1, `(.L_x_92) ;  /* 0x0000000000180947 */ /* 0x000fea0000800000 */
[----:B------:R-:W-:Y:S01]  /*b6c0*/  IMAD.MOV.U32 R0, RZ, RZ, R26 ;  /* 0x000000ffff007224 */ /* 0x000fe200078e001a */
[----:B------:R-:W-:Y:S01]  /*b6d0*/  MOV R24, 0xb710 ;  /* 0x0000b71000187802 */ /* 0x000fe20000000f00 */
[----:B------:R-:W-:Y:S02]  /*b6e0*/  IMAD.MOV.U32 R26, RZ, RZ, 0x33333333 ;  /* 0x33333333ff1a7424 */ /* 0x000fe400078e00ff */
[----:B------:R-:W-:-:S07]  /*b6f0*/  IMAD.MOV.U32 R25, RZ, RZ, -0x3fd9cccd ;  /* 0xc0263333ff197424 */ /* 0x000fce00078e00ff */
[----:B------:R-:W-:Y:S05]  /*b700*/  CALL.REL.NOINC `($__internal_1_$__cuda_sm20_div_rn_f64_full) ;  /* 0x0000029400047944 */ /* 0x000fea0003c00000 */
[----:B------:R-:W-:-:S07]  /*b710*/  IMAD.MOV.U32 R24, RZ, RZ, R0 ;  /* 0x000000ffff187224 */ /* 0x000fce00078e0000 */
.L_x_92:
        /* <DEDUP_REMOVED lines=59> */
.L_x_93:
[----:B------:R-:W-:Y:S01]  /*bad0*/  DADD R8, R8, 1 ;  /* 0x3ff0000008087429 */ /* 0x000fe20000000000 */
[----:B------:R-:W-:Y:S01]  /*bae0*/  UMOV UR6, 0xa3d70a4 ;  /* 0x0a3d70a400067882 */ /* 0x000fe20000000000 */
[----:B------:R-:W-:Y:S01]  /*baf0*/  UMOV UR7, 0x3fc0a3d7 ;  /* 0x3fc0a3d700077882 */ /* 0x000fe20000000000 */
[----:B------:R-:W-:-:S05]  /*bb00*/  IMAD.MOV.U32 R6, RZ, RZ, 0x1 ;  /* 0x00000001ff067424 */ /* 0x000fca00078e00ff */
[----:B------:R-:W-:Y:S01]  /*bb10*/  DMUL R26, R8, UR6 ;  /* 0x00000006081a7c28 */ /* 0x000fe20008000000 */
[----:B------:R-:W-:-:S05]  /*bb20*/  UMOV UR7, 0x3fe8a3d7 ;  /* 0x3fe8a3d700077882 */ /* 0x000fca0000000000 */
        /* <DEDUP_REMOVED lines=14> */
[----:B------:R-:W-:Y:S01]  /*bc10*/  IMAD.MOV.U32 R0, RZ, RZ, 0xa3d70a4 ;  /* 0x0a3d70a4ff007424 */ /* 0x000fe200078e00ff */
[----:B------:R-:W-:-:S07]  /*bc20*/  MOV R24, 0xbc40 ;  /* 0x0000bc4000187802 */ /* 0x000fce0000000f00 */
[----:B------:R-:W-:Y:S05]  /*bc30*/  CALL.REL.NOINC `($__internal_1_$__cuda_sm20_div_rn_f64_full) ;  /* 0x0000028c00b87944 */ /* 0x000fea0003c00000 */
[----:B------:R-:W-:-:S07]  /*bc40*/  IMAD.MOV.U32 R24, RZ, RZ, R0 ;  /* 0x000000ffff187224 */ /* 0x000fce00078e0000 */
.L_x_91:
[----:B------:R-:W-:Y:S01]  /*bc50*/  DADD R10, R24, R4 ;  /* 0x00000000180a7229 */ /* 0x000fe20000000004 */
[----:B------:R-:W0:Y:S05]  /*bc60*/  LDC.64 R12, c[0x0][0x3a0] ;  /* 0x0000e800ff0c7b82 */ /* 0x000e2a0000000a00 */
[----:B------:R-:W1:Y:S04]  /*bc70*/  MUFU.RCP64H R5, R11 ;  /* 0x0000000b00057308 */ /* 0x000e680000001800 */
[----:B------:R-:W-:-:S05]  /*bc80*/  VIADD R4, R11, 0x300402 ;  /* 0x003004020b047836 */ /* 0x000fca0000000000 */
[----:B------:R-:W-:Y:S01]  /*bc90*/  FSETP.GEU.AND P0, PT, |R4|, 5.8789094863358348022e-39, PT ;  /* 0x004004020400780b */ /* 0x000fe20003f0e200 */
[----:B-1----:R-:W-:Y:S01]  /*bca0*/  DFMA R6, -R10, R4, 1 ;  /* 0x3ff000000a06742b */ /* 0x002fe20000000104 */
[----:B0-----:R0:W-:Y:S07]  /*bcb0*/  STG.E.64 desc[UR8][R12.64+0xf8], R24 ;  /* 0x0000f8180c007986 */ /* 0x0011ee000c101b08 */
[----:B------:R-:W-:-:S08]  /*bcc0*/  DFMA R6, R6, R6, R6 ;  /* 0x000000060606722b */ /* 0x000fd00000000006 */
[----:B------:R-:W-:-:S08]  /*bcd0*/  DFMA R6, R4, R6, R4 ;  /* 0x000000060406722b */ /* 0x000fd00000000004 */
[----:B------:R-:W-:-:S08]  /*bce0*/  DFMA R8, -R10, R6, 1 ;  /* 0x3ff000000a08742b */ /* 0x000fd00000000106 */
[----:B------:R-:W-:Y:S01]  /*bcf0*/  DFMA R6, R6, R8, R6 ;  /* 0x000000080606722b */ /* 0x000fe20000000006 */
[----:B0-----:R-:W-:Y:S10]  /*bd00*/  @P0 BRA `(.L_x_94) ;  /* 0x0000000000200947 */ /* 0x001ff40003800000 */
[----:B------:R-:W-:Y:S01]  /*bd10*/  LOP3.LUT R12, R11, 0x7fffffff, RZ, 0xc0, !PT ;  /* 0x7fffffff0b0c7812 */ /* 0x000fe200078ec0ff */
[----:B------:R-:W-:Y:S01]  /*bd20*/  IMAD.MOV.U32 R0, RZ, RZ, R10 ;  /* 0x000000ffff007224 */ /* 0x000fe200078e000a */
[----:B------:R-:W-:Y:S01]  /*bd30*/  MOV R14, 0xbd70 ;  /* 0x0000bd70000e7802 */ /* 0x000fe20000000f00 */
[----:B------:R-:W-:Y:S02]  /*bd40*/  IMAD.MOV.U32 R9, RZ, RZ, R11 ;  /* 0x000000ffff097224 */ /* 0x000fe400078e000b */
[----:B------:R-:W-:-:S07]  /*bd50*/  VIADD R12, R12, 0xfff00000 ;  /* 0xfff000000c0c7836 */ /* 0x000fce0000000000 */
[----:B------:R-:W-:Y:S05]  /*bd60*/  CALL.REL.NOINC `($__internal_0_$__cuda_sm20_dblrcp_rn_slowpath_v3) ;  /* 0x0000028800d07944 */ /* 0x000fea0003c00000 */
[----:B------:R-:W-:Y:S01]  /*bd70*/  MOV R6, R8 ;  /* 0x0000000800067202 */ /* 0x000fe20000000f00 */
[----:B------:R-:W-:-:S07]  /*bd80*/  IMAD.MOV.U32 R7, RZ, RZ, R9 ;  /* 0x000000ffff077224 */ /* 0x000fce00078e0009 */
.L_x_94:
[----:B------:R-:W0:Y:S08]  /*bd90*/  LDC.64 R12, c[0x0][0x3a0] ;  /* 0x0000e800ff0c7b82 */ /* 0x000e300000000a00 */
[----:B------:R-:W1:Y:S01]  /*bda0*/  LDC.64 R4, c[0x0][0x388] ;  /* 0x0000e200ff047b82 */ /* 0x000e620000000a00 */
[----:B0-----:R0:W-:Y:S04]  /*bdb0*/  STG.E.64 desc[UR8][R12.64+0x140], R6 ;  /* 0x000140060c007986 */ /* 0x0011e8000c101b08 */
[----:B-1----:R-:W2:Y:S01]  /*bdc0*/  LDG.E.64 R4, desc[UR8][R4.64+0x40] ;  /* 0x0000400804047981 */ /* 0x002ea2000c1e1b00 */
[----:B------:R-:W1:Y:S01]  /*bdd0*/  MUFU.RCP64H R9, R7 ;  /* 0x0000000700097308 */ /* 0x000e620000001800 */
[----:B------:R-:W-:-:S06]  /*bde0*/  IMAD.MOV.U32 R8, RZ, RZ, 0x1 ;  /* 0x00000001ff087424 */ /* 0x000fcc00078e00ff */
[----:B-1----:R-:W-:-:S08]  /*bdf0*/  DFMA R10, R8, -R6, 1 ;  /* 0x3ff00000080a742b */ /* 0x002fd00000000806 */
[----:B------:R-:W-:-:S08]  /*be00*/  DFMA R10, R10, R10, R10 ;  /* 0x0000000a0a0a722b */ /* 0x000fd0000000000a */
[----:B------:R-:W-:-:S08]  /*be10*/  DFMA R10, R8, R10, R8 ;  /* 0x0000000a080a722b */ /* 0x000fd00000000008 */
[----:B------:R-:W-:-:S08]  /*be20*/  DFMA R8, R10, -R6, 1 ;  /* 0x3ff000000a08742b */ /* 0x000fd00000000806 */
[----:B------:R-:W-:Y:S02]  /*be30*/  DFMA R8, R10, R8, R10 ;  /* 0x000000080a08722b */ /* 0x000fe4000000000a */
[----:B--2---:R-:W-:-:S08]  /*be40*/  DADD R26, R2, -R4 ;  /* 0x00000000021a7229 */ /* 0x004fd00000000804 */
[----:B------:R-:W-:Y:S02]  /*be50*/  DMUL R24, R26, R8 ;  /* 0x000000081a187228 */ /* 0x000fe40000000000 */
[----:B------:R-:W-:-:S06]  /*be60*/  FSETP.GEU.AND P1, PT, |R27|, 6.5827683646048100446e-37, PT ;  /* 0x036000001b00780b */ /* 0x000fcc0003f2e200 */
[----:B------:R-:W-:-:S08]  /*be70*/  DFMA R2, R24, -R6, R26 ;  /* 0x800000061802722b */ /* 0x000fd0000000001a */
        /* <DEDUP_REMOVED lines=9> */
[----:B------:R-:W-:-:S07]  /*bf10*/  MOV R24, R0 ;  /* 0x0000000000187202 */ /* 0x000fce0000000f00 */
.L_x_95:
        /* <DEDUP_REMOVED lines=25> */
[----:B------:R-:W-:Y:S01]  /*c0b0*/  IMAD.MOV.U32 R26, RZ, RZ, -0x147ae148 ;  /* 0xeb851eb8ff1a7424 */ /* 0x000fe200078e00ff */
[----:B------:R-:W-:-:S07]  /*c0c0*/  MOV R24, 0xc0e0 ;  /* 0x0000c0e000187802 */ /* 0x000fce0000000f00 */
[----:B------:R-:W-:Y:S05]  /*c0d0*/  CALL.REL.NOINC `($__internal_1_$__cuda_sm20_div_rn_f64_full) ;  /* 0x0000028800907944 */ /* 0x000fea0003c00000 */
[----:B------:R-:W-:-:S07]  /*c0e0*/  IMAD.MOV.U32 R24, RZ, RZ, R0 ;  /* 0x000000ffff187224 */ /* 0x000fce00078e0000 */
.L_x_96:
        /* <DEDUP_REMOVED lines=59> */
.L_x_97:
        /* <DEDUP_REMOVED lines=15> */
[----:B------:R-:W-:Y:S01]  /*c590*/  @!P0 MOV R28, 0x0 ;  /* 0x00000000001c8802 */ /* 0x000fe20000000f00 */
[----:B------:R-:W-:-:S07]  /*c5a0*/  @!P0 IMAD.MOV.U32 R29, RZ, RZ, 0x7ff00000 ;  /* 0x7ff00000ff1d8424 */ /* 0x000fce00078e00ff */
.L_x_98:
        /* <DEDUP_REMOVED lines=18> */
.L_x_99:
        /* <DEDUP_REMOVED lines=9> */
[----:B------:R-:W-:Y:S01]  /*c760*/  UMOV UR6, 0x51eb851f ;  /* 0x51eb851f00067882 */ /* 0x000fe20000000000 */
[----:B------:R-:W-:Y:S01]  /*c770*/  UMOV UR7, 0x4053ceb8 ;  /* 0x4053ceb800077882 */ /* 0x000fe20000000000 */
[----:B------:R-:W-:Y:S01]  /*c780*/  UMOV UR10, 0x1bef49cf ;  /* 0x1bef49cf000a7882 */ /* 0x000fe20000000000 */
[C---:B------:R-:W-:Y:S01]  /*c790*/  DADD R10, R6.reuse, UR6 ;  /* 0x00000006060a7e29 */ /* 0x040fe20008000000 */
[----:B------:R-:W-:Y:S01]  /*c7a0*/  UMOV UR6, 0xcb923a2a ;  /* 0xcb923a2a00067882 */ /* 0x000fe20000000000 */
[----:B------:R-:W-:Y:S01]  /*c7b0*/  UMOV UR7, 0x3fcf487f ;  /* 0x3fcf487f00077882 */ /* 0x000fe20000000000 */
[----:B------:R-:W-:Y:S01]  /*c7c0*/  UMOV UR11, 0x3fa67b5f ;  /* 0x3fa67b5f000b7882 */ /* 0x000fe20000000000 */
[C---:B------:R-:W-:Y:S01]  /*c7d0*/  DMUL R4, R6.reuse, UR6 ;  /* 0x0000000606047c28 */ /* 0x040fe20008000000 */
[----:B------:R-:W-:Y:S01]  /*c7e0*/  UMOV UR6, 0x8b439581 ;  /* 0x8b43958100067882 */ /* 0x000fe20000000000 */
[----:B------:R-:W-:Y:S01]  /*c7f0*/  UMOV UR7, 0x3fd3e76c ;  /* 0x3fd3e76c00077882 */ /* 0x000fe20000000000 */
[----:B------:R-:W-:Y:S01]  /*c800*/  DMUL R8, R6, -UR10 ;  /* 0x8000000a06087c28 */ /* 0x000fe20008000000 */
[----:B------:R-:W-:Y:S01]  /*c810*/  IMAD.MOV.U32 R16, RZ, RZ, 0x652b82fe ;  /* 0x652b82feff107424 */ /* 0x000fe200078e00ff */
[----:B------:R-:W-:Y:S01]  /*c820*/  DMUL R10, R10, UR6 ;  /* 0x000000060a0a7c28 */ /* 0x000fe20008000000 */
[----:B------:R-:W-:Y:S01]  /*c830*/  IMAD.MOV.U32 R17, RZ, RZ, 0x3ff71547 ;  /* 0x3ff71547ff117424 */ /* 0x000fe200078e00ff */
[----:B------:R-:W-:Y:S01]  /*c840*/  UMOV UR6, 0xfefa39ef ;  /* 0xfefa39ef00067882 */ /* 0x000fe20000000000 */
[----:B------:R-:W-:Y:S01]  /*c850*/  UMOV UR7, 0x3fe62e42 ;  /* 0x3fe62e4200077882 */ /* 0x000fe20000000000 */
[----:B------:R-:W-:Y:S01]  /*c860*/  IMAD.MOV.U32 R30, RZ, RZ, -0x35dec16 ;  /* 0xfca213eaff1e7424 */ /* 0x000fe200078e00ff */
[----:B------:R-:W-:Y:S01]  /*c870*/  FSETP.GEU.AND P0, PT, |R5|, 4.1917929649353027344, PT ;  /* 0x4086232b0500780b */ /* 0x000fe20003f0e200 */
[----:B------:R-:W-:Y:S01]  /*c880*/  IMAD.MOV.U32 R31, RZ, RZ, 0x3e928af3 ;  /* 0x3e928af3ff1f7424 */ /* 0x000fe200078e00ff */
[-C--:B------:R-:W-:Y:S01]  /*c890*/  DFMA R12, R4, R16.reuse, 6.75539944105574400000e+15 ;  /* 0x43380000040c742b */ /* 0x080fe20000000010 */
[----:B------:R-:W-:Y:S01]  /*c8a0*/  FSETP.GEU.AND P2, PT, |R9|, 4.1917929649353027344, PT ;  /* 0x4086232b0900780b */ /* 0x000fe20003f4e200 */
[-C--:B------:R-:W-:Y:S01]  /*c8b0*/  DFMA R14, R8, R16.reuse, 6.75539944105574400000e+15 ;  /* 0x43380000080e742b */ /* 0x080fe20000000010 */
[----:B------:R-:W-:Y:S01]  /*c8c0*/  FSETP.GEU.AND P3, PT, |R11|, 4.1917929649353027344, PT ;  /* 0x4086232b0b00780b */ /* 0x000fe20003f6e200 */
[----:B------:R-:W-:-:S04]  /*c8d0*/  DFMA R16, R10, R16, 6.75539944105574400000e+15 ;  /* 0x433800000a10742b */ /* 0x000fc80000000010 */
[----:B------:R-:W-:Y:S02]  /*c8e0*/  DADD R20, R12, -6.75539944105574400000e+15 ;  /* 0xc33800000c147429 */ /* 0x000fe40000000000 */
[----:B------:R-:W-:Y:S02]  /*c8f0*/  DADD R22, R14, -6.75539944105574400000e+15 ;  /* 0xc33800000e167429 */ /* 0x000fe40000000000 */
[----:B------:R-:W-:-:S04]  /*c900*/  DADD R26, R16, -6.75539944105574400000e+15 ;  /* 0xc3380000101a7429 */ /* 0x000fc80000000000 */
[----:B------:R-:W-:Y:S02]  /*c910*/  DFMA R18, R20, -UR6, R4 ;  /* 0x8000000614127c2b */ /* 0x000fe40008000004 */
[----:B------:R-:W-:Y:S02]  /*c920*/  DFMA R24, R22, -UR6, R8 ;  /* 0x8000000616187c2b */ /* 0x000fe40008000008 */
[----:B------:R-:W-:Y:S01]  /*c930*/  DFMA R28, R26, -UR6, R10 ;  /* 0x800000061a1c7c2b */ /* 0x000fe2000800000a */
[----:B------:R-:W-:Y:S01]  /*c940*/  UMOV UR6, 0x3b39803f ;  /* 0x3b39803f00067882 */ /* 0x000fe20000000000 */
[----:B------:R-:W-:Y:S02]  /*c950*/  UMOV UR7, 0x3c7abc9e ;  /* 0x3c7abc9e00077882 */ /* 0x000fe40000000000 */
[----:B------:R-:W-:Y:S02]  /*c960*/  DFMA R20, R20, -UR6, R18 ;  /* 0x8000000614147c2b */ /* 0x000fe40008000012 */
[----:B------:R-:W-:-:S02]  /*c970*/  DFMA R22, R22, -UR6, R24 ;  /* 0x8000000616167c2b */ /* 0x000fc40008000018 */
[----:B------:R-:W-:Y:S01]  /*c980*/  DFMA R18, R26, -UR6, R28 ;  /* 0x800000061a127c2b */ /* 0x000fe2000800001c */
[----:B------:R-:W-:Y:S01]  /*c990*/  UMOV UR6, 0x69ce2bdf ;  /* 0x69ce2bdf00067882 */ /* 0x000fe20000000000 */
[----:B------:R-:W-:Y:S02]  /*c9a0*/  UMOV UR7, 0x3e5ade15 ;  /* 0x3e5ade1500077882 */ /* 0x000fe40000000000 */
[--C-:B------:R-:W-:Y:S02]  /*c9b0*/  DFMA R24, R20, UR6, R30.reuse ;  /* 0x0000000614187c2b */ /* 0x100fe4000800001e */
[--C-:B------:R-:W-:Y:S02]  /*c9c0*/  DFMA R26, R22, UR6, R30.reuse ;  /* 0x00000006161a7c2b */ /* 0x100fe4000800001e */
[----:B------:R-:W-:Y:S01]  /*c9d0*/  DFMA R28, R18, UR6, R30 ;  /* 0x00000006121c7c2b */ /* 0x000fe2000800001e */
[----:B------:R-:W-:Y:S01]  /*c9e0*/  UMOV UR6, 0x62401315 ;  /* 0x6240131500067882 */ /* 0x000fe20000000000 */
[----:B------:R-:W-:-:S02]  /*c9f0*/  UMOV UR7, 0x3ec71dee ;  /* 0x3ec71dee00077882 */ /* 0x000fc40000000000 */
[----:B------:R-:W-:Y:S02]  /*ca00*/  DFMA R24, R20, R24, UR6 ;  /* 0x0000000614187e2b */ /* 0x000fe40008000018 */
[----:B------:R-:W-:Y:S02]  /*ca10*/  DFMA R26, R22, R26, UR6 ;  /* 0x00000006161a7e2b */ /* 0x000fe4000800001a */
[----:B------:R-:W-:Y:S01]  /*ca20*/  DFMA R28, R18, R28, UR6 ;  /* 0x00000006121c7e2b */ /* 0x000fe2000800001c */
[----:B------:R-:W-:Y:S01]  /*ca30*/  UMOV UR6, 0x7c89eb71 ;  /* 0x7c89eb7100067882 */ /* 0x000fe20000000000 */
[----:B------:R-:W-:Y:S02]  /*ca40*/  UMOV UR7, 0x3efa0199 ;  /* 0x3efa019900077882 */ /* 0x000fe40000000000 */
[----:B------:R-:W-:Y:S02]  /*ca50*/  DFMA R24, R20, R24, UR6 ;  /* 0x0000000614187e2b */ /* 0x000fe40008000018 */
[----:B------:R-:W-:-:S02]  /*ca60*/  DFMA R26, R22, R26, UR6 ;  /* 0x00000006161a7e2b */ /* 0x000fc4000800001a */
[----:B------:R-:W-:Y:S01]  /*ca70*/  DFMA R28, R18, R28, UR6 ;  /* 0x00000006121c7e2b */ /* 0x000fe2000800001c */
[----:B------:R-:W-:Y:S01]  /*ca80*/  UMOV UR6, 0x14761f65 ;  /* 0x14761f6500067882 */ /* 0x000fe20000000000 */
[----:B------:R-:W-:Y:S02]  /*ca90*/  UMOV UR7, 0x3f2a01a0 ;  /* 0x3f2a01a000077882 */ /* 0x000fe40000000000 */
[----:B------:R-:W-:Y:S02]  /*caa0*/  DFMA R24, R20, R24, UR6 ;  /* 0x0000000614187e2b */ /* 0x000fe40008000018 */
[----:B------:R-:W-:Y:S02]  /*cab0*/  DFMA R26, R22, R26, UR6 ;  /* 0x00000006161a7e2b */ /* 0x000fe4000800001a */
[----:B------:R-:W-:Y:S01]  /*cac0*/  DFMA R28, R18, R28, UR6 ;  /* 0x00000006121c7e2b */ /* 0x000fe2000800001c */
        /* <DEDUP_REMOVED lines=24> */
[----:B------:R-:W-:-:S04]  /*cc50*/  DFMA R28, R18, R28, UR6 ;  /* 0x00000006121c7e2b */ /* 0x000fc8000800001c */
[----:B------:R-:W-:Y:S02]  /*cc60*/  DFMA R24, R20, R24, 1 ;  /* 0x3ff000001418742b */ /* 0x000fe40000000018 */
[----:B------:R-:W-:Y:S02]  /*cc70*/  DFMA R26, R22, R26, 1 ;  /* 0x3ff00000161a742b */ /* 0x000fe4000000001a */
[----:B------:R-:W-:-:S04]  /*cc80*/  DFMA R28, R18, R28, 1 ;  /* 0x3ff00000121c742b */ /* 0x000fc8000000001c */
[----:B------:R-:W-:Y:S02]  /*cc90*/  DFMA R24, R20, R24, 1 ;  /* 0x3ff000001418742b */ /* 0x000fe40000000018 */
[----:B------:R-:W-:Y:S02]  /*cca0*/  DFMA R22, R22, R26, 1 ;  /* 0x3ff000001616742b */ /* 0x000fe4000000001a */
[----:B------:R-:W-:-:S06]  /*ccb0*/  DFMA R20, R18, R28, 1 ;  /* 0x3ff000001214742b */ /* 0x000fcc000000001c */
[----:B------:R-:W-:Y:S01]  /*ccc0*/  LEA R19, R12, R25, 0x14 ;  /* 0x000000190c137211 */ /* 0x000fe200078ea0ff */
[----:B------:R-:W-:Y:S02]  /*ccd0*/  IMAD.MOV.U32 R18, RZ, RZ, R24 ;  /* 0x000000ffff127224 */ /* 0x000fe400078e0018 */
[----:B------:R-:W-:Y:S02]  /*cce0*/  IMAD R27, R14, 0x100000, R23 ;  /* 0x001000000e1b7824 */ /* 0x000fe400078e0217 */
[----:B------:R-:W-:Y:S01]  /*ccf0*/  IMAD R29, R16, 0x100000, R21 ;  /* 0x00100000101d7824 */ /* 0x000fe200078e0215 */
        /* <DEDUP_REMOVED lines=14> */
.L_x_101:
[----:B------:R-:W-:Y:S02]  /*cde0*/  IMAD.MOV.U32 R4, RZ, RZ, R22 ;  /* 0x000000ffff047224 */ /* 0x000fe400078e0016 */
[----:B------:R-:W-:Y:S02]  /*cdf0*/  IMAD.MOV.U32 R5, RZ, RZ, R27 ;  /* 0x000000ffff057224 */ /* 0x000fe400078e001b */
[----:B------:R-:W-:Y:S02]  /*ce00*/  IMAD.MOV.U32 R12, RZ, RZ, R20 ;  /* 0x000000ffff0c7224 */ /* 0x000fe400078e0014 */
[----:B------:R-:W-:Y:S01]  /*ce10*/  IMAD.MOV.U32 R13, RZ, RZ, R29 ;  /* 0x000000ffff0d7224 */ /* 0x000fe200078e001d */
[----:B------:R-:W-:Y:S06]  /*ce20*/  @!P2 BRA `(.L_x_102) ;  /* 0x000000000028a947 */ /* 0x000fec0003800000 */
[----:B------:R-:W-:Y:S01]  /*ce30*/  FSETP.GEU.AND P0, PT, |R9|, 4.2275390625, PT ;  /* 0x408748000900780b */ /* 0x000fe20003f0e200 */
[----:B------:R-:W-:-:S12]  /*ce40*/  DADD R4, R8, +INF ;  /* 0x7ff0000008047429 */ /* 0x000fd80000000000 */
[----:B------:R-:W-:Y:S05]  /*ce50*/  @P0 BRA `(.L_x_102) ;  /* 0x00000000001c0947 */ /* 0x000fea0003800000 */
[----:B------:R-:W-:-:S04]  /*ce60*/  LEA.HI R0, R14, R14, RZ, 0x1 ;  /* 0x0000000e0e007211 */ /* 0x000fc800078f08ff */
[----:B------:R-:W-:-:S04]  /*ce70*/  SHF.R.S32.HI R5, RZ, 0x1, R0 ;  /* 0x00000001ff057819 */ /* 0x000fc80000011400 */
[----:B------:R-:W-:Y:S01]  /*ce80*/  LEA R23, R5, R23, 0x14 ;  /* 0x0000001705177211 */ /* 0x000fe200078ea0ff */
[----:B------:R-:W-:-:S05]  /*ce90*/  IMAD.IADD R4, R14, 0x1, -R5 ;  /* 0x000000010e047824 */ /* 0x000fca00078e0a05 */
[----:B------:R-:W-:Y:S01]  /*cea0*/  LEA R5, R4, 0x3ff00000, 0x14 ;  /* 0x3ff0000004057811 */ /* 0x000fe200078ea0ff */
[----:B------:R-:W-:-:S06]  /*ceb0*/  IMAD.MOV.U32 R4, RZ, RZ, RZ ;  /* 0x000000ffff047224 */ /* 0x000fcc00078e00ff */
[----:B------:R-:W-:-:S11]  /*cec0*/  DMUL R4, R22, R4 ;  /* 0x0000000416047228 */ /* 0x000fd60000000000 */
.L_x_102:
[----:B------:R-:W-:Y:S05]  /*ced0*/  @!P3 BRA `(.L_x_103) ;  /* 0x000000000034b947 */ /* 0x000fea0003800000 */
[----:B------:R-:W-:Y:S01]  /*cee0*/  FSETP.GEU.AND P1, PT, |R11|, 4.2275390625, PT ;  /* 0x408748000b00780b */ /* 0x000fe20003f2e200 */
[C---:B------:R-:W-:Y:S02]  /*cef0*/  DADD R8, R10.reuse, +INF ;  /* 0x7ff000000a087429 */ /* 0x040fe40000000000 */
[----:B------:R-:W-:-:S08]  /*cf00*/  DSETP.GEU.AND P0, PT, R10, RZ, PT ;  /* 0x000000ff0a00722a */ /* 0x000fd00003f0e000 */
[----:B------:R-:W-:Y:S02]  /*cf10*/  FSEL R12, R8, RZ, P0 ;  /* 0x000000ff080c7208 */ /* 0x000fe40000000000 */
[----:B------:R-:W-:Y:S01]  /*cf20*/  FSEL R13, R9, RZ, P0 ;  /* 0x000000ff090d7208 */ /* 0x000fe20000000000 */
[----:B------:R-:W-:Y:S06]  /*cf30*/  @P1 BRA `(.L_x_103) ;  /* 0x00000000001c1947 */ /* 0x000fec0003800000 */
[----:B------:R-:W-:-:S04]  /*cf40*/  LEA.HI R0, R16, R16, RZ, 0x1 ;  /* 0x0000001010007211 */ /* 0x000fc800078f08ff */
[----:B------:R-:W-:-:S05]  /*cf50*/  SHF.R.S32.HI R9, RZ, 0x1, R0 ;  /* 0x00000001ff097819 */ /* 0x000fca0000011400 */
[----:B------:R-:W-:Y:S02]  /*cf60*/  IMAD.IADD R12, R16, 0x1, -R9 ;  /* 0x00000001100c7824 */ /* 0x000fe400078e0a09 */
[----:B------:R-:W-:-:S03]  /*cf70*/  IMAD R21, R9, 0x100000, R21 ;  /* 0x0010000009157824 */ /* 0x000fc600078e0215 */
[----:B------:R-:W-:Y:S01]  /*cf80*/  LEA R13, R12, 0x3ff00000, 0x14 ;  /* 0x3ff000000c0d7811 */ /* 0x000fe200078ea0ff */
[----:B------:R-:W-:-:S06]  /*cf90*/  IMAD.MOV.U32 R12, RZ, RZ, RZ ;  /* 0x000000ffff0c7224 */ /* 0x000fcc00078e00ff */
[----:B------:R-:W-:-:S11]  /*cfa0*/  DMUL R12, R20, R12 ;  /* 0x0000000c140c7228 */ /* 0x000fd60000000000 */
.L_x_103:
[----:B------:R-:W-:Y:S01]  /*cfb0*/  DADD R24, R12, 1 ;  /* 0x3ff000000c187429 */ /* 0x000fe20000000000 */
[----:B------:R-:W-:Y:S01]  /*cfc0*/  IMAD.MOV.U32 R8, RZ, RZ, 0x1 ;  /* 0x00000001ff087424 */ /* 0x000fe200078e00ff */
[----:B------:R-:W-:Y:S01]  /*cfd0*/  UMOV UR6, 0xb28be17e ;  /* 0xb28be17e00067882 */ /* 0x000fe20000000000 */
[----:B------:R-:W-:Y:S02]  /*cfe0*/  UMOV UR7, 0x3edd245b ;  /* 0x3edd245b00077882 */ /* 0x000fe40000000000 */
[----:B------:R-:W-:Y:S01]  /*cff0*/  DMUL R4, R4, -UR6 ;  /* 0x8000000604047c28 */ /* 0x000fe20008000000 */
[----:B------:R-:W0:Y:S01]  /*d000*/  MUFU.RCP64H R9, R25 ;  /* 0x0000001900097308 */ /* 0x000e220000001800 */
[----:B------:R-:W-:Y:S01]  /*d010*/  UMOV UR6, 0xa3d70a4 ;  /* 0x0a3d70a400067882 */ /* 0x000fe20000000000 */
[----:B------:R-:W-:Y:S02]  /*d020*/  UMOV UR7, 0x4042e3d7 ;  /* 0x4042e3d700077882 */ /* 0x000fe40000000000 */
[----:B------:R-:W-:-:S03]  /*d030*/  DADD R6, R6, UR6 ;  /* 0x0000000606067e29 */ /* 0x000fc60008000000 */
[----:B------:R-:W-:-:S08]  /*d040*/  DFMA R4, R18, -25428, R4 ;  /* 0xc0d8d5001204782b */ /* 0x000fd00000000004 */
[----:B------:R-:W-:Y:S02]  /*d050*/  DMUL R26, R4, R6 ;  /* 0x00000006041a7228 */ /* 0x000fe40000000000 */
[----:B0-----:R-:W-:-:S08]  /*d060*/  DFMA R10, -R24, R8, 1 ;  /* 0x3ff00000180a742b */ /* 0x001fd00000000108 */
[----:B------:R-:W-:Y:S01]  /*d070*/  DFMA R10, R10, R10, R10 ;  /* 0x0000000a0a0a722b */ /* 0x000fe2000000000a */
[----:B------:R-:W-:-:S07]  /*d080*/  FSETP.GEU.AND P1, PT, |R27|, 6.5827683646048100446e-37, PT ;  /* 0x036000001b00780b */ /* 0x000fce0003f2e200 */
[----:B------:R-:W-:-:S08]  /*d090*/  DFMA R10, R8, R10, R8 ;  /* 0x0000000a080a722b */ /* 0x000fd00000000008 */
[----:B------:R-:W-:-:S08]  /*d0a0*/  DFMA R8, -R24, R10, 1 ;  /* 0x3ff000001808742b */ /* 0x000fd0000000010a */
[----:B------:R-:W-:-:S08]  /*d0b0*/  DFMA R8, R10, R8, R10 ;  /* 0x000000080a08722b */ /* 0x000fd0000000000a */
[----:B------:R-:W-:-:S08]  /*d0c0*/  DMUL R4, R26, R8 ;  /* 0x000000081a047228 */ /* 0x000fd00000000000 */
[----:B------:R-:W-:-:S08]  /*d0d0*/  DFMA R6, -R24, R4, R26 ;  /* 0x000000041806722b */ /* 0x000fd0000000011a */
[----:B------:R-:W-:-:S10]  /*d0e0*/  DFMA R4, R8, R6, R4 ;  /* 0x000000060804722b */ /* 0x000fd40000000004 */
[----:B------:R-:W-:-:S05]  /*d0f0*/  FFMA R0, RZ, R25, R5 ;  /* 0x00000019ff007223 */ /* 0x000fca0000000005 */
[----:B------:R-:W-:-:S13]  /*d100*/  FSETP.GT.AND P0, PT, |R0|, 1.469367938527859385e-39, PT ;  /* 0x001000000000780b */ /* 0x000fda0003f04200 */
[----:B------:R-:W-:Y:S05]  /*d110*/  @P0 BRA P1, `(.L_x_100) ;  /* 0x0000000000180947 */ /* 0x000fea0000800000 */
[----:B------:R-:W-:Y:S01]  /*d120*/  MOV R0, R26 ;  /* 0x0000001a00007202 */ /* 0x000fe20000000f00 */
[----:B------:R-:W-:Y:S01]  /*d130*/  IMAD.MOV.U32 R26, RZ, RZ, R24 ;  /* 0x000000ffff1a7224 */ /* 0x000fe200078e0018 */
[----:B------:R-:W-:-:S07]  /*d140*/  MOV R24, 0xd160 ;  /* 0x0000d16000187802 */ /* 0x000fce0000000f00 */
[----:B------:R-:W-:Y:S05]  /*d150*/  CALL.REL.NOINC `($__internal_1_$__cuda_sm20_div_rn_f64_full) ;  /* 0x0000027800707944 */ /* 0x000fea0003c00000 */
[----:B------:R-:W-:Y:S02]  /*d160*/  IMAD.MOV.U32 R4, RZ, RZ, R0 ;  /* 0x000000ffff047224 */ /* 0x000fe400078e0000 */
[----:B------:R-:W-:-:S07]  /*d170*/  IMAD.MOV.U32 R5, RZ, RZ, R25 ;  /* 0x000000ffff057224 */ /* 0x000fce00078e0019 */
.L_x_100:
        /* <DEDUP_REMOVED lines=13> */
[----:B------:R-:W-:Y:S01]  /*d250*/  DMUL R10, R10, -UR6 ;  /* 0x800000060a0a7c28 */ /* 0x000fe20008000000 */
[----:B------:R-:W-:Y:S01]  /*d260*/  IMAD.MOV.U32 R8, RZ, RZ, 0x652b82fe ;  /* 0x652b82feff087424 */ /* 0x000fe200078e00ff */
[----:B------:R-:W-:Y:S01]  /*d270*/  UMOV UR6, 0xfefa39ef ;  /* 0xfefa39ef00067882 */ /* 0x000fe20000000000 */
[----:B------:R-:W-:Y:S01]  /*d280*/  IMAD.MOV.U32 R9, RZ, RZ, 0x3ff71547 ;  /* 0x3ff71547ff097424 */ /* 0x000fe200078e00ff */
[----:B------:R-:W-:Y:S01]  /*d290*/  DMUL R6, R6, -UR10 ;  /* 0x8000000a06067c28 */ /* 0x000fe20008000000 */
[----:B------:R-:W-:-:S04]  /*d2a0*/  UMOV UR7, 0x3fe62e42 ;  /* 0x3fe62e4200077882 */ /* 0x000fc80000000000 */
[-C--:B------:R-:W-:Y:S01]  /*d2b0*/  DFMA R12, R10, R8.reuse, 6.75539944105574400000e+15 ;  /* 0x433800000a0c742b */ /* 0x080fe20000000008 */
[----:B------:R-:W-:Y:S02]  /*d2c0*/  FSETP.GEU.AND P0, PT, |R11|, 4.1917929649353027344, PT ;  /* 0x4086232b0b00780b */ /* 0x000fe40003f0e200 */
[----:B------:R-:W-:Y:S02]  /*d2d0*/  DFMA R8, R6, R8, 6.75539944105574400000e+15 ;  /* 0x433800000608742b */ /* 0x000fe40000000008 */
[----:B------:R-:W-:-:S03]  /*d2e0*/  FSETP.GEU.AND P1, PT, |R7|, 4.1917929649353027344, PT ;  /* 0x4086232b0700780b */ /* 0x000fc60003f2e200 */
[----:B------:R-:W-:-:S03]  /*d2f0*/  DADD R14, R12, -6.75539944105574400000e+15 ;  /* 0xc33800000c0e7429 */ /* 0x000fc60000000000 */
[----:B------:R-:W-:-:S05]  /*d300*/  DADD R18, R8, -6.75539944105574400000e+15 ;  /* 0xc338000008127429 */ /* 0x000fca0000000000 */
[----:B------:R-:W-:-:S03]  /*d310*/  DFMA R16, R14, -UR6, R10 ;  /* 0x800000060e107c2b */ /* 0x000fc6000800000a */
[----:B------:R-:W-:Y:S01]  /*d320*/  DFMA R20, R18, -UR6, R6 ;  /* 0x8000000612147c2b */ /* 0x000fe20008000006 */
[----:B------:R-:W-:Y:S01]  /*d330*/  UMOV UR6, 0x3b39803f ;  /* 0x3b39803f00067882 */ /* 0x000fe20000000000 */
[----:B------:R-:W-:-:S03]  /*d340*/  UMOV UR7, 0x3c7abc9e ;  /* 0x3c7abc9e00077882 */ /* 0x000fc60000000000 */
[----:B------:R-:W-:-:S03]  /*d350*/  DFMA R14, R14, -UR6, R16 ;  /* 0x800000060e0e7c2b */ /* 0x000fc60008000010 */
[----:B------:R-:W-:Y:S01]  /*d360*/  DFMA R16, R18, -UR6, R20 ;  /* 0x8000000612107c2b */ /* 0x000fe20008000014 */
[----:B------:R-:W-:Y:S01]  /*d370*/  UMOV UR6, 0x69ce2bdf ;  /* 0x69ce2bdf00067882 */ /* 0x000fe20000000000 */
[----:B------:R-:W-:Y:S01]  /*d380*/  MOV R20, 0xfca213ea ;  /* 0xfca213ea00147802 */ /* 0x000fe20000000f00 */
[----:B------:R-:W-:Y:S01]  /*d390*/  IMAD.MOV.U32 R21, RZ, RZ, 0x3e928af3 ;  /* 0x3e928af3ff157424 */ /* 0x000fe200078e00ff */
[----:B------:R-:W-:-:S05]  /*d3a0*/  UMOV UR7, 0x3e5ade15 ;  /* 0x3e5ade1500077882 */ /* 0x000fca0000000000 */
        /* <DEDUP_REMOVED lines=38> */
[----:B------:R-:W-:Y:S02]  /*d610*/  IMAD R15, R12, 0x100000, R19 ;  /* 0x001000000c0f7824 */ /* 0x000fe400078e0213 */
[----:B------:R-:W-:Y:S02]  /*d620*/  IMAD R17, R8, 0x100000, R21 ;  /* 0x0010000008117824 */ /* 0x000fe400078e0215 */
[----:B------:R-:W-:Y:S02]  /*d630*/  IMAD.MOV.U32 R14, RZ, RZ, R18 ;  /* 0x000000ffff0e7224 */ /* 0x000fe400078e0012 */
[----:B------:R-:W-:Y:S01]  /*d640*/  IMAD.MOV.U32 R16, RZ, RZ, R20 ;  /* 0x000000ffff107224 */ /* 0x000fe200078e0014 */
[----:B------:R-:W-:Y:S06]  /*d650*/  @!P0 BRA `(.L_x_105) ;  /* 0x0000000000288947 */ /* 0x000fec0003800000 */
[----:B------:R-:W-:Y:S01]  /*d660*/  FSETP.GEU.AND P0, PT, |R11|, 4.2275390625, PT ;  /* 0x408748000b00780b */ /* 0x000fe20003f0e200 */
[----:B------:R-:W-:-:S12]  /*d670*/  DADD R14, R10, +INF ;  /* 0x7ff000000a0e7429 */ /* 0x000fd80000000000 */
[----:B------:R-:W-:Y:S05]  /*d680*/  @P0 BRA `(.L_x_105) ;  /* 0x00000000001c0947 */ /* 0x000fea0003800000 */
[----:B------:R-:W-:Y:S01]  /*d690*/  LEA.HI R0, R12, R12, RZ, 0x1 ;  /* 0x0000000c0c007211 */ /* 0x000fe200078f08ff */
[----:B------:R-:W-:-:S03]  /*d6a0*/  IMAD.MOV.U32 R14, RZ, RZ, RZ ;  /* 0x000000ffff0e7224 */ /* 0x000fc600078e00ff */
[----:B------:R-:W-:-:S04]  /*d6b0*/  SHF.R.S32.HI R11, RZ, 0x1, R0 ;  /* 0x00000001ff0b7819 */ /* 0x000fc80000011400 */
[----:B------:R-:W-:Y:S01]  /*d6c0*/  IADD3 R12, PT, PT, R12, -R11, RZ ;  /* 0x8000000b0c0c7210 */ /* 0x000fe20007ffe0ff */
[----:B------:R-:W-:-:S03]  /*d6d0*/  IMAD R19, R11, 0x100000, R19 ;  /* 0x001000000b137824 */ /* 0x000fc600078e0213 */
[----:B------:R-:W-:-:S06]  /*d6e0*/  LEA R15, R12, 0x3ff00000, 0x14 ;  /* 0x3ff000000c0f7811 */ /* 0x000fcc00078ea0ff */
[----:B------:R-:W-:-:S11]  /*d6f0*/  DMUL R14, R18, R14 ;  /* 0x0000000e120e7228 */ /* 0x000fd60000000000 */
.L_x_105:
        /* <DEDUP_REMOVED lines=14> */
.L_x_106:
[----:B------:R-:W-:Y:S01]  /*d7e0*/  DADD R16, R16, 1 ;  /* 0x3ff0000010107429 */ /* 0x000fe20000000000 */
[----:B------:R-:W-:Y:S01]  /*d7f0*/  MOV R6, 0x1 ;  /* 0x0000000100067802 */ /* 0x000fe20000000f00 */
[----:B------:R-:W-:Y:S01]  /*d800*/  UMOV UR6, 0xdd052935 ;  /* 0xdd05293500067882 */ /* 0x000fe20000000000 */
[----:B------:R-:W-:Y:S02]  /*d810*/  UMOV UR7, 0x3f98d25e ;  /* 0x3f98d25e00077882 */ /* 0x000fe40000000000 */
[----:B------:R-:W-:Y:S01]  /*d820*/  DMUL R26, R14, UR6 ;  /* 0x000000060e1a7c28 */ /* 0x000fe20008000000 */
[----:B------:R-:W0:Y:S09]  /*d830*/  MUFU.RCP64H R7, R17 ;  /* 0x0000001100077308 */ /* 0x000e320000001800 */
[----:B------:R-:W-:Y:S01]  /*d840*/  FSETP.GEU.AND P1, PT, |R27|, 6.5827683646048100446e-37, PT ;  /* 0x036000001b00780b */ /* 0x000fe20003f2e200 */
[----:B0-----:R-:W-:-:S08]  /*d850*/  DFMA R8, -R16, R6, 1 ;  /* 0x3ff000001008742b */ /* 0x001fd00000000106 */
[----:B------:R-:W-:-:S08]  /*d860*/  DFMA R8, R8, R8, R8 ;  /* 0x000000080808722b */ /* 0x000fd00000000008 */
        /* <DEDUP_REMOVED lines=9> */
[----:B------:R-:W-:Y:S01]  /*d900*/  IMAD.MOV.U32 R0, RZ, RZ, R26 ;  /* 0x000000ffff007224 */ /* 0x000fe200078e001a */
[----:B------:R-:W-:Y:S01]  /*d910*/  MOV R24, 0xd950 ;  /* 0x0000d95000187802 */ /* 0x000fe20000000f00 */
[----:B------:R-:W-:Y:S02]  /*d920*/  IMAD.MOV.U32 R26, RZ, RZ, R16 ;  /* 0x000000ffff1a7224 */ /* 0x000fe400078e0010 */
[----:B------:R-:W-:-:S07]  /*d930*/  IMAD.MOV.U32 R25, RZ, RZ, R17 ;  /* 0x000000ffff197224 */ /* 0x000fce00078e0011 */
[----:B------:R-:W-:Y:S05]  /*d940*/  CALL.REL.NOINC `($__internal_1_$__cuda_sm20_div_rn_f64_full) ;  /* 0x0000027000747944 */ /* 0x000fea0003c00000 */
[----:B------:R-:W-:Y:S01]  /*d950*/  IMAD.MOV.U32 R24, RZ, RZ, R0 ;  /* 0x000000ffff187224 */ /* 0x000fe200078e0000 */
[----:B------:R-:W-:Y:S06]  /*d960*/  BRA `(.L_x_107) ;  /* 0x0000000400e47947 */ /* 0x000fec0003800000 */
.L_x_104:
[C---:B------:R-:W-:Y:S01]  /*d970*/  DADD R6, R10.reuse, 32 ;  /* 0x404000000a067429 */ /* 0x040fe20000000000 */
[----:B------:R-:W-:Y:S01]  /*d980*/  UMOV UR10, 0x9fbe76c9 ;  /* 0x9fbe76c9000a7882 */ /* 0x000fe20000000000 */
[----:B------:R-:W-:Y:S01]  /*d990*/  UMOV UR11, 0x3fad2f1a ;  /* 0x3fad2f1a000b7882 */ /* 0x000fe20000000000 */
[----:B------:R-:W-:Y:S01]  /*d9a0*/  UMOV UR6, 0x9999999a ;  /* 0x9999999a00067882 */ /* 0x000fe20000000000 */
[----:B------:R-:W-:Y:S01]  /*d9b0*/  UMOV UR7, 0x3fb99999 ;  /* 0x3fb9999900077882 */ /* 0x000fe20000000000 */
[----:B------:R-:W-:Y:S01]  /*d9c0*/  DMUL R10, R10, UR10 ;  /* 0x0000000a0a0a7c28 */ /* 0x000fe20008000000 */
[----:B------:R-:W-:Y:S01]  /*d9d0*/  IMAD.MOV.U32 R8, RZ, RZ, 0x652b82fe ;  /* 0x652b82feff087424 */ /* 0x000fe200078e00ff */
[----:B------:R-:W-:Y:S01]  /*d9e0*/  MOV R9, 0x3ff71547 ;  /* 0x3ff7154700097802 */ /* 0x000fe20000000f00 */
[----:B------:R-:W-:Y:S01]  /*d9f0*/  DMUL R6, R6, -UR6 ;  /* 0x8000000606067c28 */ /* 0x000fe20008000000 */
[----:B------:R-:W-:Y:S01]  /*da00*/  UMOV UR6, 0xfefa39ef ;  /* 0xfefa39ef00067882 */ /* 0x000fe20000000000 */
[----:B------:R-:W-:-:S03]  /*da10*/  UMOV UR7, 0x3fe62e42 ;  /* 0x3fe62e4200077882 */ /* 0x000fc60000000000 */
[-C--:B------:R-:W-:Y:S02]  /*da20*/  DFMA R12, R10, R8.reuse, 6.75539944105574400000e+15 ;  /* 0x433800000a0c742b */ /* 0x080fe40000000008 */
[----:B------:R-:W-:Y:S01]  /*da30*/  FSETP.GEU.AND P0, PT, |R11|, 4.1917929649353027344, PT ;  /* 0x4086232b0b00780b */ /* 0x000fe20003f0e200 */
        /* <DEDUP_REMOVED lines=53> */
[----:B------:R-:W-:Y:S01]  /*dd90*/  IMAD R17, R8, 0x100000, R21 ;  /* 0x0010000008117824 */ /* 0x000fe200078e0215 */
[----:B------:R-:W-:Y:S01]  /*dda0*/  MOV R16, R20 ;  /* 0x0000001400107202 */ /* 0x000fe20000000f00 */
        /* <DEDUP_REMOVED lines=15> */
.L_x_108:
[----:B------:R-:W-:Y:S05]  /*dea0*/  @!P2 BRA `(.L_x_109) ;  /* 0x000000000034a947 */ /* 0x000fea0003800000 */
        /* <DEDUP_REMOVED lines=13> */
.L_x_109:
[----:B------:R-:W-:Y:S01]  /*df80*/  DADD R16, R16, 1 ;  /* 0x3ff0000010107429 */ /* 0x000fe20000000000 */
[----:B------:R-:W-:Y:S01]  /*df90*/  IMAD.MOV.U32 R6, RZ, RZ, 0x1 ;  /* 0x00000001ff067424 */ /* 0x000fe200078e00ff */
        /* <DEDUP_REMOVED lines=21> */
[----:B------:R-:W-:-:S07]  /*e0f0*/  IMAD.MOV.U32 R24, RZ, RZ, R0 ;  /* 0x000000ffff187224 */ /* 0x000fce00078e0000 */
.L_x_107:
[----:B------:R-:W-:Y:S01]  /*e100*/  DADD R10, R24, R4 ;  /* 0x00000000180a7229 */ /* 0x000fe20000000004 */
[----:B------:R-:W0:Y:S05]  /*e110*/  LDC.64 R12, c[0x0][0x3a0] ;  /* 0x0000e800ff0c7b82 */ /* 0x000e2a0000000a00 */
[----:B------:R-:W1:Y:S04]  /*e120*/  MUFU.RCP64H R5, R11 ;  /* 0x0000000b00057308 */ /* 0x000e680000001800 */
[----:B------:R-:W-:-:S04]  /*e130*/  IADD3 R4, PT, PT, R11, 0x300402, RZ ;  /* 0x003004020b047810 */ /* 0x000fc80007ffe0ff */
[----:B------:R-:W-:Y:S02]  /*e140*/  FSETP.GEU.AND P0, PT, |R4|, 5.8789094863358348022e-39, PT ;  /* 0x004004020400780b */ /* 0x000fe40003f0e200 */
        /* <DEDUP_REMOVED lines=13> */
[----:B------:R-:W-:Y:S02]  /*e220*/  IMAD.MOV.U32 R6, RZ, RZ, R8 ;  /* 0x000000ffff067224 */ /* 0x000fe400078e0008 */
[----:B------:R-:W-:-:S07]  /*e230*/  IMAD.MOV.U32 R7, RZ, RZ, R9 ;  /* 0x000000ffff077224 */ /* 0x000fce00078e0009 */
.L_x_110:
[----:B------:R-:W0:Y:S08]  /*e240*/  LDC.64 R12, c[0x0][0x3a0] ;  /* 0x0000e800ff0c7b82 */ /* 0x000e300000000a00 */
[----:B------:R-:W1:Y:S01]  /*e250*/  LDC.64 R4, c[0x0][0x388] ;  /* 0x0000e200ff047b82 */ /* 0x000e620000000a00 */
[----:B0-----:R0:W-:Y:S04]  /*e260*/  STG.E.64 desc[UR8][R12.64+0x148], R6 ;  /* 0x000148060c007986 */ /* 0x0011e8000c101b08 */
[----:B-1----:R-:W2:Y:S01]  /*e270*/  LDG.E.64 R4, desc[UR8][R4.64+0x48] ;  /* 0x0000480804047981 */ /* 0x002ea2000c1e1b00 */
[----:B------:R-:W1:Y:S01]  /*e280*/  MUFU.RCP64H R9, R7 ;  /* 0x0000000700097308 */ /* 0x000e620000001800 */
[----:B------:R-:W-:-:S06]  /*e290*/  MOV R8, 0x1 ;  /* 0x0000000100087802 */ /* 0x000fcc0000000f00 */
        /* <DEDUP_REMOVED lines=19> */
.L_x_111:
[----:B------:R-:W0:Y:S08]  /*e3d0*/  LDC.64 R10, c[0x0][0x390] ;  /* 0x0000e400ff0a7b82 */ /* 0x000e300000000a00 */
[----:B------:R-:W1:Y:S01]  /*e3e0*/  LDC.64 R2, c[0x0][0x388] ;  /* 0x0000e200ff027b82 */ /* 0x000e620000000a00 */
[----:B0-----:R0:W-:Y:S04]  /*e3f0*/  STG.E.64 desc[UR8][R10.64+0x48], R24 ;  /* 0x000048180a007986 */ /* 0x0011e8000c101b08 */
[----:B-1----:R-:W2:Y:S01]  /*e400*/  LDG.E.64 R2, desc[UR8][R2.64] ;  /* 0x0000000802027981 */ /* 0x002ea2000c1e1b00 */
[----:B------:R-:W1:Y:S01]  /*e410*/  MUFU.RCP64H R5, 7.5 ;  /* 0x401e000000057908 */ /* 0x000e620000001800 */
        /* <DEDUP_REMOVED lines=11> */
[----:B------:R-:W-:-:S08]  /*e4d0*/  DFMA R2, R24, -7.5, R26 ;  /* 0xc01e00001802782b */ /* 0x000fd0000000001a */
[----:B------:R-:W-:-:S10]  /*e4e0*/  DFMA R24, R4, R2, R24 ;  /* 0x000000020418722b */ /* 0x000fd40000000018 */
[----:B------:R-:W-:-:S05]  /*e4f0*/  FFMA R0, RZ, 2.46875, R25 ;  /* 0x401e0000ff007823 */ /* 0x000fca0000000019 */
        /* <DEDUP_REMOVED lines=8> */
.L_x_112:
[----:B------:R-:W-:Y:S01]  /*e580*/  MOV R6, 0x652b82fe ;  /* 0x652b82fe00067802 */ /* 0x000fe20000000f00 */
[----:B------:R-:W-:Y:S01]  /*e590*/  IMAD.MOV.U32 R7, RZ, RZ, 0x3ff71547 ;  /* 0x3ff71547ff077424 */ /* 0x000fe200078e00ff */
        /* <DEDUP_REMOVED lines=52> */
[----:B------:R-:W-:-:S04]  /*e8e0*/  SHF.R.S32.HI R3, RZ, 0x1, R0 ;  /* 0x00000001ff037819 */ /* 0x000fc80000011400 */
[----:B------:R-:W-:Y:S01]  /*e8f0*/  IADD3 R6, PT, PT, R6, -R3, RZ ;  /* 0x8000000306067210 */ /* 0x000fe20007ffe0ff */
[----:B------:R-:W-:-:S03]  /*e900*/  IMAD R3, R3, 0x100000, R5 ;  /* 0x0010000003037824 */ /* 0x000fc600078e0205 */
[----:B------:R-:W-:-:S06]  /*e910*/  LEA R5, R6, 0x3ff00000, 0x14 ;  /* 0x3ff0000006057811 */ /* 0x000fcc00078ea0ff */
[----:B------:R-:W-:-:S11]  /*e920*/  DMUL R2, R2, R4 ;  /* 0x0000000402027228 */ /* 0x000fd60000000000 */
.L_x_113:
        /* <DEDUP_REMOVED lines=12> */
[----:B------:R-:W-:Y:S02]  /*e9f0*/  MOV R14, 0xea20 ;  /* 0x0000ea20000e7802 */ /* 0x000fe40000000f00 */
[----:B------:R-:W-:-:S07]  /*ea00*/  IADD3 R12, PT, PT, R12, -0x100000, RZ ;  /* 0xfff000000c0c7810 */ /* 0x000fce0007ffe0ff */
[----:B------:R-:W-:Y:S05]  /*ea10*/  CALL.REL.NOINC `($__internal_0_$__cuda_sm20_dblrcp_rn_slowpath_v3) ;  /* 0x0000025c00a47944 */ /* 0x000fea0003c00000 */
[----:B------:R-:W-:Y:S02]  /*ea20*/  IMAD.MOV.U32 R6, RZ, RZ, R8 ;  /* 0x000000ffff067224 */ /* 0x000fe400078e0008 */
[----:B------:R-:W-:-:S07]  /*ea30*/  IMAD.MOV.U32 R7, RZ, RZ, R9 ;  /* 0x000000ffff077224 */ /* 0x000fce00078e0009 */
.L_x_114:
        /* <DEDUP_REMOVED lines=18> */
[----:B------:R-:W-:-:S05]  /*eb60*/  FFMA R0, RZ, 2.65625, R25 ;  /* 0x402a0000ff007823 */ /* 0x000fca0000000019 */
        /* <DEDUP_REMOVED lines=8> */
.L_x_115:
        /* <DEDUP_REMOVED lines=59> */
.L_x_116:
[----:B------:R-:W-:Y:S01]  /*efa0*/  DADD R26, R2, 1 ;  /* 0x3ff00000021a7429 */ /* 0x000fe20000000000 */
[----:B------:R-:W-:Y:S01]  /*efb0*/  UMOV UR6, 0x66666666 ;  /* 0x6666666600067882 */ /* 0x000fe20000000000 */
[----:B------:R-:W-:Y:S01]  /*efc0*/  IMAD.MOV.U32 R2, RZ, RZ, 0x1 ;  /* 0x00000001ff027424 */ /* 0x000fe200078e00ff */
        /* <DEDUP_REMOVED lines=19> */
.L_x_117:
[----:B------:R-:W0:Y:S01]  /*f100*/  LDC.64 R8, c[0x0][0x3a0] ;  /* 0x0000e800ff087b82 */ /* 0x000e220000000a00 */
[----:B------:R-:W-:-:S07]  /*f110*/  DADD R2, R24, 0.25 ;  /* 0x3fd0000018027429 */ /* 0x000fce0000000000 */
        /* <DEDUP_REMOVED lines=26> */
.L_x_118:
        /* <DEDUP_REMOVED lines=59> */
.L_x_119:
[----:B------:R-:W-:Y:S01]  /*f670*/  DADD R24, R8, 1 ;  /* 0x3ff0000008187429 */ /* 0x000fe20000000000 */
[----:B------:R-:W-:Y:S01]  /*f680*/  MOV R4, 0x1 ;  /* 0x0000000100047802 */ /* 0x000fe20000000f00 */
        /* <DEDUP_REMOVED lines=19> */
[----:B------:R-:W-:Y:S02]  /*f7c0*/  IMAD.MOV.U32 R4, RZ, RZ, R0 ;  /* 0x000000ffff047224 */ /* 0x000fe400078e0000 */
[----:B------:R-:W-:-:S07]  /*f7d0*/  IMAD.MOV.U32 R5, RZ, RZ, R25 ;  /* 0x000000ffff057224 */ /* 0x000fce00078e0019 */
.L_x_120:
        /* <DEDUP_REMOVED lines=13> */
[----:B--2---:R-:W-:-:S08]  /*f8b0*/  DADD R26, -R8, 50 ;  /* 0x40490000081a7429 */ /* 0x004fd00000000100 */
        /* <DEDUP_REMOVED lines=12> */
[----:B------:R-:W-:-:S07]  /*f980*/  MOV R24, R0 ;  /* 0x0000000000187202 */ /* 0x000fce0000000f00 */
.L_x_121:
        /* <DEDUP_REMOVED lines=59> */
.L_x_122:
        /* <DEDUP_REMOVED lines=12> */
[----:B------:R-:W-:Y:S02]  /*fe00*/  MOV R0, R14 ;  /* 0x0000000e00007202 */ /* 0x000fe40000000f00 */
[----:B------:R-:W-:Y:S01]  /*fe10*/  MOV R14, 0xfe40 ;  /* 0x0000fe40000e7802 */ /* 0x000fe20000000f00 */
[----:B------:R-:W-:-:S07]  /*fe20*/  VIADD R12, R12, 0xfff00000 ;  /* 0xfff000000c0c7836 */ /* 0x000fce0000000000 */
[----:B------:R-:W-:Y:S05]  /*fe30*/  CALL.REL.NOINC `($__internal_0_$__cuda_sm20_dblrcp_rn_slowpath_v3) ;  /* 0x00000248009c7944 */ /* 0x000fea0003c00000 */
[----:B------:R-:W-:Y:S02]  /*fe40*/  IMAD.MOV.U32 R10, RZ, RZ, R8 ;  /* 0x000000ffff0a7224 */ /* 0x000fe400078e0008 */
[----:B------:R-:W-:-:S07]  /*fe50*/  IMAD.MOV.U32 R11, RZ, RZ, R9 ;  /* 0x000000ffff0b7224 */ /* 0x000fce00078e0009 */
.L_x_123:
[----:B------:R-:W0:Y:S01]  /*fe60*/  LDC.64 R14, c[0x0][0x3a0] ;  /* 0x0000e800ff0e7b82 */ /* 0x000e220000000a00 */
[----:B------:R-:W-:-:S07]  /*fe70*/  DFMA R12, R2, R4, R10 ;  /* 0x00000004020c722b */ /* 0x000fce000000000a */
        /* <DEDUP_REMOVED lines=25> */
.L_x_124:
[----:B------:R-:W0:Y:S08]  /*10010*/  LDC.64 R8, c[0x0][0x390] ;  /* 0x0000e400ff087b82 */ /* 0x000e300000000a00 */
[----:B------:R-:W1:Y:S01]  /*10020*/  LDC.64 R26, c[0x0][0x388] ;  /* 0x0000e200ff1a7b82 */ /* 0x000e620000000a00 */
[----:B0-----:R0:W-:Y:S04]  /*10030*/  STG.E.64 desc[UR8][R8.64+0x50], R24 ;  /* 0x0000501808007986 */ /* 0x0011e8000c101b08 */
[----:B-1----:R-:W2:Y:S01]  /*10040*/  LDG.E.64 R26, desc[UR8][R26.64+0x18] ;  /* 0x000018081a1a7981 */ /* 0x002ea2000c1e1b00 */
[----:B------:R-:W1:Y:S01]  /*10050*/  MUFU.RCP64H R3, 0.00032499991357326507568 ;  /* 0x3f354c9800037908 */ /* 0x000e620000001800 */
[----:B------:R-:W-:Y:S01]  /*10060*/  IMAD.MOV.U32 R6, RZ, RZ, 0x5f06f694 ;  /* 0x5f06f694ff067424 */ /* 0x000fe200078e00ff */
[----:B------:R-:W-:Y:S01]  /*10070*/  MOV R2, 0x1 ;  /* 0x0000000100027802 */ /* 0x000fe20000000f00 */
[----:B------:R-:W-:-:S06]  /*10080*/  IMAD.MOV.U32 R7, RZ, RZ, 0x3f354c98 ;  /* 0x3f354c98ff077424 */ /* 0x000fcc00078e00ff */
[----:B-1----:R-:W-:-:S08]  /*10090*/  DFMA R4, R2, -R6, 1 ;  /* 0x3ff000000204742b */ /* 0x002fd00000000806 */
[----:B------:R-:W-:-:S08]  /*100a0*/  DFMA R4, R4, R4, R4 ;  /* 0x000000040404722b */ /* 0x000fd00000000004 */
[----:B------:R-:W-:-:S08]  /*100b0*/  DFMA R4, R2, R4, R2 ;  /* 0x000000040204722b */ /* 0x000fd00000000002 */
[----:B------:R-:W-:-:S08]  /*100c0*/  DFMA R2, R4, -R6, 1 ;  /* 0x3ff000000402742b */ /* 0x000fd00000000806 */
[----:B------:R-:W-:-:S08]  /*100d0*/  DFMA R2, R4, R2, R4 ;  /* 0x000000020402722b */ /* 0x000fd00000000004 */
[----:B--2---:R-:W-:Y:S01]  /*100e0*/  DMUL R4, R26, R2 ;  /* 0x000000021a047228 */ /* 0x004fe20000000000 */
[----:B------:R-:W-:-:S07]  /*100f0*/  FSETP.GEU.AND P1, PT, |R27|, 6.5827683646048100446e-37, PT ;  /* 0x036000001b00780b */ /* 0x000fce0003f2e200 */
[----:B------:R-:W-:-:S08]  /*10100*/  DFMA R6, R4, -R6, R26 ;  /* 0x800000060406722b */ /* 0x000fd0000000001a */
[----:B------:R-:W-:-:S10]  /*10110*/  DFMA R2, R2, R6, R4 ;  /* 0x000000060202722b */ /* 0x000fd40000000004 */
[----:B------:R-:W-:-:S05]  /*10120*/  FFMA R0, RZ, 0.70819997787475585938, R3 ;  /* 0x3f354c98ff007823 */ /* 0x000fca0000000003 */
[----:B------:R-:W-:-:S13]  /*10130*/  FSETP.GT.AND P0, PT, |R0|, 1.469367938527859385e-39, PT ;  /* 0x001000000000780b */ /* 0x000fda0003f04200 */
[----:B0-----:R-:W-:Y:S05]  /*10140*/  @P0 BRA P1, `(.L_x_125) ;  /* 0x00000000001c0947 */ /* 0x001fea0000800000 */
[----:B------:R-:W-:Y:S01]  /*10150*/  IMAD.MOV.U32 R0, RZ, RZ, R26 ;  /* 0x000000ffff007224 */ /* 0x000fe200078e001a */
[----:B------:R-:W-:Y:S01]  /*10160*/  MOV R24, 0x101a0 ;  /* 0x000101a000187802 */ /* 0x000fe20000000f00 */
[----:B------:R-:W-:Y:S02]  /*10170*/  IMAD.MOV.U32 R26, RZ, RZ, 0x5f06f694 ;  /* 0x5f06f694ff1a7424 */ /* 0x000fe400078e00ff */
[----:B------:R-:W-:-:S07]  /*10180*/  IMAD.MOV.U32 R25, RZ, RZ, 0x3f354c98 ;  /* 0x3f354c98ff197424 */ /* 0x000fce00078e00ff */
[----:B------:R-:W-:Y:S05]  /*10190*/  CALL.REL.NOINC `($__internal_1_$__cuda_sm20_div_rn_f64_full) ;  /* 0x0000024800607944 */ /* 0x000fea0003c00000 */
[----:B------:R-:W-:Y:S02]  /*101a0*/  IMAD.MOV.U32 R2, RZ, RZ, R0 ;  /* 0x000000ffff027224 */ /* 0x000fe400078e0000 */
[----:B------:R-:W-:-:S07]  /*101b0*/  IMAD.MOV.U32 R3, RZ, RZ, R25 ;  /* 0x000000ffff037224 */ /* 0x000fce00078e0019 */
.L_x_125:
[----:B------:R-:W-:Y:S01]  /*101c0*/  DADD R38, -RZ, |R2| ;  /* 0x00000000ff267229 */ /* 0x000fe20000000502 */
[----:B------:R-:W-:Y:S01]  /*101d0*/  MOV R0, 0x10200 ;  /* 0x0001020000007802 */ /* 0x000fe20000000f00 */
[----:B------:R-:W-:-:S09]  /*101e0*/  UMOV UR5, 0x40200000 ;  /* 0x4020000000057882 */ /* 0x000fd20000000000 */
        /* <DEDUP_REMOVED lines=13> */
.L_x_126:
[----:B------:R-:W-:Y:S02]  /*102c0*/  DADD R28, R28, 1 ;  /* 0x3ff000001c1c7429 */ /* 0x000fe40000000000 */
[----:B------:R-:W-:-:S04]  /*102d0*/  DSETP.NEU.AND P1, PT, R2, 1, PT ;  /* 0x3ff000000200742a */ /* 0x000fc80003f2d000 */
        /* <DEDUP_REMOVED lines=17> */
.L_x_127:
[----:B------:R-:W0:Y:S01]  /*103f0*/  LDC.64 R12, c[0x0][0x3a0] ;  /* 0x0000e800ff0c7b82 */ /* 0x000e220000000a00 */
[----:B------:R-:W-:Y:S02]  /*10400*/  FSEL R2, R6, RZ, P1 ;  /* 0x000000ff06027208 */ /* 0x000fe40000800000 */
[----:B------:R-:W-:-:S05]  /*10410*/  FSEL R3, R7, 1.75, P1 ;  /* 0x3fe0000007037808 */ /* 0x000fca0000800000 */
[----:B------:R-:W1:Y:S01]  /*10420*/  LDC.64 R4, c[0x0][0x388] ;  /* 0x0000e200ff047b82 */ /* 0x000e620000000a00 */
[----:B0-----:R0:W-:Y:S04]  /*10430*/  STG.E.64 desc[UR8][R12.64+0x48], R2 ;  /* 0x000048020c007986 */ /* 0x0011e8000c101b08 */
[----:B-1----:R-:W2:Y:S01]  /*10440*/  LDG.E.64 R4, desc[UR8][R4.64+0x18] ;  /* 0x0000180804047981 */ /* 0x002ea2000c1e1b00 */
[----:B------:R-:W1:Y:S01]  /*10450*/  MUFU.RCP64H R7, 9.9999946542084217072e-05 ;  /* 0x3f1a36e200077908 */ /* 0x000e620000001800 */
        /* <DEDUP_REMOVED lines=10> */
[----:B--2---:R-:W-:-:S08]  /*10500*/  DADD R26, R4, -UR6 ;  /* 0x80000006041a7e29 */ /* 0x004fd00008000000 */
[----:B------:R-:W-:Y:S02]  /*10510*/  DMUL R24, R26, R6 ;  /* 0x000000061a187228 */ /* 0x000fe40000000000 */
[----:B------:R-:W-:-:S06]  /*10520*/  FSETP.GEU.AND P1, PT, |R27|, 6.5827683646048100446e-37, PT ;  /* 0x036000001b00780b */ /* 0x000fcc0003f2e200 */
[----:B------:R-:W-:-:S08]  /*10530*/  DFMA R4, R24, -R10, R26 ;  /* 0x8000000a1804722b */ /* 0x000fd0000000001a */
[----:B------:R-:W-:-:S10]  /*10540*/  DFMA R24, R6, R4, R24 ;  /* 0x000000040618722b */ /* 0x000fd40000000018 */
[----:B------:R-:W-:-:S05]  /*10550*/  FFMA R0, RZ, 0.60239994525909423828, R25 ;  /* 0x3f1a36e2ff007823 */ /* 0x000fca0000000019 */
[----:B------:R-:W-:-:S13]  /*10560*/  FSETP.GT.AND P0, PT, |R0|, 1.469367938527859385e-39, PT ;  /* 0x001000000000780b */ /* 0x000fda0003f04200 */
[----:B0-----:R-:W-:Y:S05]  /*10570*/  @P0 BRA P1, `(.L_x_128) ;  /* 0x0000000000180947 */ /* 0x001fea0000800000 */
[----:B------:R-:W-:Y:S01]  /*10580*/  IMAD.MOV.U32 R0, RZ, RZ, R26 ;  /* 0x000000ffff007224 */ /* 0x000fe200078e001a */
[----:B------:R-:W-:Y:S01]  /*10590*/  MOV R26, 0xeb1c432d ;  /* 0xeb1c432d001a7802 */ /* 0x000fe20000000f00 */
[----:B------:R-:W-:Y:S01]  /*105a0*/  IMAD.MOV.U32 R25, RZ, RZ, 0x3f1a36e2 ;  /* 0x3f1a36e2ff197424 */ /* 0x000fe200078e00ff */
[----:B------:R-:W-:-:S07]  /*105b0*/  MOV R24, 0x105d0 ;  /* 0x000105d000187802 */ /* 0x000fce0000000f00 */
[----:B------:R-:W-:Y:S05]  /*105c0*/  CALL.REL.NOINC `($__internal_1_$__cuda_sm20_div_rn_f64_full) ;  /* 0x0000024400547944 */ /* 0x000fea0003c00000 */
[----:B------:R-:W-:-:S07]  /*105d0*/  IMAD.MOV.U32 R24, RZ, RZ, R0 ;  /* 0x000000ffff187224 */ /* 0x000fce00078e0000 */
.L_x_128:
        /* <DEDUP_REMOVED lines=59> */
.L_x_129:
        /* <DEDUP_REMOVED lines=18> */
[----:B------:R-:W-:Y:S02]  /*10ab0*/  IMAD.MOV.U32 R0, RZ, RZ, -0x66666666 ;  /* 0x9999999aff007424 */ /* 0x000fe400078e00ff */
[----:B------:R-:W-:-:S07]  /*10ac0*/  IMAD.MOV.U32 R27, RZ, RZ, 0x3fb99999 ;  /* 0x3fb99999ff1b7424 */ /* 0x000fce00078e00ff */
[----:B------:R-:W-:Y:S05]  /*10ad0*/  CALL.REL.NOINC `($__internal_1_$__cuda_sm20_div_rn_f64_full) ;  /* 0x0000024000107944 */ /* 0x000fea0003c00000 */
[----:B------:R-:W-:Y:S01]  /*10ae0*/  IMAD.MOV.U32 R4, RZ, RZ, R0 ;  /* 0x000000ffff047224 */ /* 0x000fe200078e0000 */
[----:B------:R-:W-:-:S07]  /*10af0*/  MOV R5, R25 ;  /* 0x0000001900057202 */ /* 0x000fce0000000f00 */
.L_x_130:
[----:B------:R-:W0:Y:S08]  /*10b00*/  LDC.64 R14, c[0x0][0x3a0] ;  /* 0x0000e800ff0e7b82 */ /* 0x000e300000000a00 */
[----:B------:R-:W1:Y:S01]  /*10b10*/  LDC.64 R6, c[0x0][0x388] ;  /* 0x0000e200ff067b82 */ /* 0x000e620000000a00 */
[----:B0-----:R0:W-:Y:S04]  /*10b20*/  STG.E.64 desc[UR8][R14.64+0xb0], R4 ;  /* 0x0000b0040e007986 */ /* 0x0011e8000c101b08 */
[----:B-1----:R-:W2:Y:S01]  /*10b30*/  LDG.E.64 R6, desc[UR8][R6.64+0x18] ;  /* 0x0000180806067981 */ /* 0x002ea2000c1e1b00 */
[----:B------:R-:W1:Y:S01]  /*10b40*/  MUFU.RCP64H R9, 0.00079999957233667373657 ;  /* 0x3f4a36e200097908 */ /* 0x000e620000001800 */
        /* <DEDUP_REMOVED lines=15> */
[----:B------:R-:W-:-:S05]  /*10c40*/  FFMA R0, RZ, 0.78989994525909423828, R25 ;  /* 0x3f4a36e2ff007823 */ /* 0x000fca0000000019 */
[----:B------:R-:W-:-:S13]  /*10c50*/  FSETP.GT.AND P0, PT, |R0|, 1.469367938527859385e-39, PT ;  /* 0x001000000000780b */ /* 0x000fda0003f04200 */
[----:B0-----:R-:W-:Y:S05]  /*10c60*/  @P0 BRA P1, `(.L_x_131) ;  /* 0x0000000000180947 */ /* 0x001fea0000800000 */
[----:B------:R-:W-:Y:S01]  /*10c70*/  IMAD.MOV.U32 R0, RZ, RZ, R26 ;  /* 0x000000ffff007224 */ /* 0x000fe200078e001a */
[----:B------:R-:W-:Y:S01]  /*10c80*/  MOV R25, 0x3f4a36e2 ;  /* 0x3f4a36e200197802 */ /* 0x000fe20000000f00 */
[----:B------:R-:W-:Y:S01]  /*10c90*/  IMAD.MOV.U32 R26, RZ, RZ, -0x14e3bcd3 ;  /* 0xeb1c432dff1a7424 */ /* 0x000fe200078e00ff */
[----:B------:R-:W-:-:S07]  /*10ca0*/  MOV R24, 0x10cc0 ;  /* 0x00010cc000187802 */ /* 0x000fce0000000f00 */
[----:B------:R-:W-:Y:S05]  /*10cb0*/  CALL.REL.NOINC `($__internal_1_$__cuda_sm20_div_rn_f64_full) ;  /* 0x0000023c00987944 */ /* 0x000fea0003c00000 */
[----:B------:R-:W-:-:S07]  /*10cc0*/  IMAD.MOV.U32 R24, RZ, RZ, R0 ;  /* 0x000000ffff187224 */ /* 0x000fce00078e0000 */
.L_x_131:
        /* <DEDUP_REMOVED lines=59> */
.L_x_132:
        /* <DEDUP_REMOVED lines=21> */
[----:B------:R-:W-:-:S07]  /*111d0*/  IMAD.MOV.U32 R24, RZ, RZ, R0 ;  /* 0x000000ffff187224 */ /* 0x000fce00078e0000 */
.L_x_133:
[----:B------:R-:W0:Y:S01]  /*111e0*/  MUFU.RCP64H R7, 1.45999908447265625 ;  /* 0x3ff75c2800077908 */ /* 0x000e220000001800 */
[----:B------:R-:W-:Y:S01]  /*111f0*/  IMAD.MOV.U32 R10, RZ, RZ, -0xa3d70a4 ;  /* 0xf5c28f5cff0a7424 */ /* 0x000fe200078e00ff */
[----:B------:R-:W-:Y:S01]  /*11200*/  MOV R11, 0x3ff75c28 ;  /* 0x3ff75c28000b7802 */ /* 0x000fe20000000f00 */
[----:B------:R-:W-:Y:S01]  /*11210*/  IMAD.MOV.U32 R6, RZ, RZ, 0x1 ;  /* 0x00000001ff067424 */ /* 0x000fe200078e00ff */
[----:B------:R-:W-:Y:S01]  /*11220*/  DADD R2, R2, R4 ;  /* 0x0000000002027229 */ /* 0x000fe20000000004 */
[----:B------:R-:W-:Y:S01]  /*11230*/  UMOV UR6, 0xd70a3d71 ;  /* 0xd70a3d7100067882 */ /* 0x000fe20000000000 */
[----:B------:R-:W-:-:S06]  /*11240*/  UMOV UR7, 0x3fcd70a3 ;  /* 0x3fcd70a300077882 */ /* 0x000fcc0000000000 */
[----:B------:R-:W-:Y:S02]  /*11250*/  DADD R2, R2, R24 ;  /* 0x0000000002027229 */ /* 0x000fe40000000018 */
[----:B0-----:R-:W-:-:S06]  /*11260*/  DFMA R8, R6, -R10, 1 ;  /* 0x3ff000000608742b */ /* 0x001fcc000000080a */
[----:B------:R-:W-:Y:S02]  /*11270*/  DADD R26, R2, UR6 ;  /* 0x00000006021a7e29 */ /* 0x000fe40008000000 */
[----:B------:R-:W-:-:S08]  /*11280*/  DFMA R8, R8, R8, R8 ;  /* 0x000000080808722b */ /* 0x000fd00000000008 */
[----:B------:R-:W-:Y:S01]  /*11290*/  FSETP.GEU.AND P1, PT, |R27|, 6.5827683646048100446e-37, PT ;  /* 0x036000001b00780b */ /* 0x000fe20003f2e200 */
[----:B------:R-:W-:-:S08]  /*112a0*/  DFMA R8, R6, R8, R6 ;  /* 0x000000080608722b */ /* 0x000fd00000000006 */
[----:B------:R-:W-:-:S08]  /*112b0*/  DFMA R4, R8, -R10, 1 ;  /* 0x3ff000000804742b */ /* 0x000fd0000000080a */
[----:B------:R-:W-:Y:S01]  /*112c0*/  DFMA R4, R8, R4, R8 ;  /* 0x000000040804722b */ /* 0x000fe20000000008 */
[----:B------:R-:W0:Y:S07]  /*112d0*/  LDC.64 R8, c[0x0][0x3a0] ;  /* 0x0000e800ff087b82 */ /* 0x000e2e0000000a00 */
[----:B------:R-:W-:-:S08]  /*112e0*/  DMUL R2, R26, R4 ;  /* 0x000000041a027228 */ /* 0x000fd00000000000 */
[----:B------:R-:W-:-:S08]  /*112f0*/  DFMA R6, R2, -R10, R26 ;  /* 0x8000000a0206722b */ /* 0x000fd0000000001a */
[----:B------:R-:W-:Y:S01]  /*11300*/  DFMA R2, R4, R6, R2 ;  /* 0x000000060402722b */ /* 0x000fe20000000002 */
[----:B0-----:R0:W-:Y:S09]  /*11310*/  STG.E.64 desc[UR8][R8.64+0x110], R24 ;  /* 0x0001101808007986 */ /* 0x0011f2000c101b08 */
[----:B------:R-:W-:-:S05]  /*11320*/  FFMA R0, RZ, 1.9324998855590820312, R3 ;  /* 0x3ff75c28ff007823 */ /* 0x000fca0000000003 */
[----:B------:R-:W-:-:S13]  /*11330*/  FSETP.GT.AND P0, PT, |R0|, 1.469367938527859385e-39, PT ;  /* 0x001000000000780b */ /* 0x000fda0003f04200 */
[----:B0-----:R-:W-:Y:S05]  /*11340*/  @P0 BRA P1, `(.L_x_134) ;  /* 0x00000000001c0947 */ /* 0x001fea0000800000 */
[----:B------:R-:W-:Y:S01]  /*11350*/  IMAD.MOV.U32 R0, RZ, RZ, R26 ;  /* 0x000000ffff007224 */ /* 0x000fe200078e001a */
[----:B------:R-:W-:Y:S01]  /*11360*/  MOV R24, 0x113a0 ;  /* 0x000113a000187802 */ /* 0x000fe20000000f00 */
[----:B------:R-:W-:Y:S02]  /*11370*/  IMAD.MOV.U32 R26, RZ, RZ, -0xa3d70a4 ;  /* 0xf5c28f5cff1a7424 */ /* 0x000fe400078e00ff */
[----:B------:R-:W-:-:S07]  /*11380*/  IMAD.MOV.U32 R25, RZ, RZ, 0x3ff75c28 ;  /* 0x3ff75c28ff197424 */ /* 0x000fce00078e00ff */
[----:B------:R-:W-:Y:S05]  /*11390*/  CALL.REL.NOINC `($__internal_1_$__cuda_sm20_div_rn_f64_full) ;  /* 0x0000023400e07944 */ /* 0x000fea0003c00000 */
[----:B------:R-:W-:Y:S01]  /*113a0*/  IMAD.MOV.U32 R2, RZ, RZ, R0 ;  /* 0x000000ffff027224 */ /* 0x000fe200078e0000 */
[----:B------:R-:W-:-:S07]  /*113b0*/  MOV R3, R25 ;  /* 0x0000001900037202 */ /* 0x000fce0000000f00 */
.L_x_134:
        /* <DEDUP_REMOVED lines=27> */
.L_x_135:
        /* <DEDUP_REMOVED lines=10> */
.L_x_136:
[----:B------:R-:W-:Y:S01]  /*11610*/  MOV R2, R24 ;  /* 0x0000001800027202 */ /* 0x000fe20000000f00 */
[----:B------:R-:W-:-:S07]  /*11620*/  IMAD.MOV.U32 R3, RZ, RZ, R25 ;  /* 0x000000ffff037224 */ /* 0x000fce00078e0019 */
.L_x_137:
[----:B------:R-:W0:Y:S08]  /*11630*/  LDC.64 R14, c[0x0][0x390] ;  /* 0x0000e400ff0e7b82 */ /* 0x000e300000000a00 */
[----:B------:R-:W1:Y:S01]  /*11640*/  LDC.64 R16, c[0x0][0x398] ;  /* 0x0000e600ff107b82 */ /* 0x000e620000000a00 */
[----:B0-----:R0:W-:Y:S04]  /*11650*/  STG.E.64 desc[UR8][R14.64+0x60], R2 ;  /* 0x000060020e007986 */ /* 0x0011e8000c101b08 */
[----:B-1----:R-:W2:Y:S04]  /*11660*/  LDG.E.64 R6, desc[UR8][R16.64+0x50] ;  /* 0x0000500810067981 */ /* 0x002ea8000c1e1b00 */
[----:B------:R-:W2:Y:S04]  /*11670*/  LDG.E.64 R8, desc[UR8][R16.64+0xb0] ;  /* 0x0000b00810087981 */ /* 0x000ea8000c1e1b00 */
[----:B------:R-:W3:Y:S01]  /*11680*/  LDG.E.64 R4, desc[UR8][R16.64+0xa8] ;  /* 0x0000a80810047981 */ /* 0x000ee2000c1e1b00 */
[----:B------:R-:W-:Y:S01]  /*11690*/  IMAD.MOV.U32 R10, RZ, RZ, 0x1 ;  /* 0x00000001ff0a7424 */ /* 0x000fe200078e00ff */
[----:B--2---:R-:W-:-:S02]  /*116a0*/  DADD R8, R6, R8 ;  /* 0x0000000006087229 */ /* 0x004fc40000000008 */
[----:B---3--:R-:W-:-:S04]  /*116b0*/  DMUL R26, R4, R6 ;  /* 0x00000006041a7228 */ /* 0x008fc80000000000 */
[----:B------:R-:W1:Y:S06]  /*116c0*/  MUFU.RCP64H R11, R9 ;  /* 0x00000009000b7308 */ /* 0x000e6c0000001800 */
[----:B------:R-:W-:Y:S01]  /*116d0*/  FSETP.GEU.AND P1, PT, |R27|, 6.5827683646048100446e-37, PT ;  /* 0x036000001b00780b */ /* 0x000fe20003f2e200 */
[----:B-1----:R-:W-:-:S08]  /*116e0*/  DFMA R12, -R8, R10, 1 ;  /* 0x3ff00000080c742b */ /* 0x002fd0000000010a */
[----:B------:R-:W-:-:S08]  /*116f0*/  DFMA R12, R12, R12, R12 ;  /* 0x0000000c0c0c722b */ /* 0x000fd0000000000c */
[----:B------:R-:W-:-:S08]  /*11700*/  DFMA R12, R10, R12, R10 ;  /* 0x0000000c0a0c722b */ /* 0x000fd0000000000a */
[----:B------:R-:W-:-:S08]  /*11710*/  DFMA R10, -R8, R12, 1 ;  /* 0x3ff00000080a742b */ /* 0x000fd0000000010c */
[----:B------:R-:W-:-:S08]  /*11720*/  DFMA R10, R12, R10, R12 ;  /* 0x0000000a0c0a722b */ /* 0x000fd0000000000c */
[----:B------:R-:W-:-:S08]  /*11730*/  DMUL R24, R26, R10 ;  /* 0x0000000a1a187228 */ /* 0x000fd00000000000 */
[----:B0-----:R-:W-:-:S08]  /*11740*/  DFMA R2, -R8, R24, R26 ;  /* 0x000000180802722b */ /* 0x001fd0000000011a */
        /* <DEDUP_REMOVED lines=9> */
[----:B------:R-:W-:-:S07]  /*117e0*/  MOV R24, R0 ;  /* 0x0000000000187202 */ /* 0x000fce0000000f00 */
.L_x_138:
[----:B------:R-:W0:Y:S08]  /*117f0*/  LDC.64 R2, c[0x0][0x388] ;  /* 0x0000e200ff027b82 */ /* 0x000e300000000a00 */
[----:B------:R-:W1:Y:S01]  /*11800*/  LDC.64 R10, c[0x0][0x398] ;  /* 0x0000e600ff0a7b82 */ /* 0x000e620000000a00 */
[----:B0-----:R-:W2:Y:S04]  /*11810*/  LDG.E.64 R2, desc[UR8][R2.64+0x10] ;  /* 0x0000100802027981 */ /* 0x001ea8000c1e1b00 */
[----:B-1----:R-:W3:Y:S01]  /*11820*/  LDG.E.64 R4, desc[UR8][R10.64+0xb8] ;  /* 0x0000b8080a047981 */ /* 0x002ee2000c1e1b00 */
[----:B------:R-:W-:Y:S01]  /*11830*/  IMAD.MOV.U32 R6, RZ, RZ, 0x1 ;  /* 0x00000001ff067424 */ /* 0x000fe200078e00ff */
[----:B--2---:R-:W-:-:S02]  /*11840*/  DMUL R26, R2, R24 ;  /* 0x00000018021a7228 */ /* 0x004fc40000000000 */
[----:B---3--:R-:W-:-:S08]  /*11850*/  DADD R4, R2, R4 ;  /* 0x0000000002047229 */ /* 0x008fd00000000004 */
[----:B------:R-:W-:Y:S01]  /*11860*/  FSETP.GEU.AND P1, PT, |R27|, 6.5827683646048100446e-37, PT ;  /* 0x036000001b00780b */ /* 0x000fe20003f2e200 */
[----:B------:R-:W0:Y:S02]  /*11870*/  MUFU.RCP64H R7, R5 ;  /* 0x0000000500077308 */ /* 0x000e240000001800 */
        /* <DEDUP_REMOVED lines=17> */
[----:B------:R-:W-:-:S07]  /*11990*/  MOV R3, R25 ;  /* 0x0000001900037202 */ /* 0x000fce0000000f00 */
.L_x_139:
[----:B------:R-:W0:Y:S02]  /*119a0*/  LDC.64 R16, c[0x0][0x398] ;  /* 0x0000e600ff107b82 */ /* 0x000e240000000a00 */
[----:B0-----:R-:W2:Y:S04]  /*119b0*/  LDG.E.64 R4, desc[UR8][R16.64] ;  /* 0x0000000810047981 */ /* 0x001ea8000c1e1b00 */
[----:B------:R-:W2:Y:S02]  /*119c0*/  LDG.E.64 R10, desc[UR8][R16.64+0x8] ;  /* 0x00000808100a7981 */ /* 0x000ea4000c1e1b00 */
[----:B------:R-:W0:Y:S02]  /*119d0*/  LDC.64 R8, c[0x0][0x388] ;  /* 0x0000e200ff087b82 */ /* 0x000e240000000a00 */
[----:B------:R-:W3:Y:S04]  /*119e0*/  LDG.E.64 R6, desc[UR8][R16.64+0x10] ;  /* 0x0000100810067981 */ /* 0x000ee8000c1e1b00 */
[----:B0-----:R-:W4:Y:S01]  /*119f0*/  LDG.E.64 R8, desc[UR8][R8.64] ;  /* 0x0000000808087981 */ /* 0x001f22000c1e1b00 */
[----:B------:R-:W-:Y:S01]  /*11a00*/  UMOV UR6, 0x9999999a ;  /* 0x9999999a00067882 */ /* 0x000fe20000000000 */
[----:B------:R-:W-:Y:S01]  /*11a10*/  UMOV UR7, 0x3fb99999 ;  /* 0x3fb9999900077882 */ /* 0x000fe20000000000 */
[----:B--2---:R-:W-:-:S06]  /*11a20*/  DMUL R4, R4, R10 ;  /* 0x0000000a04047228 */ /* 0x004fcc0000000000 */
[----:B------:R-:W0:Y:S01]  /*11a30*/  MUFU.RCP64H R11, R5 ;  /* 0x00000005000b7308 */ /* 0x000e220000001800 */
[----:B------:R-:W-:-:S06]  /*11a40*/  IMAD.MOV.U32 R10, RZ, RZ, 0x1 ;  /* 0x00000001ff0a7424 */ /* 0x000fcc00078e00ff */
[----:B0-----:R-:W-:-:S08]  /*11a50*/  DFMA R12, -R4, R10, 1 ;  /* 0x3ff00000040c742b */ /* 0x001fd0000000010a */
[----:B------:R-:W-:-:S08]  /*11a60*/  DFMA R12, R12, R12, R12 ;  /* 0x0000000c0c0c722b */ /* 0x000fd0000000000c */
[----:B------:R-:W-:Y:S02]  /*11a70*/  DFMA R12, R10, R12, R10 ;  /* 0x0000000c0a0c722b */ /* 0x000fe4000000000a */
[----:B----4-:R-:W-:-:S06]  /*11a80*/  DMUL R10, R8, -UR6 ;  /* 0x80000006080a7c28 */ /* 0x010fcc0008000000 */
[----:B------:R-:W-:Y:S02]  /*11a90*/  DFMA R14, -R4, R12, 1 ;  /* 0x3ff00000040e742b */ /* 0x000fe4000000010c */
[----:B---3--:R-:W-:-:S06]  /*11aa0*/  DMUL R26, R10, R6 ;  /* 0x000000060a1a7228 */ /* 0x008fcc0000000000 */
[----:B------:R-:W-:-:S08]  /*11ab0*/  DFMA R14, R12, R14, R12 ;  /* 0x0000000e0c0e722b */ /* 0x000fd0000000000c */
[----:B------:R-:W-:-:S08]  /*11ac0*/  DMUL R24, R26, R14 ;  /* 0x0000000e1a187228 */ /* 0x000fd00000000000 */
[----:B------:R-:W-:-:S08]  /*11ad0*/  DFMA R10, -R4, R24, R26 ;  /* 0x00000018040a722b */ /* 0x000fd0000000011a */
[----:B------:R-:W-:Y:S01]  /*11ae0*/  DFMA R24, R14, R10, R24 ;  /* 0x0000000a0e18722b */ /* 0x000fe20000000018 */
[----:B------:R-:W-:-:S09]  /*11af0*/  FSETP.GEU.AND P1, PT, |R27|, 6.5827683646048100446e-37, PT ;  /* 0x036000001b00780b */ /* 0x000fd20003f2e200 */
        /* <DEDUP_REMOVED lines=9> */
.L_x_140:
[----:B------:R-:W-:Y:S01]  /*11b90*/  MOV R10, 0x652b82fe ;  /* 0x652b82fe000a7802 */ /* 0x000fe20000000f00 */
[----:B------:R-:W-:Y:S01]  /*11ba0*/  IMAD.MOV.U32 R11, RZ, RZ, 0x3ff71547 ;  /* 0x3ff71547ff0b7424 */ /* 0x000fe200078e00ff */
[----:B------:R-:W-:Y:S01]  /*11bb0*/  UMOV UR6, 0xfefa39ef ;  /* 0xfefa39ef00067882 */ /* 0x000fe20000000000 */
[----:B------:R-:W-:Y:S01]  /*11bc0*/  UMOV UR7, 0x3fe62e42 ;  /* 0x3fe62e4200077882 */ /* 0x000fe20000000000 */
[----:B------:R-:W0:Y:S01]  /*11bd0*/  MUFU.RCP64H R17, R5 ;  /* 0x0000000500117308 */ /* 0x000e220000001800 */
[----:B------:R-:W-:Y:S01]  /*11be0*/  IMAD.MOV.U32 R16, RZ, RZ, 0x1 ;  /* 0x00000001ff107424 */ /* 0x000fe200078e00ff */
[----:B------:R-:W-:Y:S01]  /*11bf0*/  DMUL R26, R8, -R6 ;  /* 0x80000006081a7228 */ /* 0x000fe20000000000 */
[----:B------:R-:W-:Y:S01]  /*11c00*/  FSETP.GEU.AND P0, PT, |R25|, 4.1917929649353027344, PT ;  /* 0x4086232b1900780b */ /* 0x000fe20003f0e200 */
[----:B------:R-:W-:-:S08]  /*11c10*/  DFMA R10, R24, R10, 6.75539944105574400000e+15 ;  /* 0x43380000180a742b */ /* 0x000fd0000000000a */
[----:B------:R-:W-:Y:S01]  /*11c20*/  DADD R12, R10, -6.75539944105574400000e+15 ;  /* 0xc33800000a0c7429 */ /* 0x000fe20000000000 */
[----:B------:R-:W-:Y:S01]  /*11c30*/  FSETP.GEU.AND P3, PT, |R27|, 6.5827683646048100446e-37, PT ;  /* 0x036000001b00780b */ /* 0x000fe20003f6e200 */
[----:B0-----:R-:W-:-:S06]  /*11c40*/  DFMA R18, -R4, R16, 1 ;  /* 0x3ff000000412742b */ /* 0x001fcc0000000110 */
        /* <DEDUP_REMOVED lines=13> */
[----:B------:R-:W-:-:S05]  /*11d20*/  DFMA R16, -R4, R18, 1 ;  /* 0x3ff000000410742b */ /* 0x000fca0000000112 */
        /* <DEDUP_REMOVED lines=11> */
[----:B------:R-:W-:-:S05]  /*11de0*/  DFMA R6, -R4, R8, R26 ;  /* 0x000000080406722b */ /* 0x000fca000000011a */
[----:B------:R-:W-:Y:S01]  /*11df0*/  DFMA R14, R12, R14, UR6 ;  /* 0x000000060c0e7e2b */ /* 0x000fe2000800000e */
[----:B------:R-:W-:Y:S01]  /*11e00*/  UMOV UR6, 0x11122322 ;  /* 0x1112232200067882 */ /* 0x000fe20000000000 */
[----:B------:R-:W-:Y:S01]  /*11e10*/  UMOV UR7, 0x3f811111 ;  /* 0x3f81111100077882 */ /* 0x000fe20000000000 */
[----:B------:R-:W-:-:S05]  /*11e20*/  DFMA R8, R16, R6, R8 ;  /* 0x000000061008722b */ /* 0x000fca0000000008 */
[----:B------:R-:W-:Y:S01]  /*11e30*/  DFMA R14, R12, R14, UR6 ;  /* 0x000000060c0e7e2b */ /* 0x000fe2000800000e */
[----:B------:R-:W-:Y:S01]  /*11e40*/  UMOV UR6, 0x555502a1 ;  /* 0x555502a100067882 */ /* 0x000fe20000000000 */
[----:B------:R-:W-:-:S03]  /*11e50*/  UMOV UR7, 0x3fa55555 ;  /* 0x3fa5555500077882 */ /* 0x000fc60000000000 */
[----:B------:R-:W-:-:S03]  /*11e60*/  FFMA R0, RZ, R5, R9 ;  /* 0x00000005ff007223 */ /* 0x000fc60000000009 */
[----:B------:R-:W-:Y:S01]  /*11e70*/  DFMA R14, R12, R14, UR6 ;  /* 0x000000060c0e7e2b */ /* 0x000fe2000800000e */
[----:B------:R-:W-:Y:S01]  /*11e80*/  UMOV UR6, 0x55555511 ;  /* 0x5555551100067882 */ /* 0x000fe20000000000 */
[----:B------:R-:W-:Y:S01]  /*11e90*/  UMOV UR7, 0x3fc55555 ;  /* 0x3fc5555500077882 */ /* 0x000fe20000000000 */
[----:B------:R-:W-:-:S05]  /*11ea0*/  FSETP.GT.AND P2, PT, |R0|, 1.469367938527859385e-39, PT ;  /* 0x001000000000780b */ /* 0x000fca0003f44200 */
        /* <DEDUP_REMOVED lines=8> */
[----:B------:R-:W-:Y:S01]  /*11f30*/  MOV R12, 0x645a1cac ;  /* 0x645a1cac000c7802 */ /* 0x000fe20000000f00 */
[----:B------:R-:W-:-:S08]  /*11f40*/  IMAD.MOV.U32 R13, RZ, RZ, 0x3fbfdf3b ;  /* 0x3fbfdf3bff0d7424 */ /* 0x000fd000078e00ff */
        /* <DEDUP_REMOVED lines=14> */
[----:B------:R-:W-:Y:S02]  /*12030*/  LEA R11, R10, 0x3ff00000, 0x14 ;  /* 0x3ff000000a0b7811 */ /* 0x000fe400078ea0ff */
[----:B------:R-:W-:-:S06]  /*12040*/  MOV R10, RZ ;  /* 0x000000ff000a7202 */ /* 0x000fcc0000000f00 */
[----:B------:R-:W-:-:S11]  /*12050*/  DMUL R6, R6, R10 ;  /* 0x0000000a06067228 */ /* 0x000fd60000000000 */
.L_x_141:
[----:B------:R-:W-:Y:S01]  /*12060*/  DFMA R6, R6, R12, UR6 ;  /* 0x0000000606067e2b */ /* 0x000fe2000800000c */
[----:B------:R-:W-:Y:S10]  /*12070*/  @P2 BRA P3, `(.L_x_142) ;  /* 0x00000000001c2947 */ /* 0x000ff40001800000 */
[----:B------:R-:W-:Y:S01]  /*12080*/  IMAD.MOV.U32 R0, RZ, RZ, R26 ;  /* 0x000000ffff007224 */ /* 0x000fe200078e001a */
[----:B------:R-:W-:Y:S01]  /*12090*/  MOV R24, 0x120d0 ;  /* 0x000120d000187802 */ /* 0x000fe20000000f00 */
[----:B------:R-:W-:Y:S02]  /*120a0*/  IMAD.MOV.U32 R26, RZ, RZ, R4 ;  /* 0x000000ffff1a7224 */ /* 0x000fe400078e0004 */
[----:B------:R-:W-:-:S07]  /*120b0*/  IMAD.MOV.U32 R25, RZ, RZ, R5 ;  /* 0x000000ffff197224 */ /* 0x000fce00078e0005 */
[----:B------:R-:W-:Y:S05]  /*120c0*/  CALL.REL.NOINC `($__internal_1_$__cuda_sm20_div_rn_f64_full) ;  /* 0x0000022800947944 */ /* 0x000fea0003c00000 */
[----:B------:R-:W-:Y:S02]  /*120d0*/  IMAD.MOV.U32 R8, RZ, RZ, R0 ;  /* 0x000000ffff087224 */ /* 0x000fe400078e0000 */
[----:B------:R-:W-:-:S07]  /*120e0*/  IMAD.MOV.U32 R9, RZ, RZ, R25 ;  /* 0x000000ffff097224 */ /* 0x000fce00078e0019 */
.L_x_142:
        /* <DEDUP_REMOVED lines=55> */
[----:B------:R-:W-:-:S04]  /*12460*/  SHF.R.S32.HI R11, RZ, 0x1, R0 ;  /* 0x00000001ff0b7819 */ /* 0x000fc80000011400 */
[----:B------:R-:W-:Y:S01]  /*12470*/  IADD3 R4, PT, PT, R4, -R11, RZ ;  /* 0x8000000b04047210 */ /* 0x000fe20007ffe0ff */
[----:B------:R-:W-:-:S03]  /*12480*/  IMAD R11, R11, 0x100000, R13 ;  /* 0x001000000b0b7824 */ /* 0x000fc600078e020d */
[----:B------:R-:W-:Y:S01]  /*12490*/  LEA R5, R4, 0x3ff00000, 0x14 ;  /* 0x3ff0000004057811 */ /* 0x000fe200078ea0ff */
[----:B------:R-:W-:-:S06]  /*124a0*/  IMAD.MOV.U32 R4, RZ, RZ, RZ ;  /* 0x000000ffff047224 */ /* 0x000fcc00078e00ff */
[----:B------:R-:W-:-:S11]  /*124b0*/  DMUL R10, R10, R4 ;  /* 0x000000040a0a7228 */ /* 0x000fd60000000000 */
.L_x_143:
[----:B------:R-:W-:Y:S01]  /*124c0*/  DFMA R24, R10, UR6, R6 ;  /* 0x000000060a187c2b */ /* 0x000fe20008000006 */
[----:B------:R-:W-:Y:S01]  /*124d0*/  IMAD.MOV.U32 R4, RZ, RZ, 0x1 ;  /* 0x00000001ff047424 */ /* 0x000fe200078e00ff */
[----:B------:R-:W-:-:S04]  /*124e0*/  FSETP.GEU.AND P1, PT, |R3|, 6.5827683646048100446e-37, PT ;  /* 0x036000000300780b */ /* 0x000fc80003f2e200 */
        /* <DEDUP_REMOVED lines=13> */
[----:B------:R-:W-:Y:S01]  /*125c0*/  MOV R27, R3 ;  /* 0x00000003001b7202 */ /* 0x000fe20000000f00 */
[----:B------:R-:W-:Y:S01]  /*125d0*/  IMAD.MOV.U32 R0, RZ, RZ, R2 ;  /* 0x000000ffff007224 */ /* 0x000fe200078e0002 */
[----:B------:R-:W-:-:S07]  /*125e0*/  MOV R24, 0x12600 ;  /* 0x0001260000187802 */ /* 0x000fce0000000f00 */
[----:B------:R-:W-:Y:S05]  /*125f0*/  CALL.REL.NOINC `($__internal_1_$__cuda_sm20_div_rn_f64_full) ;  /* 0x0000022400487944 */ /* 0x000fea0003c00000 */
[----:B------:R-:W-:Y:S02]  /*12600*/  IMAD.MOV.U32 R46, RZ, RZ, R0 ;  /* 0x000000ffff2e7224 */ /* 0x000fe400078e0000 */
[----:B------:R-:W-:-:S07]  /*12610*/  IMAD.MOV.U32 R47, RZ, RZ, R25 ;  /* 0x000000ffff2f7224 */ /* 0x000fce00078e0019 */
.L_x_144:
[----:B------:R-:W0:Y:S08]  /*12620*/  LDC.64 R10, c[0x0][0x3a0] ;  /* 0x0000e800ff0a7b82 */ /* 0x000e300000000a00 */
[----:B------:R-:W1:Y:S01]  /*12630*/  LDC.64 R12, c[0x0][0x398] ;  /* 0x0000e600ff0c7b82 */ /* 0x000e620000000a00 */
[----:B0-----:R0:W-:Y:S04]  /*12640*/  STG.E.64 desc[UR8][R10.64+0x1d0], R46 ;  /* 0x0001d02e0a007986 */ /* 0x0011e8000c101b08 */
[----:B-1----:R-:W2:Y:S04]  /*12650*/  LDG.E.64 R24, desc[UR8][R12.64+0x10] ;  /* 0x000010080c187981 */ /* 0x002ea8000c1e1b00 */
[----:B------:R-:W3:Y:S04]  /*12660*/  LDG.E.64 R2, desc[UR8][R12.64] ;  /* 0x000000080c027981 */ /* 0x000ee8000c1e1b00 */
[----:B------:R-:W3:Y:S01]  /*12670*/  LDG.E.64 R4, desc[UR8][R12.64+0x8] ;  /* 0x000008080c047981 */ /* 0x000ee2000c1e1b00 */
[----:B------:R-:W-:Y:S01]  /*12680*/  IMAD.MOV.U32 R6, RZ, RZ, 0x1 ;  /* 0x00000001ff067424 */ /* 0x000fe200078e00ff */
[----:B--2---:R-:W1:Y:S01]  /*12690*/  MUFU.RCP64H R7, R25 ;  /* 0x0000001900077308 */ /* 0x004e620000001800 */
[----:B---3--:R-:W-:-:S04]  /*126a0*/  DMUL R26, R2, R4 ;  /* 0x00000004021a7228 */ /* 0x008fc80000000000 */
[----:B-1----:R-:W-:-:S06]  /*126b0*/  DFMA R8, -R24, R6, 1 ;  /* 0x3ff000001808742b */ /* 0x002fcc0000000106 */
[----:B------:R-:W-:Y:S02]  /*126c0*/  FSETP.GEU.AND P1, PT, |R27|, 6.5827683646048100446e-37, PT ;  /* 0x036000001b00780b */ /* 0x000fe40003f2e200 */
        /* <DEDUP_REMOVED lines=11> */
[----:B------:R-:W-:Y:S02]  /*12780*/  MOV R26, R24 ;  /* 0x00000018001a7202 */ /* 0x000fe40000000f00 */
[----:B------:R-:W-:-:S07]  /*12790*/  MOV R24, 0x127b0 ;  /* 0x000127b000187802 */ /* 0x000fce0000000f00 */
[----:B------:R-:W-:Y:S05]  /*127a0*/  CALL.REL.NOINC `($__internal_1_$__cuda_sm20_div_rn_f64_full) ;  /* 0x0000022000dc7944 */ /* 0x000fea0003c00000 */
[----:B------:R-:W-:Y:S02]  /*127b0*/  IMAD.MOV.U32 R2, RZ, RZ, R0 ;  /* 0x000000ffff027224 */ /* 0x000fe400078e0000 */
[----:B------:R-:W-:-:S07]  /*127c0*/  IMAD.MOV.U32 R3, RZ, RZ, R25 ;  /* 0x000000ffff037224 */ /* 0x000fce00078e0019 */
.L_x_145:
[----:B------:R-:W0:Y:S02]  /*127d0*/  LDC.64 R4, c[0x0][0x388] ;  /* 0x0000e200ff047b82 */ /* 0x000e240000000a00 */
[----:B0-----:R-:W2:Y:S06]  /*127e0*/  LDG.E.64 R4, desc[UR8][R4.64+0x10] ;  /* 0x0000100804047981 */ /* 0x001eac000c1e1b00 */
[----:B------:R-:W0:Y:S02]  /*127f0*/  LDC.64 R26, c[0x0][0x398] ;  /* 0x0000e600ff1a7b82 */ /* 0x000e240000000a00 */
[----:B0-----:R-:W3:Y:S01]  /*12800*/  LDG.E.64 R26, desc[UR8][R26.64+0x58] ;  /* 0x000058081a1a7981 */ /* 0x001ee2000c1e1b00 */
[----:B------:R-:W-:Y:S01]  /*12810*/  IMAD.MOV.U32 R6, RZ, RZ, 0x1 ;  /* 0x00000001ff067424 */ /* 0x000fe200078e00ff */
[----:B--2---:R-:W0:Y:S05]  /*12820*/  MUFU.RCP64H R7, R5 ;  /* 0x0000000500077308 */ /* 0x004e2a0000001800 */
[----:B0-----:R-:W-:-:S08]  /*12830*/  DFMA R8, -R4, R6, 1 ;  /* 0x3ff000000408742b */ /* 0x001fd00000000106 */
[----:B------:R-:W-:Y:S01]  /*12840*/  DFMA R8, R8, R8, R8 ;  /* 0x000000080808722b */ /* 0x000fe20000000008 */
[----:B---3--:R-:W-:-:S07]  /*12850*/  FSETP.GEU.AND P1, PT, |R27|, 6.5827683646048100446e-37, PT ;  /* 0x036000001b00780b */ /* 0x008fce0003f2e200 */
        /* <DEDUP_REMOVED lines=14> */
[----:B------:R-:W-:-:S07]  /*12940*/  IMAD.MOV.U32 R24, RZ, RZ, R0 ;  /* 0x000000ffff187224 */ /* 0x000fce00078e0000 */
.L_x_146:
[----:B------:R-:W-:Y:S01]  /*12950*/  ISETP.GT.AND P0, PT, R25, 0xfffff, PT ;  /* 0x000fffff1900780c */ /* 0x000fe20003f04270 */
[--C-:B------:R-:W-:Y:S02]  /*12960*/  IMAD.MOV.U32 R4, RZ, RZ, R24.reuse ;  /* 0x000000ffff047224 */ /* 0x100fe400078e0018 */
[----:B------:R-:W-:Y:S02]  /*12970*/  IMAD.MOV.U32 R5, RZ, RZ, R25 ;  /* 0x000000ffff057224 */ /* 0x000fe400078e0019 */
[----:B------:R-:W-:-:S08]  /*12980*/  IMAD.MOV.U32 R10, RZ, RZ, R24 ;  /* 0x000000ffff0a7224 */ /* 0x000fd000078e0018 */
[----:B------:R-:W-:-:S10]  /*12990*/  @!P0 DMUL R4, R4, 1.80143985094819840000e+16 ;  /* 0x4350000004048828 */ /* 0x000fd40000000000 */
[----:B------:R-:W-:Y:S02]  /*129a0*/  @!P0 IMAD.MOV.U32 R25, RZ, RZ, R5 ;  /* 0x000000ffff198224 */ /* 0x000fe400078e0005 */
[----:B------:R-:W-:Y:S02]  /*129b0*/  @!P0 IMAD.MOV.U32 R10, RZ, RZ, R4 ;  /* 0x000000ffff0a8224 */ /* 0x000fe400078e0004 */
[----:B------:R-:W-:-:S05]  /*129c0*/  VIADD R0, R25, 0xffffffff ;  /* 0xffffffff19007836 */ /* 0x000fca0000000000 */
[----:B------:R-:W-:Y:S02]  /*129d0*/  ISETP.GT.U32.AND P1, PT, R0, 0x7feffffe, PT ;  /* 0x7feffffe0000780c */ /* 0x000fe40003f24070 */
[----:B------:R-:W-:Y:S01]  /*129e0*/  MOV R0, 0xfffffc01 ;  /* 0xfffffc0100007802 */ /* 0x000fe20000000f00 */
[----:B------:R-:W-:-:S10]  /*129f0*/  @!P0 IMAD.MOV.U32 R0, RZ, RZ, -0x435 ;  /* 0xfffffbcbff008424 */ /* 0x000fd400078e00ff */
[----:B------:R-:W-:Y:S05]  /*12a00*/  @P1 BRA `(.L_x_147) ;  /* 0x0000000400001947 */ /* 0x000fea0003800000 */
[C---:B------:R-:W-:Y:S01]  /*12a10*/  LOP3.LUT R4, R25.reuse, 0xfffff, RZ, 0xc0, !PT ;  /* 0x000fffff19047812 */ /* 0x040fe200078ec0ff */
[----:B------:R-:W-:Y:S01]  /*12a20*/  IMAD.MOV.U32 R14, RZ, RZ, -0x748574fc ;  /* 0x8b7a8b04ff0e7424 */ /* 0x000fe200078e00ff */
[----:B------:R-:W-:Y:S01]  /*12a30*/  MOV R6, RZ ;  /* 0x000000ff00067202 */ /* 0x000fe20000000f00 */
[----:B------:R-:W-:Y:S01]  /*12a40*/  IMAD.MOV.U32 R15, RZ, RZ, 0x3ed0ee25 ;  /* 0x3ed0ee25ff0f7424 */ /* 0x000fe200078e00ff */
[----:B------:R-:W-:Y:S01]  /*12a50*/  LOP3.LUT R11, R4, 0x3ff00000, RZ, 0xfc, !PT ;  /* 0x3ff00000040b7812 */ /* 0x000fe200078efcff */
[----:B------:R-:W-:Y:S01]  /*12a60*/  UMOV UR6, 0x3ae80f1e ;  /* 0x3ae80f1e00067882 */ /* 0x000fe20000000000 */
[----:B------:R-:W-:Y:S01]  /*12a70*/  UMOV UR7, 0x3eb1380b ;  /* 0x3eb1380b00077882 */ /* 0x000fe20000000000 */
[----:B------:R-:W-:Y:S01]  /*12a80*/  LEA.HI R0, R25, R0, RZ, 0xc ;  /* 0x0000000019007211 */ /* 0x000fe200078f60ff */
[----:B------:R-:W-:Y:S01]  /*12a90*/  IMAD.MOV.U32 R17, RZ, RZ, 0x43300000 ;  /* 0x43300000ff117424 */ /* 0x000fe200078e00ff */
[----:B------:R-:W-:Y:S01]  /*12aa0*/  ISETP.GE.U32.AND P0, PT, R11, 0x3ff6a09f, PT ;  /* 0x3ff6a09f0b00780c */ /* 0x000fe20003f06070 */
[----:B------:R-:W-:Y:S01]  /*12ab0*/  UMOV UR10, 0x80000000 ;  /* 0x80000000000a7882 */ /* 0x000fe20000000000 */
[----:B------:R-:W-:-:S11]  /*12ac0*/  UMOV UR11, 0x43300000 ;  /* 0x43300000000b7882 */ /* 0x000fd60000000000 */
[----:B------:R-:W-:Y:S02]  /*12ad0*/  @P0 VIADD R5, R11, 0xfff00000 ;  /* 0xfff000000b050836 */ /* 0x000fe40000000000 */
[----:B------:R-:W-:Y:S02]  /*12ae0*/  @P0 VIADD R0, R0, 0x1 ;  /* 0x0000000100000836 */ /* 0x000fe40000000000 */
[----:B------:R-:W-:-:S03]  /*12af0*/  @P0 IMAD.MOV.U32 R11, RZ, RZ, R5 ;  /* 0x000000ffff0b0224 */ /* 0x000fc600078e0005 */
[----:B------:R-:W-:-:S03]  /*12b00*/  LOP3.LUT R16, R0, 0x80000000, RZ, 0x3c, !PT ;  /* 0x8000000000107812 */ /* 0x000fc600078e3cff */
[C---:B------:R-:W-:Y:S02]  /*12b10*/  DADD R12, R10.reuse, 1 ;  /* 0x3ff000000a0c7429 */ /* 0x040fe40000000000 */
[----:B------:R-:W-:Y:S02]  /*12b20*/  DADD R10, R10, -1 ;  /* 0xbff000000a0a7429 */ /* 0x000fe40000000000 */
[----:B------:R-:W-:Y:S01]  /*12b30*/  DADD R16, R16, -UR10 ;  /* 0x8000000a10107e29 */ /* 0x000fe20008000000 */
[----:B------:R-:W-:Y:S01]  /*12b40*/  UMOV UR10, 0xfefa39ef ;  /* 0xfefa39ef000a7882 */ /* 0x000fe20000000000 */
[----:B------:R-:W0:Y:S01]  /*12b50*/  MUFU.RCP64H R7, R13 ;  /* 0x0000000d00077308 */ /* 0x000e220000001800 */
[----:B------:R-:W-:Y:S01]  /*12b60*/  UMOV UR11, 0x3fe62e42 ;  /* 0x3fe62e42000b7882 */ /* 0x000fe20000000000 */
[----:B0-----:R-:W-:-:S08]  /*12b70*/  DFMA R4, -R12, R6, 1 ;  /* 0x3ff000000c04742b */ /* 0x001fd00000000106 */
[----:B------:R-:W-:-:S08]  /*12b80*/  DFMA R4, R4, R4, R4 ;  /* 0x000000040404722b */ /* 0x000fd00000000004 */
[----:B------:R-:W-:-:S08]  /*12b90*/  DFMA R6, R6, R4, R6 ;  /* 0x000000040606722b */ /* 0x000fd00000000006 */
[----:B------:R-:W-:-:S08]  /*12ba0*/  DMUL R4, R10, R6 ;  /* 0x000000060a047228 */ /* 0x000fd00000000000 */
[----:B------:R-:W-:-:S08]  /*12bb0*/  DFMA R4, R10, R6, R4 ;  /* 0x000000060a04722b */ /* 0x000fd00000000004 */
[----:B------:R-:W-:-:S08]  /*12bc0*/  DMUL R8, R4, R4 ;  /* 0x0000000404087228 */ /* 0x000fd00000000000 */
[----:B------:R-:W-:Y:S01]  /*12bd0*/  DFMA R12, R8, UR6, R14 ;  /* 0x00000006080c7c2b */ /* 0x000fe2000800000e */
[----:B------:R-:W-:Y:S01]  /*12be0*/  UMOV UR6, 0x9f02676f ;  /* 0x9f02676f00067882 */ /* 0x000fe20000000000 */
[----:B------:R-:W-:Y:S01]  /*12bf0*/  UMOV UR7, 0x3ef3b266 ;  /* 0x3ef3b26600077882 */ /* 0x000fe20000000000 */
[----:B------:R-:W-:-:S05]  /*12c00*/  DADD R14, R10, -R4 ;  /* 0x000000000a0e7229 */ /* 0x000fca0000000804 */
[----:B------:R-:W-:Y:S01]  /*12c10*/  DFMA R12, R8, R12, UR6 ;  /* 0x00000006080c7e2b */ /* 0x000fe2000800000c */
[----:B------:R-:W-:Y:S01]  /*12c20*/  UMOV UR6, 0xa9ab0956 ;  /* 0xa9ab095600067882 */ /* 0x000fe20000000000 */
[----:B------:R-:W-:Y:S01]  /*12c30*/  UMOV UR7, 0x3f1745cb ;  /* 0x3f1745cb00077882 */ /* 0x000fe20000000000 */
[----:B------:R-:W-:-:S05]  /*12c40*/  DADD R14, R14, R14 ;  /* 0x000000000e0e7229 */ /* 0x000fca000000000e */
[----:B------:R-:W-:Y:S01]  /*12c50*/  DFMA R12, R8, R12, UR6 ;  /* 0x00000006080c7e2b */ /* 0x000fe2000800000c */
[----:B------:R-:W-:Y:S01]  /*12c60*/  UMOV UR6, 0x2d1b5154 ;  /* 0x2d1b515400067882 */ /* 0x000fe20000000000 */
[----:B------:R-:W-:Y:S01]  /*12c70*/  UMOV UR7, 0x3f3c71c7 ;  /* 0x3f3c71c700077882 */ /* 0x000fe20000000000 */
[----:B------:R-:W-:Y:S02]  /*12c80*/  DFMA R14, R10, -R4, R14 ;  /* 0x800000040a0e722b */ /* 0x000fe4000000000e */
[----:B------:R-:W-:-:S03]  /*12c90*/  DFMA R10, R16, UR10, R4 ;  /* 0x0000000a100a7c2b */ /* 0x000fc60008000004 */
[----:B------:R-:W-:Y:S01]  /*12ca0*/  DFMA R12, R8, R12, UR6 ;  /* 0x00000006080c7e2b */ /* 0x000fe2000800000c */
[----:B------:R-:W-:Y:S01]  /*12cb0*/  UMOV UR6, 0x923be72d ;  /* 0x923be72d00067882 */ /* 0x000fe20000000000 */
[----:B------:R-:W-:Y:S01]  /*12cc0*/  UMOV UR7, 0x3f624924 ;  /* 0x3f62492400077882 */ /* 0x000fe20000000000 */
[----:B------:R-:W-:-:S05]  /*12cd0*/  DMUL R14, R6, R14 ;  /* 0x0000000e060e7228 */ /* 0x000fca0000000000 */
        /* <DEDUP_REMOVED lines=8> */
[----:B------:R-:W-:Y:S02]  /*12d60*/  UMOV UR7, 0x3fe62e42 ;  /* 0x3fe62e4200077882 */ /* 0x000fe40000000000 */
[----:B------:R-:W-:Y:S01]  /*12d70*/  DFMA R18, R16, -UR6, R10 ;  /* 0x8000000610127c2b */ /* 0x000fe2000800000a */
[----:B------:R-:W-:Y:S01]  /*12d80*/  UMOV UR6, 0x3b39803f ;  /* 0x3b39803f00067882 */ /* 0x000fe20000000000 */
[----:B------:R-:W-:Y:S02]  /*12d90*/  UMOV UR7, 0x3c7abc9e ;  /* 0x3c7abc9e00077882 */ /* 0x000fe40000000000 */
[----:B------:R-:W-:-:S04]  /*12da0*/  DMUL R12, R8, R12 ;  /* 0x0000000c080c7228 */ /* 0x000fc80000000000 */
[----:B------:R-:W-:-:S04]  /*12db0*/  DADD R18, -R4, R18 ;  /* 0x0000000004127229 */ /* 0x000fc80000000112 */
[----:B------:R-:W-:-:S08]  /*12dc0*/  DFMA R12, R4, R12, R14 ;  /* 0x0000000c040c722b */ /* 0x000fd0000000000e */
[----:B------:R-:W-:-:S08]  /*12dd0*/  DADD R12, R12, -R18 ;  /* 0x000000000c0c7229 */ /* 0x000fd00000000812 */
[----:B------:R-:W-:-:S08]  /*12de0*/  DFMA R12, R16, UR6, R12 ;  /* 0x00000006100c7c2b */ /* 0x000fd0000800000c */
[----:B------:R-:W-:Y:S01]  /*12df0*/  DADD R10, R10, R12 ;  /* 0x000000000a0a7229 */ /* 0x000fe2000000000c */
[----:B------:R-:W-:Y:S10]  /*12e00*/  BRA `(.L_x_148) ;  /* 0x0000000000187947 */ /* 0x000ff40003800000 */
.L_x_147:
[----:B------:R-:W-:Y:S01]  /*12e10*/  IMAD.MOV.U32 R6, RZ, RZ, 0x0 ;  /* 0x00000000ff067424 */ /* 0x000fe200078e00ff */
[----:B------:R-:W-:Y:S02]  /*12e20*/  MOV R7, 0x7ff00000 ;  /* 0x7ff0000000077802 */ /* 0x000fe40000000f00 */
[----:B------:R-:W-:-:S04]  /*12e30*/  LOP3.LUT P0, RZ, R5, 0x7fffffff, RZ, 0xc0, !PT ;  /* 0x7fffffff05ff7812 */ /* 0x000fc8000780c0ff */
[----:B------:R-:W-:-:S10]  /*12e40*/  DFMA R6, R4, R6, +INF ;  /* 0x7ff000000406742b */ /* 0x000fd40000000006 */
[----:B------:R-:W-:Y:S02]  /*12e50*/  FSEL R10, R6, RZ, P0 ;  /* 0x000000ff060a7208 */ /* 0x000fe40000000000 */
[----:B------:R-:W-:-:S07]  /*12e60*/  FSEL R11, R7, -QNAN , P0 ;  /* 0xfff00000070b7808 */ /* 0x000fce0000000000 */
.L_x_148:
[----:B------:R-:W0:Y:S01]  /*12e70*/  LDC.64 R8, c[0x0][0x3a0] ;  /* 0x0000e800ff087b82 */ /* 0x000e220000000a00 */
[----:B------:R-:W-:-:S07]  /*12e80*/  DMUL R2, R10, R2 ;  /* 0x000000020a027228 */ /* 0x000fce0000000000 */
[----:B------:R-:W1:Y:S08]  /*12e90*/  LDC.64 R4, c[0x0][0x388] ;  /* 0x0000e200ff047b82 */ /* 0x000e700000000a00 */
[----:B------:R-:W2:Y:S01]  /*12ea0*/  LDC.64 R6, c[0x0][0x398] ;  /* 0x0000e600ff067b82 */ /* 0x000ea20000000a00 */
[----:B0-----:R0:W-:Y:S04]  /*12eb0*/  STG.E.64 desc[UR8][R8.64+0x68], R2 ;  /* 0x0000680208007986 */ /* 0x0011e8000c101b08 */
[----:B-1----:R-:W3:Y:S04]  /*12ec0*/  LDG.E.64 R4, desc[UR8][R4.64+0x38] ;  /* 0x0000380804047981 */ /* 0x002ee8000c1e1b00 */
[----:B--2---:R-:W5:Y:S01]  /*12ed0*/  LDG.E.64 R6, desc[UR8][R6.64+0x80] ;  /* 0x0000800806067981 */ /* 0x004f62000c1e1b00 */
[----:B------:R-:W-:Y:S01]  /*12ee0*/  MOV R0, 0x12f20 ;  /* 0x00012f2000007802 */ /* 0x000fe20000000f00 */
[----:B------:R-:W-:Y:S01]  /*12ef0*/  UMOV UR5, 0x40080000 ;  /* 0x4008000000057882 */ /* 0x000fe20000000000 */
[----:B0--3--:R-:W-:-:S11]  /*12f00*/  DADD R38, -RZ, |R4| ;  /* 0x00000000ff267229 */ /* 0x009fd60000000504 */
[----:B-----5:R-:W-:Y:S05]  /*12f10*/  CALL.REL.NOINC `($_Z14bridgeFunctiondPdS_S_S_$__internal_accurate_pow) ;  /* 0x00000220008c7944 */ /* 0x020fea0003c00000 */
[----:B------:R-:W0:Y:S02]  /*12f20*/  LDC.64 R10, c[0x0][0x388] ;  /* 0x0000e200ff0a7b82 */ /* 0x000e240000000a00 */
[----:B0-----:R0:W5:Y:S04]  /*12f30*/  LDG.E.64 R12, desc[UR8][R10.64+0x40] ;  /* 0x000040080a0c7981 */ /* 0x001168000c1e1b00 */
[----:B------:R0:W5:Y:S04]  /*12f40*/  LDG.E.64 R14, desc[UR8][R10.64+0x48] ;  /* 0x000048080a0e7981 */ /* 0x000168000c1e1b00 */
[----:B------:R0:W5:Y:S01]  /*12f50*/  LDG.E.64 R16, desc[UR8][R10.64] ;  /* 0x000000080a107981 */ /* 0x000162000c1e1b00 */
[C---:B------:R-:W-:Y:S01]  /*12f60*/  DADD R8, R4.reuse, 3 ;  /* 0x4008000004087429 */ /* 0x040fe20000000000 */
[----:B------:R-:W-:Y:S01]  /*12f70*/  ISETP.GE.AND P0, PT, R5, RZ, PT ;  /* 0x000000ff0500720c */ /* 0x000fe20003f06270 */
[----:B------:R-:W-:-:S02]  /*12f80*/  DSETP.NEU.AND P1, PT, R4, RZ, PT ;  /* 0x000000ff0400722a */ /* 0x000fc40003f2d000 */
[----:B------:R-:W-:Y:S02]  /*12f90*/  DADD R18, -RZ, -R28 ;  /* 0x00000000ff127229 */ /* 0x000fe4000000091c */
[----:B------:R-:W-:-:S04]  /*12fa0*/  DSETP.NEU.AND P3, PT, R4, 1, PT ;  /* 0x3ff000000400742a */ /* 0x000fc80003f6d000 */
[----:B------:R-:W-:-:S04]  /*12fb0*/  LOP3.LUT R8, R9, 0x7ff00000, RZ, 0xc0, !PT ;  /* 0x7ff0000009087812 */ /* 0x000fc800078ec0ff */
[----:B------:R-:W-:Y:S02]  /*12fc0*/  ISETP.NE.AND P2, PT, R8, 0x7ff00000, PT ;  /* 0x7ff000000800780c */ /* 0x000fe40003f45270 */
[----:B------:R-:W-:Y:S01]  /*12fd0*/  FSEL R28, R18, R28, !P0 ;  /* 0x0000001c121c7208 */ /* 0x000fe20004000000 */
[----:B------:R-:W-:Y:S01]  /*12fe0*/  @!P1 IMAD.MOV.U32 R28, RZ, RZ, RZ ;  /* 0x000000ffff1c9224 */ /* 0x000fe200078e00ff */
[----:B------:R-:W-:Y:S01]  /*12ff0*/  FSEL R29, R19, R29, !P0 ;  /* 0x0000001d131d7208 */ /* 0x000fe20004000000 */
[----:B------:R-:W-:-:S08]  /*13000*/  @!P1 IMAD.MOV.U32 R29, RZ, RZ, R5 ;  /* 0x000000ffff1d9224 */ /* 0x000fd000078e0005 */
[----:B0-----:R-:W-:Y:S05]  /*13010*/  @P2 BRA `(.L_x_149) ;  /* 0x00000000001c2947 */ /* 0x001fea0003800000 */
[----:B------:R-:W-:-:S14]  /*13020*/  DSETP.NAN.AND P1, PT, R4, R4, PT ;  /* 0x000000040400722a */ /* 0x000fdc0003f28000 */
[----:B------:R-:W-:Y:S01]  /*13030*/  @P1 DADD R28, R4, 3 ;  /* 0x40080000041c1429 */ /* 0x000fe20000000000 */
[----:B------:R-:W-:Y:S10]  /*13040*/  @P1 BRA `(.L_x_149) ;  /* 0x0000000000101947 */ /* 0x000ff40003800000 */
[----:B------:R-:W-:-:S14]  /*13050*/  DSETP.NEU.AND P1, PT, |R4|, +INF , PT ;  /* 0x7ff000000400742a */ /* 0x000fdc0003f2d200 */
[----:B------:R-:W-:Y:S02]  /*13060*/  @!P1 IMAD.MOV.U32 R0, RZ, RZ, -0x100000 ;  /* 0xfff00000ff009424 */ /* 0x000fe400078e00ff */
[----:B------:R-:W-:-:S03]  /*13070*/  @!P1 IMAD.MOV.U32 R28, RZ, RZ, RZ ;  /* 0x000000ffff1c9224 */ /* 0x000fc600078e00ff */
[----:B------:R-:W-:-:S07]  /*13080*/  @!P1 SEL R29, R0, 0x7ff00000, !P0 ;  /* 0x7ff00000001d9807 */ /* 0x000fce0004000000 */
.L_x_149:
[----:B------:R-:W-:Y:S01]  /*13090*/  FSEL R4, R28, RZ, P3 ;  /* 0x000000ff1c047208 */ /* 0x000fe20001800000 */
[----:B------:R-:W0:Y:S01]  /*130a0*/  LDC.64 R22, c[0x0][0x3a0] ;  /* 0x0000e800ff167b82 */ /* 0x000e220000000a00 */
[----:B------:R-:W-:Y:S01]  /*130b0*/  FSEL R5, R29, 1.875, P3 ;  /* 0x3ff000001d057808 */ /* 0x000fe20001800000 */
[----:B-----5:R-:W-:-:S05]  /*130c0*/  DADD R16, -R2, R16 ;  /* 0x0000000002107229 */ /* 0x020fca0000000110 */
[----:B------:R-:W-:Y:S01]  /*130d0*/  DMUL R6, R6, R4 ;  /* 0x0000000406067228 */ /* 0x000fe20000000000 */
[----:B------:R-:W1:Y:S07]  /*130e0*/  LDC.64 R24, c[0x0][0x398] ;  /* 0x0000e600ff187b82 */ /* 0x000e6e0000000a00 */
[----:B------:R-:W-:-:S08]  /*130f0*/  DMUL R6, R6, R12 ;  /* 0x0000000c06067228 */ /* 0x000fd00000000000 */
[----:B------:R-:W-:-:S08]  /*13100*/  DMUL R4, R6, R14 ;  /* 0x0000000e06047228 */ /* 0x000fd00000000000 */
[----:B------:R-:W-:-:S07]  /*13110*/  DMUL R4, R4, R16 ;  /* 0x0000001004047228 */ /* 0x000fce0000000000 */
[----:B0-----:R0:W-:Y:S04]  /*13120*/  STG.E.64 desc[UR8][R22.64+0x1a8], R4 ;  /* 0x0001a80416007986 */ /* 0x0011e8000c101b08 */
[----:B------:R-:W2:Y:S04]  /*13130*/  LDG.E.64 R8, desc[UR8][R10.64] ;  /* 0x000000080a087981 */ /* 0x000ea8000c1e1b00 */
[----:B-1----:R-:W3:Y:S01]  /*13140*/  LDG.E.64 R6, desc[UR8][R24.64+0x88] ;  /* 0x0000880818067981 */ /* 0x002ee2000c1e1b00 */
[----:B--2---:R-:W-:-:S08]  /*13150*/  DADD R8, -R2, R8 ;  /* 0x0000000002087229 */ /* 0x004fd00000000108 */
[----:B---3--:R-:W-:-:S07]  /*13160*/  DMUL R6, R6, R8 ;  /* 0x0000000806067228 */ /* 0x008fce0000000000 */
[----:B------:R0:W-:Y:S04]  /*13170*/  STG.E.64 desc[UR8][R22.64+0x1b0], R6 ;  /* 0x0001b00616007986 */ /* 0x0001e8000c101b08 */
[----:B------:R-:W2:Y:S04]  /*13180*/  LDG.E.64 R14, desc[UR8][R24.64] ;  /* 0x00000008180e7981 */ /* 0x000ea8000c1e1b00 */
[----:B------:R-:W2:Y:S04]  /*13190*/  LDG.E.64 R12, desc[UR8][R24.64+0x8] ;  /* 0x00000808180c7981 */ /* 0x000ea8000c1e1b00 */
[----:B------:R-:W3:Y:S04]  /*131a0*/  LDG.E.64 R18, desc[UR8][R10.64] ;  /* 0x000000080a127981 */ /* 0x000ee8000c1e1b00 */
[----:B------:R-:W3:Y:S04]  /*131b0*/  LDG.E.64 R20, desc[UR8][R24.64+0xd8] ;  /* 0x0000d80818147981 */ /* 0x000ee8000c1e1b00 */
[----:B------:R-:W4:Y:S04]  /*131c0*/  LDG.E.64 R2, desc[UR8][R24.64+0x10] ;  /* 0x0000100818027981 */ /* 0x000f28000c1e1b00 */
[----:B------:R1:W5:Y:S01]  /*131d0*/  LDG.E.64 R8, desc[UR8][R24.64+0xc0] ;  /* 0x0000c00818087981 */ /* 0x000362000c1e1b00 */
[----:B--2---:R-:W-:Y:S01]  /*131e0*/  DMUL R14, R14, R12 ;  /* 0x0000000c0e0e7228 */ /* 0x004fe20000000000 */
[----:B------:R-:W-:-:S05]  /*131f0*/  IMAD.MOV.U32 R12, RZ, RZ, 0x1 ;  /* 0x00000001ff0c7424 */ /* 0x000fca00078e00ff */
[----:B------:R-:W2:Y:S02]  /*13200*/  MUFU.RCP64H R13, R15 ;  /* 0x0000000f000d7308 */ /* 0x000ea40000001800 */
[----:B--2---:R-:W-:-:S08]  /*13210*/  DFMA R16, -R14, R12, 1 ;  /* 0x3ff000000e10742b */ /* 0x004fd0000000010c */
[----:B------:R-:W-:-:S08]  /*13220*/  DFMA R16, R16, R16, R16 ;  /* 0x000000101010722b */ /* 0x000fd00000000010 */
[----:B------:R-:W-:Y:S02]  /*13230*/  DFMA R16, R12, R16, R12 ;  /* 0x000000100c10722b */ /* 0x000fe4000000000c */
[----:B---3--:R-:W-:-:S06]  /*13240*/  DMUL R12, R20, R18 ;  /* 0x00000012140c7228 */ /* 0x008fcc0000000000 */
[----:B------:R-:W-:Y:S02]  /*13250*/  DFMA R10, -R14, R16, 1 ;  /* 0x3ff000000e0a742b */ /* 0x000fe40000000110 */
[----:B----4-:R-:W-:-:S06]  /*13260*/  DMUL R26, R12, R2 ;  /* 0x000000020c1a7228 */ /* 0x010fcc0000000000 */
[----:B------:R-:W-:-:S04]  /*13270*/  DFMA R10, R16, R10, R16 ;  /* 0x0000000a100a722b */ /* 0x000fc80000000010 */
[----:B------:R-:W-:-:S04]  /*13280*/  FSETP.GEU.AND P1, PT, |R27|, 6.5827683646048100446e-37, PT ;  /* 0x036000001b00780b */ /* 0x000fc80003f2e200 */
[----:B-1----:R-:W-:-:S08]  /*13290*/  DMUL R24, R26, R10 ;  /* 0x0000000a1a187228 */ /* 0x002fd00000000000 */
        /* <DEDUP_REMOVED lines=9> */
[----:B-----5:R-:W-:Y:S05]  /*13330*/  CALL.REL.NOINC `($__internal_1_$__cuda_sm20_div_rn_f64_full) ;  /* 0x0000021400f87944 */ /* 0x020fea0003c00000 */
[----:B------:R-:W-:-:S07]  /*13340*/  IMAD.MOV.U32 R24, RZ, RZ, R0 ;  /* 0x000000ffff187224 */ /* 0x000fce00078e0000 */
.L_x_150:
[----:B------:R-:W0:Y:S02]  /*13350*/  LDC.64 R12, c[0x0][0x388] ;  /* 0x0000e200ff0c7b82 */ /* 0x000e240000000a00 */
[----:B0-----:R-:W2:Y:S01]  /*13360*/  LDG.E.64 R12, desc[UR8][R12.64+0x10] ;  /* 0x000010080c0c7981 */ /* 0x001ea2000c1e1b00 */
        /* <DEDUP_REMOVED lines=44> */
[----:B--2---:R-:W-:Y:S01]  /*13630*/  DADD R38, -RZ, |R12| ;  /* 0x00000000ff267229 */ /* 0x004fe2000000050c */
[----:B------:R-:W-:Y:S10]  /*13640*/  @!P0 BRA `(.L_x_151) ;  /* 0x0000000000388947 */ /* 0x000ff40003800000 */
        /* <DEDUP_REMOVED lines=14> */
.L_x_151:
[----:B------:R-:W-:Y:S01]  /*13730*/  MOV R0, 0x13760 ;  /* 0x0001376000007802 */ /* 0x000fe20000000f00 */
[----:B------:R-:W-:-:S06]  /*13740*/  UMOV UR5, 0x40080000 ;  /* 0x4008000000057882 */ /* 0x000fcc0000000000 */
[----:B-----5:R-:W-:Y:S05]  /*13750*/  CALL.REL.NOINC `($_Z14bridgeFunctiondPdS_S_S_$__internal_accurate_pow) ;  /* 0x00000218007c7944 */ /* 0x020fea0003c00000 */
[----:B------:R-:W0:Y:S02]  /*13760*/  LDC.64 R10, c[0x0][0x398] ;  /* 0x0000e600ff0a7b82 */ /* 0x000e240000000a00 */
[----:B0-----:R-:W5:Y:S01]  /*13770*/  LDG.E.64 R10, desc[UR8][R10.64+0x60] ;  /* 0x000060080a0a7981 */ /* 0x001f62000c1e1b00 */
[----:B------:R-:W0:Y:S01]  /*13780*/  MUFU.RCP64H R23, R15 ;  /* 0x0000000f00177308 */ /* 0x000e220000001800 */
[----:B------:R-:W-:Y:S01]  /*13790*/  IMAD.MOV.U32 R22, RZ, RZ, 0x1 ;  /* 0x00000001ff167424 */ /* 0x000fe200078e00ff */
[----:B------:R-:W-:Y:S01]  /*137a0*/  DADD R20, R20, -1 ;  /* 0xbff0000014147429 */ /* 0x000fe20000000000 */
[----:B------:R-:W-:Y:S01]  /*137b0*/  ISETP.GE.AND P0, PT, R13, RZ, PT ;  /* 0x000000ff0d00720c */ /* 0x000fe20003f06270 */
[C---:B------:R-:W-:Y:S02]  /*137c0*/  DSETP.NEU.AND P1, PT, R12.reuse, RZ, PT ;  /* 0x000000ff0c00722a */ /* 0x040fe40003f2d000 */
[----:B------:R-:W-:-:S04]  /*137d0*/  DSETP.NEU.AND P3, PT, R12, 1, PT ;  /* 0x3ff000000c00742a */ /* 0x000fc80003f6d000 */
[----:B------:R-:W-:Y:S02]  /*137e0*/  DMUL R20, R18, R20 ;  /* 0x0000001412147228 */ /* 0x000fe40000000000 */
[----:B0-----:R-:W-:-:S06]  /*137f0*/  DFMA R24, -R14, R22, 1 ;  /* 0x3ff000000e18742b */ /* 0x001fcc0000000116 */
[----:B------:R-:W-:Y:S02]  /*13800*/  DMUL R26, R2, R20 ;  /* 0x00000014021a7228 */ /* 0x000fe40000000000 */
[----:B------:R-:W-:Y:S02]  /*13810*/  DADD R2, R12, 3 ;  /* 0x400800000c027429 */ /* 0x000fe40000000000 */
[----:B------:R-:W-:Y:S02]  /*13820*/  DADD R20, -RZ, -R28 ;  /* 0x00000000ff147229 */ /* 0x000fe4000000091c */
[----:B------:R-:W-:-:S06]  /*13830*/  DFMA R24, R24, R24, R24 ;  /* 0x000000181818722b */ /* 0x000fcc0000000018 */
[----:B------:R-:W-:Y:S02]  /*13840*/  LOP3.LUT R0, R3, 0x7ff00000, RZ, 0xc0, !PT ;  /* 0x7ff0000003007812 */ /* 0x000fe400078ec0ff */
[----:B------:R-:W-:Y:S01]  /*13850*/  DFMA R24, R22, R24, R22 ;  /* 0x000000181618722b */ /* 0x000fe20000000016 */
[----:B------:R-:W-:Y:S01]  /*13860*/  FSEL R28, R20, R28, !P0 ;  /* 0x0000001c141c7208 */ /* 0x000fe20004000000 */
[----:B------:R-:W-:Y:S01]  /*13870*/  @!P1 IMAD.MOV.U32 R28, RZ, RZ, RZ ;  /* 0x000000ffff1c9224 */ /* 0x000fe200078e00ff */
[----:B------:R-:W-:Y:S02]  /*13880*/  ISETP.NE.AND P2, PT, R0, 0x7ff00000, PT ;  /* 0x7ff000000000780c */ /* 0x000fe40003f45270 */
[----:B------:R-:W-:Y:S01]  /*13890*/  FSEL R29, R21, R29, !P0 ;  /* 0x0000001d151d7208 */ /* 0x000fe20004000000 */
[----:B------:R-:W-:Y:S02]  /*138a0*/  @!P1 IMAD.MOV.U32 R29, RZ, RZ, R13 ;  /* 0x000000ffff1d9224 */ /* 0x000fe400078e000d */
[----:B------:R-:W-:-:S08]  /*138b0*/  DFMA R18, -R14, R24, 1 ;  /* 0x3ff000000e12742b */ /* 0x000fd00000000118 */
[----:B------:R-:W-:-:S08]  /*138c0*/  DFMA R24, R24, R18, R24 ;  /* 0x000000121818722b */ /* 0x000fd00000000018 */
[----:B------:R-:W-:-:S08]  /*138d0*/  DMUL R18, R24, R26 ;  /* 0x0000001a18127228 */ /* 0x000fd00000000000 */
[----:B------:R-:W-:-:S08]  /*138e0*/  DFMA R2, -R14, R18, R26 ;  /* 0x000000120e02722b */ /* 0x000fd0000000011a */
[----:B------:R-:W-:Y:S01]  /*138f0*/  DFMA R2, R24, R2, R18 ;  /* 0x000000021802722b */ /* 0x000fe20000000012 */
[----:B------:R-:W-:Y:S10]  /*13900*/  @P2 BRA `(.L_x_152) ;  /* 0x00000000001c2947 */ /* 0x000ff40003800000 */
[----:B------:R-:W-:-:S14]  /*13910*/  DSETP.NAN.AND P1, PT, R12, R12, PT ;  /* 0x0000000c0c00722a */ /* 0x000fdc0003f28000 */
[----:B------:R-:W-:Y:S01]  /*13920*/  @P1 DADD R28, R12, 3 ;  /* 0x400800000c1c1429 */ /* 0x000fe20000000000 */
[----:B------:R-:W-:Y:S10]  /*13930*/  @P1 BRA `(.L_x_152) ;  /* 0x0000000000101947 */ /* 0x000ff40003800000 */
[----:B------:R-:W-:-:S14]  /*13940*/  DSETP.NEU.AND P1, PT, |R12|, +INF , PT ;  /* 0x7ff000000c00742a */ /* 0x000fdc0003f2d200 */
[----:B------:R-:W-:Y:S01]  /*13950*/  @!P1 IMAD.MOV.U32 R0, RZ, RZ, -0x100000 ;  /* 0xfff00000ff009424 */ /* 0x000fe200078e00ff */
[----:B------:R-:W-:-:S04]  /*13960*/  @!P1 MOV R28, RZ ;  /* 0x000000ff001c9202 */ /* 0x000fc80000000f00 */
[----:B------:R-:W-:-:S07]  /*13970*/  @!P1 SEL R29, R0, 0x7ff00000, !P0 ;  /* 0x7ff00000001d9807 */ /* 0x000fce0004000000 */
.L_x_152:
[----:B------:R-:W-:Y:S01]  /*13980*/  FFMA R0, RZ, R15, R3 ;  /* 0x0000000fff007223 */ /* 0x000fe20000000003 */
[----:B------:R-:W-:Y:S02]  /*13990*/  FSETP.GEU.AND P1, PT, |R27|, 6.5827683646048100446e-37, PT ;  /* 0x036000001b00780b */ /* 0x000fe40003f2e200 */
[----:B------:R-:W-:Y:S02]  /*139a0*/  FSEL R12, R28, RZ, P3 ;  /* 0x000000ff1c0c7208 */ /* 0x000fe40001800000 */
[----:B------:R-:W-:Y:S02]  /*139b0*/  FSETP.GT.AND P0, PT, |R0|, 1.469367938527859385e-39, PT ;  /* 0x001000000000780b */ /* 0x000fe40003f04200 */
[----:B------:R-:W-:-:S06]  /*139c0*/  FSEL R13, R29, 1.875, P3 ;  /* 0x3ff000001d0d7808 */ /* 0x000fcc0001800000 */
[----:B------:R-:W-:-:S05]  /*139d0*/  DMUL R12, R16, R12 ;  /* 0x0000000c100c7228 */ /* 0x000fca0000000000 */
[----:B------:R-:W-:Y:S06]  /*139e0*/  @P0 BRA P1, `(.L_x_153) ;  /* 0x00000000001c0947 */ /* 0x000fec0000800000 */
[----:B------:R-:W-:Y:S01]  /*139f0*/  IMAD.MOV.U32 R0, RZ, RZ, R26 ;  /* 0x000000ffff007224 */ /* 0x000fe200078e001a */
[----:B------:R-:W-:Y:S01]  /*13a00*/  MOV R24, 0x13a40 ;  /* 0x00013a4000187802 */ /* 0x000fe20000000f00 */
[----:B------:R-:W-:Y:S02]  /*13a10*/  IMAD.MOV.U32 R26, RZ, RZ, R14 ;  /* 0x000000ffff1a7224 */ /* 0x000fe400078e000e */
[----:B------:R-:W-:-:S07]  /*13a20*/  IMAD.MOV.U32 R25, RZ, RZ, R15 ;  /* 0x000000ffff197224 */ /* 0x000fce00078e000f */
[----:B-----5:R-:W-:Y:S05]  /*13a30*/  CALL.REL.NOINC `($__internal_1_$__cuda_sm20_div_rn_f64_full) ;  /* 0x0000021000387944 */ /* 0x020fea0003c00000 */
[----:B------:R-:W-:Y:S02]  /*13a40*/  IMAD.MOV.U32 R2, RZ, RZ, R0 ;  /* 0x000000ffff027224 */ /* 0x000fe400078e0000 */
[----:B------:R-:W-:-:S07]  /*13a50*/  IMAD.MOV.U32 R3, RZ, RZ, R25 ;  /* 0x000000ffff037224 */ /* 0x000fce00078e0019 */
.L_x_153:
[----:B------:R-:W0:Y:S02]  /*13a60*/  LDC.64 R14, c[0x0][0x398] ;  /* 0x0000e600ff0e7b82 */ /* 0x000e240000000a00 */
[----:B0-----:R-:W2:Y:S01]  /*13a70*/  LDG.E.64 R14, desc[UR8][R14.64+0x58] ;  /* 0x000058080e0e7981 */ /* 0x001ea2000c1e1b00 */
        /* <DEDUP_REMOVED lines=42> */
[----:B------:R-:W-:Y:S02]  /*13d20*/  IMAD.MOV.U32 R20, RZ, RZ, R18 ;  /* 0x000000ffff147224 */ /* 0x000fe400078e0012 */
[----:B------:R-:W-:-:S03]  /*13d30*/  IMAD R21, R16, 0x100000, R19 ;  /* 0x0010000010157824 */ /* 0x000fc600078e0213 */
[----:B------:R-:W-:Y:S01]  /*13d40*/  MOV R22, R20 ;  /* 0x0000001400167202 */ /* 0x000fe20000000f00 */
        /* <DEDUP_REMOVED lines=17> */
.L_x_154:
[----:B------:R-:W-:Y:S01]  /*13e60*/  MOV R0, 0x13e90 ;  /* 0x00013e9000007802 */ /* 0x000fe20000000f00 */
[----:B------:R-:W-:-:S06]  /*13e70*/  UMOV UR5, 0x40080000 ;  /* 0x4008000000057882 */ /* 0x000fcc0000000000 */
[----:B-----5:R-:W-:Y:S05]  /*13e80*/  CALL.REL.NOINC `($_Z14bridgeFunctiondPdS_S_S_$__internal_accurate_pow) ;  /* 0x0000021000b07944 */ /* 0x020fea0003c00000 */
[----:B------:R-:W0:Y:S08]  /*13e90*/  LDC.64 R32, c[0x0][0x388] ;  /* 0x0000e200ff207b82 */ /* 0x000e300000000a00 */
[----:B------:R-:W1:Y:S01]  /*13ea0*/  LDC.64 R36, c[0x0][0x398] ;  /* 0x0000e600ff247b82 */ /* 0x000e620000000a00 */
[----:B0-----:R-:W5:Y:S04]  /*13eb0*/  LDG.E.64 R32, desc[UR8][R32.64+0x18] ;  /* 0x0000180820207981 */ /* 0x001f68000c1e1b00 */
[----:B-1----:R0:W5:Y:S04]  /*13ec0*/  LDG.E.64 R30, desc[UR8][R36.64+0xd0] ;  /* 0x0000d008241e7981 */ /* 0x002168000c1e1b00 */
[----:B------:R0:W5:Y:S01]  /*13ed0*/  LDG.E.64 R24, desc[UR8][R36.64+0xe8] ;  /* 0x0000e80824187981 */ /* 0x000162000c1e1b00 */
[----:B------:R-:W-:Y:S01]  /*13ee0*/  DADD R26, R14, 3 ;  /* 0x400800000e1a7429 */ /* 0x000fe20000000000 */
[----:B------:R-:W-:Y:S01]  /*13ef0*/  ISETP.GE.AND P4, PT, R15, RZ, PT ;  /* 0x000000ff0f00720c */ /* 0x000fe20003f86270 */
[----:B------:R-:W-:-:S02]  /*13f00*/  DADD R34, -RZ, -R28 ;  /* 0x00000000ff227229 */ /* 0x000fc4000000091c */
[C---:B------:R-:W-:Y:S02]  /*13f10*/  DSETP.NEU.AND P1, PT, R14.reuse, RZ, PT ;  /* 0x000000ff0e00722a */ /* 0x040fe40003f2d000 */
[----:B------:R-:W-:-:S04]  /*13f20*/  DSETP.NEU.AND P3, PT, R14, 1, PT ;  /* 0x3ff000000e00742a */ /* 0x000fc80003f6d000 */
[----:B------:R-:W-:Y:S02]  /*13f30*/  LOP3.LUT R0, R27, 0x7ff00000, RZ, 0xc0, !PT ;  /* 0x7ff000001b007812 */ /* 0x000fe400078ec0ff */
[----:B------:R-:W-:Y:S02]  /*13f40*/  FSEL R27, R35, R29, !P4 ;  /* 0x0000001d231b7208 */ /* 0x000fe40006000000 */
[----:B------:R-:W-:Y:S02]  /*13f50*/  ISETP.NE.AND P2, PT, R0, 0x7ff00000, PT ;  /* 0x7ff000000000780c */ /* 0x000fe40003f45270 */
[----:B------:R-:W-:Y:S01]  /*13f60*/  FSEL R26, R34, R28, !P4 ;  /* 0x0000001c221a7208 */ /* 0x000fe20006000000 */
[----:B------:R-:W-:Y:S02]  /*13f70*/  IMAD.MOV.U32 R29, RZ, RZ, R27 ;  /* 0x000000ffff1d7224 */ /* 0x000fe400078e001b */
[----:B------:R-:W-:Y:S01]  /*13f80*/  @!P1 IMAD.MOV.U32 R29, RZ, RZ, R15 ;  /* 0x000000ffff1d9224 */ /* 0x000fe200078e000f */
[----:B------:R-:W-:Y:S01]  /*13f90*/  MOV R28, R26 ;  /* 0x0000001a001c7202 */ /* 0x000fe20000000f00 */
[----:B------:R-:W-:-:S06]  /*13fa0*/  @!P1 IMAD.MOV.U32 R28, RZ, RZ, RZ ;  /* 0x000000ffff1c9224 */ /* 0x000fcc00078e00ff */
        /* <DEDUP_REMOVED lines=8> */
.L_x_155:
[----:B------:R-:W-:Y:S01]  /*14030*/  FSEL R28, R28, RZ, P3 ;  /* 0x000000ff1c1c7208 */ /* 0x000fe20001800000 */
[----:B-----5:R-:W-:Y:S01]  /*14040*/  DADD R38, -RZ, |R24| ;  /* 0x00000000ff267229 */ /* 0x020fe20000000518 */
[----:B------:R-:W-:Y:S01]  /*14050*/  FSEL R29, R29, 1.875, P3 ;  /* 0x3ff000001d1d7808 */ /* 0x000fe20001800000 */
[----:B------:R-:W-:Y:S01]  /*14060*/  UMOV UR5, 0x40080000 ;  /* 0x4008000000057882 */ /* 0x000fe20000000000 */
[----:B------:R-:W-:-:S04]  /*14070*/  MOV R0, 0x140e0 ;  /* 0x000140e000007802 */ /* 0x000fc80000000f00 */
[----:B------:R-:W-:-:S08]  /*14080*/  DMUL R22, R22, R28 ;  /* 0x0000001c16167228 */ /* 0x000fd00000000000 */
[----:B------:R-:W-:-:S08]  /*14090*/  DMUL R22, R22, R32 ;  /* 0x0000002016167228 */ /* 0x000fd00000000000 */
[----:B------:R-:W-:-:S08]  /*140a0*/  DMUL R22, R22, R30 ;  /* 0x0000001e16167228 */ /* 0x000fd00000000000 */
[----:B------:R-:W-:-:S08]  /*140b0*/  DFMA R12, R12, R10, -R22 ;  /* 0x0000000a0c0c722b */ /* 0x000fd00000000816 */
[----:B------:R-:W-:-:S11]  /*140c0*/  DMUL R8, R8, R12 ;  /* 0x0000000c08087228 */ /* 0x000fd60000000000 */
[----:B------:R-:W-:Y:S05]  /*140d0*/  CALL.REL.NOINC `($_Z14bridgeFunctiondPdS_S_S_$__internal_accurate_pow) ;  /* 0x00000210001c7944 */ /* 0x000fea0003c00000 */
[----:B------:R-:W0:Y:S02]  /*140e0*/  LDC.64 R34, c[0x0][0x398] ;  /* 0x0000e600ff227b82 */ /* 0x000e240000000a00 */
[----:B0-----:R0:W5:Y:S04]  /*140f0*/  LDG.E.64 R22, desc[UR8][R34.64+0xe0] ;  /* 0x0000e00822167981 */ /* 0x001168000c1e1b00 */
[----:B------:R0:W5:Y:S01]  /*14100*/  LDG.E.64 R12, desc[UR8][R34.64+0xc8] ;  /* 0x0000c808220c7981 */ /* 0x000162000c1e1b00 */
[C---:B------:R-:W-:Y:S01]  /*14110*/  DADD R30, R24.reuse, 3 ;  /* 0x40080000181e7429 */ /* 0x040fe20000000000 */
[----:B------:R-:W-:Y:S01]  /*14120*/  ISETP.GE.AND P4, PT, R25, RZ, PT ;  /* 0x000000ff1900720c */ /* 0x000fe20003f86270 */
[----:B------:R-:W-:Y:S02]  /*14130*/  DSETP.NEU.AND P6, PT, R24, RZ, PT ;  /* 0x000000ff1800722a */ /* 0x000fe40003fcd000 */
[----:B------:R-:W-:-:S06]  /*14140*/  DADD R32, -RZ, -R28 ;  /* 0x00000000ff207229 */ /* 0x000fcc000000091c */
[----:B------:R-:W-:-:S04]  /*14150*/  LOP3.LUT R30, R31, 0x7ff00000, RZ, 0xc0, !PT ;  /* 0x7ff000001f1e7812 */ /* 0x000fc800078ec0ff */
[----:B------:R-:W-:Y:S02]  /*14160*/  ISETP.NE.AND P5, PT, R30, 0x7ff00000, PT ;  /* 0x7ff000001e00780c */ /* 0x000fe40003fa5270 */
[----:B------:R-:W-:Y:S02]  /*14170*/  FSEL R28, R32, R28, !P4 ;  /* 0x0000001c201c7208 */ /* 0x000fe40006000000 */
[----:B------:R-:W-:Y:S01]  /*14180*/  FSEL R29, R33, R29, !P4 ;  /* 0x0000001d211d7208 */ /* 0x000fe20006000000 */
[----:B------:R-:W-:Y:S01]  /*14190*/  @!P6 IMAD.MOV.U32 R29, RZ, RZ, R25 ;  /* 0x000000ffff1de224 */ /* 0x000fe200078e0019 */
[----:B------:R-:W-:Y:S01]  /*141a0*/  @!P6 MOV R28, RZ ;  /* 0x000000ff001ce202 */ /* 0x000fe20000000f00 */
[----:B------:R-:W-:-:S06]  /*141b0*/  DSETP.NEU.AND P6, PT, R24, 1, PT ;  /* 0x3ff000001800742a */ /* 0x000fcc0003fcd000 */
[----:B0-----:R-:W-:Y:S08]  /*141c0*/  @P5 BRA `(.L_x_156) ;  /* 0x00000000001c5947 */ /* 0x001ff00003800000 */
[----:B------:R-:W-:-:S14]  /*141d0*/  DSETP.NAN.AND P5, PT, R24, R24, PT ;  /* 0x000000181800722a */ /* 0x000fdc0003fa8000 */
[----:B------:R-:W-:Y:S01]  /*141e0*/  @P5 DADD R28, R24, 3 ;  /* 0x40080000181c5429 */ /* 0x000fe20000000000 */
[----:B------:R-:W-:Y:S10]  /*141f0*/  @P5 BRA `(.L_x_156) ;  /* 0x0000000000105947 */ /* 0x000ff40003800000 */
[----:B------:R-:W-:-:S14]  /*14200*/  DSETP.NEU.AND P5, PT, |R24|, +INF , PT ;  /* 0x7ff000001800742a */ /* 0x000fdc0003fad200 */
[----:B------:R-:W-:Y:S02]  /*14210*/  @!P5 IMAD.MOV.U32 R0, RZ, RZ, -0x100000 ;  /* 0xfff00000ff00d424 */ /* 0x000fe400078e00ff */
[----:B------:R-:W-:-:S03]  /*14220*/  @!P5 IMAD.MOV.U32 R28, RZ, RZ, RZ ;  /* 0x000000ffff1cd224 */ /* 0x000fc600078e00ff */
[----:B------:R-:W-:-:S07]  /*14230*/  @!P5 SEL R29, R0, 0x7ff00000, !P4 ;  /* 0x7ff00000001dd807 */ /* 0x000fce0006000000 */
.L_x_156:
[----:B------:R-:W-:Y:S01]  /*14240*/  FSEL R24, R28, RZ, P6 ;  /* 0x000000ff1c187208 */ /* 0x000fe20003000000 */
[----:B------:R-:W-:Y:S01]  /*14250*/  @!P1 IMAD.MOV.U32 R26, RZ, RZ, RZ ;  /* 0x000000ffff1a9224 */ /* 0x000fe200078e00ff */
[----:B------:R-:W-:Y:S01]  /*14260*/  FSEL R25, R29, 1.875, P6 ;  /* 0x3ff000001d197808 */ /* 0x000fe20003000000 */
[----:B------:R-:W-:Y:S01]  /*14270*/  @!P1 IMAD.MOV.U32 R27, RZ, RZ, R15 ;  /* 0x000000ffff1b9224 */ /* 0x000fe200078e000f */
[----:B------:R-:W-:Y:S06]  /*14280*/  @P2 BRA `(.L_x_157) ;  /* 0x0000000000202947 */ /* 0x000fec0003800000 */
[----:B------:R-:W-:-:S14]  /*14290*/  DSETP.NAN.AND P1, PT, R14, R14, PT ;  /* 0x0000000e0e00722a */ /* 0x000fdc0003f28000 */
[----:B------:R-:W-:Y:S01]  /*142a0*/  @P1 DADD R26, R14, 3 ;  /* 0x400800000e1a1429 */ /* 0x000fe20000000000 */
[----:B------:R-:W-:Y:S10]  /*142b0*/  @P1 BRA `(.L_x_157) ;  /* 0x0000000000141947 */ /* 0x000ff40003800000 */
[----:B------:R-:W-:-:S14]  /*142c0*/  DSETP.NEU.AND P1, PT, |R14|, +INF , PT ;  /* 0x7ff000000e00742a */ /* 0x000fdc0003f2d200 */
[----:B------:R-:W-:Y:S01]  /*142d0*/  @!P1 ISETP.GE.AND P2, PT, R15, RZ, PT ;  /* 0x000000ff0f00920c */ /* 0x000fe20003f46270 */
[----:B------:R-:W-:Y:S01]  /*142e0*/  @!P1 IMAD.MOV.U32 R26, RZ, RZ, RZ ;  /* 0x000000ffff1a9224 */ /* 0x000fe200078e00ff */
[----:B------:R-:W-:-:S04]  /*142f0*/  @!P1 MOV R0, 0xfff00000 ;  /* 0xfff0000000009802 */ /* 0x000fc80000000f00 */
[----:B------:R-:W-:-:S07]  /*14300*/  @!P1 SEL R27, R0, 0x7ff00000, !P2 ;  /* 0x7ff00000001b9807 */ /* 0x000fce0005000000 */
.L_x_157:
[----:B------:R-:W-:Y:S01]  /*14310*/  FSEL R14, R26, RZ, P3 ;  /* 0x000000ff1a0e7208 */ /* 0x000fe20001800000 */
[----:B-----5:R-:W-:Y:S01]  /*14320*/  DADD R22, R10, R22 ;  /* 0x000000000a167229 */ /* 0x020fe20000000016 */
[----:B------:R-:W-:-:S06]  /*14330*/  FSEL R15, R27, 1.875, P3 ;  /* 0x3ff000001b0f7808 */ /* 0x000fcc0001800000 */
[----:B------:R-:W-:Y:S01]  /*14340*/  DADD R10, R24, R14 ;  /* 0x00000000180a7229 */ /* 0x000fe2000000000e */
        /* <DEDUP_REMOVED lines=14> */
.L_x_158:
[----:B------:R-:W-:Y:S01]  /*14430*/  DFMA R12, R12, R20, 1 ;  /* 0x3ff000000c0c742b */ /* 0x000fe20000000014 */
[----:B------:R-:W-:Y:S01]  /*14440*/  IMAD.MOV.U32 R2, RZ, RZ, 0x1 ;  /* 0x00000001ff027424 */ /* 0x000fe200078e00ff */
[----:B------:R-:W-:Y:S01]  /*14450*/  DMUL R10, R10, R22 ;  /* 0x000000160a0a7228 */ /* 0x000fe20000000000 */
[----:B------:R-:W-:-:S07]  /*14460*/  FSETP.GEU.AND P1, PT, |R9|, 6.5827683646048100446e-37, PT ;  /* 0x036000000900780b */ /* 0x000fce0003f2e200 */
[----:B------:R-:W-:-:S06]  /*14470*/  DMUL R12, R10, R12 ;  /* 0x0000000c0a0c7228 */ /* 0x000fcc0000000000 */
        /* <DEDUP_REMOVED lines=14> */
[----:B------:R-:W-:Y:S01]  /*14560*/  MOV R24, 0x145a0 ;  /* 0x000145a000187802 */ /* 0x000fe20000000f00 */
[----:B------:R-:W-:Y:S02]  /*14570*/  IMAD.MOV.U32 R26, RZ, RZ, R12 ;  /* 0x000000ffff1a7224 */ /* 0x000fe400078e000c */
[----:B------:R-:W-:-:S07]  /*14580*/  IMAD.MOV.U32 R25, RZ, RZ, R13 ;  /* 0x000000ffff197224 */ /* 0x000fce00078e000d */
[----:B------:R-:W-:Y:S05]  /*14590*/  CALL.REL.NOINC `($__internal_1_$__cuda_sm20_div_rn_f64_full) ;  /* 0x0000020400607944 */ /* 0x000fea0003c00000 */
[----:B------:R-:W-:-:S07]  /*145a0*/  IMAD.MOV.U32 R24, RZ, RZ, R0 ;  /* 0x000000ffff187224 */ /* 0x000fce00078e0000 */
.L_x_159:
[----:B------:R-:W0:Y:S08]  /*145b0*/  LDC.64 R14, c[0x0][0x3a0] ;  /* 0x0000e800ff0e7b82 */ /* 0x000e300000000a00 */
[----:B------:R-:W1:Y:S01]  /*145c0*/  LDC.64 R16, c[0x0][0x398] ;  /* 0x0000e600ff107b82 */ /* 0x000e620000000a00 */
[----:B0-----:R0:W-:Y:S04]  /*145d0*/  STG.E.64 desc[UR8][R14.64+0x1d8], R24 ;  /* 0x0001d8180e007986 */ /* 0x0011e8000c101b08 */
[----:B-1----:R-:W2:Y:S04]  /*145e0*/  LDG.E.64 R2, desc[UR8][R16.64+0x20] ;  /* 0x0000200810027981 */ /* 0x002ea8000c1e1b00 */
[----:B------:R-:W2:Y:S04]  /*145f0*/  LDG.E.64 R10, desc[UR8][R16.64+0x10] ;  /* 0x00001008100a7981 */ /* 0x000ea8000c1e1b00 */
[----:B------:R-:W3:Y:S01]  /*14600*/  LDG.E.64 R8, desc[UR8][R16.64+0x18] ;  /* 0x0000180810087981 */ /* 0x000ee2000c1e1b00 */
[----:B------:R-:W-:-:S08]  /*14610*/  DADD R4, R4, R6 ;  /* 0x0000000004047229 */ /* 0x000fd00000000006 */
[----:B------:R-:W-:-:S08]  /*14620*/  DFMA R4, R46, 3, R4 ;  /* 0x400800002e04782b */ /* 0x000fd00000000004 */
[----:B------:R-:W-:Y:S02]  /*14630*/  DFMA R4, R24, 3, R4 ;  /* 0x400800001804782b */ /* 0x000fe40000000004 */
[----:B--2---:R-:W-:Y:S01]  /*14640*/  DMUL R2, R2, R10 ;  /* 0x0000000a02027228 */ /* 0x004fe20000000000 */
[----:B------:R-:W-:-:S05]  /*14650*/  IMAD.MOV.U32 R10, RZ, RZ, 0x1 ;  /* 0x00000001ff0a7424 */ /* 0x000fca00078e00ff */
[----:B---3--:R-:W-:Y:S01]  /*14660*/  DMUL R26, R4, -R8 ;  /* 0x80000008041a7228 */ /* 0x008fe20000000000 */
[----:B------:R-:W1:Y:S09]  /*14670*/  MUFU.RCP64H R11, R3 ;  /* 0x00000003000b7308 */ /* 0x000e720000001800 */
[----:B------:R-:W-:Y:S01]  /*14680*/  FSETP.GEU.AND P1, PT, |R27|, 6.5827683646048100446e-37, PT ;  /* 0x036000001b00780b */ /* 0x000fe20003f2e200 */
[----:B-1----:R-:W-:-:S08]  /*14690*/  DFMA R12, -R2, R10, 1 ;  /* 0x3ff00000020c742b */ /* 0x002fd0000000010a */
[----:B------:R-:W-:-:S08]  /*146a0*/  DFMA R12, R12, R12, R12 ;  /* 0x0000000c0c0c722b */ /* 0x000fd0000000000c */
[----:B------:R-:W-:-:S08]  /*146b0*/  DFMA R12, R10, R12, R10 ;  /* 0x0000000c0a0c722b */ /* 0x000fd0000000000a */
[----:B------:R-:W-:-:S08]  /*146c0*/  DFMA R6, -R2, R12, 1 ;  /* 0x3ff000000206742b */ /* 0x000fd0000000010c */
[----:B------:R-:W-:-:S08]  /*146d0*/  DFMA R6, R12, R6, R12 ;  /* 0x000000060c06722b */ /* 0x000fd0000000000c */
[----:B0-----:R-:W-:-:S08]  /*146e0*/  DMUL R24, R26, R6 ;  /* 0x000000061a187228 */ /* 0x001fd00000000000 */
        /* <DEDUP_REMOVED lines=8> */
[----:B------:R-:W-:-:S07]  /*14770*/  IMAD.MOV.U32 R25, RZ, RZ, R3 ;  /* 0x000000ffff197224 */ /* 0x000fce00078e0003 */
[----:B------:R-:W-:Y:S05]  /*14780*/  CALL.REL.NOINC `($__internal_1_$__cuda_sm20_div_rn_f64_full) ;  /* 0x0000020000e47944 */ /* 0x000fea0003c00000 */
[----:B------:R-:W-:-:S07]  /*14790*/  IMAD.MOV.U32 R24, RZ, RZ, R0 ;  /* 0x000000ffff187224 */ /* 0x000fce00078e0000 */
.L_x_160:
        /* <DEDUP_REMOVED lines=26> */
[----:B------:R-:W-:Y:S02]  /*14940*/  IMAD.MOV.U32 R10, RZ, RZ, R0 ;  /* 0x000000ffff0a7224 */ /* 0x000fe400078e0000 */
[----:B------:R-:W-:-:S07]  /*14950*/  IMAD.MOV.U32 R11, RZ, RZ, R25 ;  /* 0x000000ffff0b7224 */ /* 0x000fce00078e0019 */
.L_x_161:
        /* <DEDUP_REMOVED lines=24> */
.L_x_162:
[----:B------:R-:W-:Y:S01]  /*14ae0*/  ISETP.GT.AND P0, PT, R25, 0xfffff, PT ;  /* 0x000fffff1900780c */ /* 0x000fe20003f04270 */
[----:B------:R-:W-:Y:S02]  /*14af0*/  IMAD.MOV.U32 R2, RZ, RZ, R24 ;  /* 0x000000ffff027224 */ /* 0x000fe400078e0018 */
[----:B------:R-:W-:-:S10]  /*14b00*/  IMAD.MOV.U32 R3, RZ, RZ, R25 ;  /* 0x000000ffff037224 */ /* 0x000fd400078e0019 */
[----:B------:R-:W-:-:S10]  /*14b10*/  @!P0 DMUL R2, R2, 1.80143985094819840000e+16 ;  /* 0x4350000002028828 */ /* 0x000fd40000000000 */
[----:B------:R-:W-:Y:S02]  /*14b20*/  @!P0 IMAD.MOV.U32 R25, RZ, RZ, R3 ;  /* 0x000000ffff198224 */ /* 0x000fe400078e0003 */
[----:B------:R-:W-:-:S03]  /*14b30*/  @!P0 IMAD.MOV.U32 R24, RZ, RZ, R2 ;  /* 0x000000ffff188224 */ /* 0x000fc600078e0002 */
[----:B------:R-:W-:-:S04]  /*14b40*/  IADD3 R0, PT, PT, R25, -0x1, RZ ;  /* 0xffffffff19007810 */ /* 0x000fc80007ffe0ff */
[----:B------:R-:W-:Y:S01]  /*14b50*/  ISETP.GT.U32.AND P1, PT, R0, 0x7feffffe, PT ;  /* 0x7feffffe0000780c */ /* 0x000fe20003f24070 */
[----:B------:R-:W-:Y:S02]  /*14b60*/  IMAD.MOV.U32 R0, RZ, RZ, -0x3ff ;  /* 0xfffffc01ff007424 */ /* 0x000fe400078e00ff */
[----:B------:R-:W-:-:S10]  /*14b70*/  @!P0 IMAD.MOV.U32 R0, RZ, RZ, -0x435 ;  /* 0xfffffbcbff008424 */ /* 0x000fd400078e00ff */
[----:B------:R-:W-:Y:S05]  /*14b80*/  @P1 BRA `(.L_x_163) ;  /* 0x0000000400041947 */ /* 0x000fea0003800000 */
[----:B------:R-:W-:Y:S01]  /*14b90*/  LOP3.LUT R2, R25, 0xfffff, RZ, 0xc0, !PT ;  /* 0x000fffff19027812 */ /* 0x000fe200078ec0ff */
[----:B------:R-:W-:Y:S01]  /*14ba0*/  IMAD.MOV.U32 R4, RZ, RZ, RZ ;  /* 0x000000ffff047224 */ /* 0x000fe200078e00ff */
[----:B------:R-:W-:Y:S01]  /*14bb0*/  UMOV UR6, 0x3ae80f1e ;  /* 0x3ae80f1e00067882 */ /* 0x000fe20000000000 */
[----:B------:R-:W-:Y:S01]  /*14bc0*/  IMAD.MOV.U32 R14, RZ, RZ, -0x748574fc ;  /* 0x8b7a8b04ff0e7424 */ /* 0x000fe200078e00ff */
[----:B------:R-:W-:Y:S01]  /*14bd0*/  LOP3.LUT R3, R2, 0x3ff00000, RZ, 0xfc, !PT ;  /* 0x3ff0000002037812 */ /* 0x000fe200078efcff */
[----:B------:R-:W-:Y:S01]  /*14be0*/  IMAD.MOV.U32 R2, RZ, RZ, R24 ;  /* 0x000000ffff027224 */ /* 0x000fe200078e0018 */
[----:B------:R-:W-:Y:S01]  /*14bf0*/  UMOV UR7, 0x3eb1380b ;  /* 0x3eb1380b00077882 */ /* 0x000fe20000000000 */
[----:B------:R-:W-:Y:S01]  /*14c00*/  IMAD.MOV.U32 R15, RZ, RZ, 0x3ed0ee25 ;  /* 0x3ed0ee25ff0f7424 */ /* 0x000fe200078e00ff */
[----:B------:R-:W-:Y:S01]  /*14c10*/  ISETP.GE.U32.AND P0, PT, R3, 0x3ff6a09f, PT ;  /* 0x3ff6a09f0300780c */ /* 0x000fe20003f06070 */
[----:B------:R-:W-:Y:S01]  /*14c20*/  IMAD.MOV.U32 R17, RZ, RZ, 0x43300000 ;  /* 0x43300000ff117424 */ /* 0x000fe200078e00ff */
[----:B------:R-:W-:Y:S01]  /*14c30*/  LEA.HI R0, R25, R0, RZ, 0xc ;  /* 0x0000000019007211 */ /* 0x000fe200078f60ff */
[----:B------:R-:W-:Y:S01]  /*14c40*/  UMOV UR10, 0x80000000 ;  /* 0x80000000000a7882 */ /* 0x000fe20000000000 */
[----:B------:R-:W-:-:S09]  /*14c50*/  UMOV UR11, 0x43300000 ;  /* 0x43300000000b7882 */ /* 0x000fd20000000000 */
[----:B------:R-:W-:Y:S02]  /*14c60*/  @P0 VIADD R5, R3, 0xfff00000 ;  /* 0xfff0000003050836 */ /* 0x000fe40000000000 */
[----:B------:R-:W-:-:S03]  /*14c70*/  @P0 VIADD R0, R0, 0x1 ;  /* 0x0000000100000836 */ /* 0x000fc60000000000 */
[----:B------:R-:W-:Y:S02]  /*14c80*/  @P0 MOV R3, R5 ;  /* 0x0000000500030202 */ /* 0x000fe40000000f00 */
[----:B------:R-:W-:-:S04]  /*14c90*/  LOP3.LUT R16, R0, 0x80000000, RZ, 0x3c, !PT ;  /* 0x8000000000107812 */ /* 0x000fc800078e3cff */
        /* <DEDUP_REMOVED lines=48> */
.L_x_163:
[----:B------:R-:W-:Y:S01]  /*14fa0*/  MOV R4, 0x0 ;  /* 0x0000000000047802 */ /* 0x000fe20000000f00 */
[----:B------:R-:W-:Y:S01]  /*14fb0*/  IMAD.MOV.U32 R5, RZ, RZ, 0x7ff00000 ;  /* 0x7ff00000ff057424 */ /* 0x000fe200078e00ff */
[----:B------:R-:W-:-:S05]  /*14fc0*/  LOP3.LUT P0, RZ, R3, 0x7fffffff, RZ, 0xc0, !PT ;  /* 0x7fffffff03ff7812 */ /* 0x000fca000780c0ff */
[----:B------:R-:W-:-:S10]  /*14fd0*/  DFMA R4, R2, R4, +INF ;  /* 0x7ff000000204742b */ /* 0x000fd40000000004 */
[----:B------:R-:W-:Y:S02]  /*14fe0*/  FSEL R8, R4, RZ, P0 ;  /* 0x000000ff04087208 */ /* 0x000fe40000000000 */
[----:B------:R-:W-:-:S07]  /*14ff0*/  FSEL R9, R5, -QNAN , P0 ;  /* 0xfff0000005097808 */ /* 0x000fce0000000000 */
.L_x_164:
[----:B------:R-:W0:Y:S01]  /*15000*/  LDC.64 R12, c[0x0][0x3a0] ;  /* 0x0000e800ff0c7b82 */ /* 0x000e220000000a00 */
[----:B------:R-:W-:-:S07]  /*15010*/  DMUL R10, R8, R10 ;  /* 0x0000000a080a7228 */ /* 0x000fce0000000000 */
[----:B------:R-:W1:Y:S01]  /*15020*/  LDC.64 R14, c[0x0][0x388] ;  /* 0x0000e200ff0e7b82 */ /* 0x000e620000000a00 */
[----:B0-----:R0:W-:Y:S04]  /*15030*/  STG.E.64 desc[UR8][R12.64+0xd0], R10 ;  /* 0x0000d00a0c007986 */ /* 0x0011e8000c101b08 */
[----:B-1----:R-:W2:Y:S01]  /*15040*/  LDG.E.64 R2, desc[UR8][R14.64] ;  /* 0x000000080e027981 */ /* 0x002ea2000c1e1b00 */
[----:B------:R-:W-:Y:S01]  /*15050*/  UMOV UR6, 0xeb851eb8 ;  /* 0xeb851eb800067882 */ /* 0x000fe20000000000 */
[----:B------:R-:W-:Y:S01]  /*15060*/  UMOV UR7, 0x3faeb851 ;  /* 0x3faeb85100077882 */ /* 0x000fe20000000000 */
[----:B------:R-:W-:Y:S02]  /*15070*/  IMAD.MOV.U32 R8, RZ, RZ, 0x652b82fe ;  /* 0x652b82feff087424 */ /* 0x000fe400078e00ff */
[----:B------:R-:W-:Y:S01]  /*15080*/  IMAD.MOV.U32 R9, RZ, RZ, 0x3ff71547 ;  /* 0x3ff71547ff097424 */ /* 0x000fe200078e00ff */
[----:B--2---:R-:W-:-:S08]  /*15090*/  DADD R2, -R10, R2 ;  /* 0x000000000a027229 */ /* 0x004fd00000000102 */
[----:B------:R-:W-:-:S08]  /*150a0*/  DADD R2, R2, -200 ;  /* 0xc069000002027429 */ /* 0x000fd00000000000 */
[----:B------:R-:W-:Y:S01]  /*150b0*/  DMUL R6, R2, UR6 ;  /* 0x0000000602067c28 */ /* 0x000fe20008000000 */
[----:B------:R-:W-:Y:S01]  /*150c0*/  UMOV UR6, 0xfefa39ef ;  /* 0xfefa39ef00067882 */ /* 0x000fe20000000000 */
[----:B------:R-:W-:-:S06]  /*150d0*/  UMOV UR7, 0x3fe62e42 ;  /* 0x3fe62e4200077882 */ /* 0x000fcc0000000000 */
[----:B------:R-:W-:Y:S02]  /*150e0*/  DFMA R8, R6, R8, 6.75539944105574400000e+15 ;  /* 0x433800000608742b */ /* 0x000fe40000000008 */
[----:B------:R-:W-:-:S06]  /*150f0*/  FSETP.GEU.AND P0, PT, |R7|, 4.1917929649353027344, PT ;  /* 0x4086232b0700780b */ /* 0x000fcc0003f0e200 */
        /* <DEDUP_REMOVED lines=38> */
[----:B0-----:R-:W-:Y:S06]  /*15360*/  @!P0 BRA `(.L_x_165) ;  /* 0x0000000000388947 */ /* 0x001fec0003800000 */
        /* <DEDUP_REMOVED lines=14> */
.L_x_165:
[----:B------:R-:W-:Y:S01]  /*15450*/  DADD R24, R2, 1 ;  /* 0x3ff0000002187429 */ /* 0x000fe20000000000 */
[----:B------:R-:W-:Y:S01]  /*15460*/  UMOV UR6, 0x9999999a ;  /* 0x9999999a00067882 */ /* 0x000fe20000000000 */
[----:B------:R-:W-:Y:S01]  /*15470*/  MOV R2, 0x1 ;  /* 0x0000000100027802 */ /* 0x000fe20000000f00 */
        /* <DEDUP_REMOVED lines=18> */
[----:B------:R-:W-:Y:S02]  /*155a0*/  IMAD.MOV.U32 R2, RZ, RZ, R0 ;  /* 0x000000ffff027224 */ /* 0x000fe400078e0000 */
[----:B------:R-:W-:-:S07]  /*155b0*/  IMAD.MOV.U32 R3, RZ, RZ, R25 ;  /* 0x000000ffff037224 */ /* 0x000fce00078e0019 */
.L_x_166:
[----:B------:R-:W0:Y:S08]  /*155c0*/  LDC.64 R8, c[0x0][0x3a0] ;  /* 0x0000e800ff087b82 */ /* 0x000e300000000a00 */
[----:B------:R-:W1:Y:S01]  /*155d0*/  LDC.64 R12, c[0x0][0x388] ;  /* 0x0000e200ff0c7b82 */ /* 0x000e620000000a00 */
[----:B0-----:R0:W-:Y:S04]  /*155e0*/  STG.E.64 desc[UR8][R8.64+0x178], R2 ;  /* 0x0001780208007986 */ /* 0x0011e8000c101b08 */
[----:B-1----:R-:W2:Y:S01]  /*155f0*/  LDG.E.64 R4, desc[UR8][R12.64] ;  /* 0x000000080c047981 */ /* 0x002ea2000c1e1b00 */
[----:B------:R-:W-:Y:S01]  /*15600*/  UMOV UR6, 0xeb1c432d ;  /* 0xeb1c432d00067882 */ /* 0x000fe20000000000 */
[----:B------:R-:W-:Y:S01]  /*15610*/  UMOV UR7, 0x3f2a36e2 ;  /* 0x3f2a36e200077882 */ /* 0x000fe20000000000 */
[----:B------:R-:W-:Y:S01]  /*15620*/  MOV R18, 0x652b82fe ;  /* 0x652b82fe00127802 */ /* 0x000fe20000000f00 */
[----:B------:R-:W-:Y:S01]  /*15630*/  IMAD.MOV.U32 R19, RZ, RZ, 0x3ff71547 ;  /* 0x3ff71547ff137424 */ /* 0x000fe200078e00ff */
[----:B--2---:R-:W-:-:S08]  /*15640*/  DADD R4, -R10, R4 ;  /* 0x000000000a047229 */ /* 0x004fd00000000104 */
[C---:B------:R-:W-:Y:S02]  /*15650*/  DADD R14, R4.reuse, 100 ;  /* 0x40590000040e7429 */ /* 0x040fe40000000000 */
[C---:B------:R-:W-:Y:S02]  /*15660*/  DADD R6, R4.reuse, -10 ;  /* 0xc024000004067429 */ /* 0x040fe40000000000 */
[----:B------:R-:W-:-:S04]  /*15670*/  DMUL R4, R4, -0.5 ;  /* 0xbfe0000004047828 */ /* 0x000fc80000000000 */
[----:B------:R-:W-:Y:S01]  /*15680*/  DMUL R14, R14, UR6 ;  /* 0x000000060e0e7c28 */ /* 0x000fe20008000000 */
[----:B------:R-:W-:Y:S01]  /*15690*/  UMOV UR6, 0x9999999a ;  /* 0x9999999a00067882 */ /* 0x000fe20000000000 */
[----:B------:R-:W-:Y:S02]  /*156a0*/  UMOV UR7, 0x3fb99999 ;  /* 0x3fb9999900077882 */ /* 0x000fe40000000000 */
[----:B------:R-:W-:Y:S01]  /*156b0*/  DMUL R6, R6, UR6 ;  /* 0x0000000606067c28 */ /* 0x000fe20008000000 */
[----:B------:R-:W-:Y:S01]  /*156c0*/  UMOV UR6, 0xfefa39ef ;  /* 0xfefa39ef00067882 */ /* 0x000fe20000000000 */
[-C--:B0-----:R-:W-:Y:S01]  /*156d0*/  DFMA R8, R4, R18.reuse, 6.75539944105574400000e+15 ;  /* 0x433800000408742b */ /* 0x081fe20000000012 */
[----:B------:R-:W-:Y:S01]  /*156e0*/  UMOV UR7, 0x3fe62e42 ;  /* 0x3fe62e4200077882 */ /* 0x000fe20000000000 */
[-C--:B------:R-:W-:Y:S01]  /*156f0*/  DFMA R16, R14, R18.reuse, 6.75539944105574400000e+15 ;  /* 0x433800000e10742b */ /* 0x080fe20000000012 */
[----:B------:R-:W-:Y:S02]  /*15700*/  FSETP.GEU.AND P3, PT, |R5|, 4.1917929649353027344, PT ;  /* 0x4086232b0500780b */ /* 0x000fe40003f6e200 */
[----:B------:R-:W-:Y:S01]  /*15710*/  FSETP.GEU.AND P0, PT, |R15|, 4.1917929649353027344, PT ;  /* 0x4086232b0f00780b */ /* 0x000fe20003f0e200 */
[----:B------:R-:W-:-:S02]  /*15720*/  DFMA R12, R6, R18, 6.75539944105574400000e+15 ;  /* 0x43380000060c742b */ /* 0x000fc40000000012 */
[----:B------:R-:W-:Y:S01]  /*15730*/  DADD R26, R8, -6.75539944105574400000e+15 ;  /* 0xc3380000081a7429 */ /* 0x000fe20000000000 */
[----:B------:R-:W-:Y:S01]  /*15740*/  FSETP.GEU.AND P2, PT, |R7|, 4.1917929649353027344, PT ;  /* 0x4086232b0700780b */ /* 0x000fe20003f4e200 */
[----:B------:R-:W-:-:S04]  /*15750*/  DADD R18, R16, -6.75539944105574400000e+15 ;  /* 0xc338000010127429 */ /* 0x000fc80000000000 */
[----:B------:R-:W-:Y:S02]  /*15760*/  DADD R22, R12, -6.75539944105574400000e+15 ;  /* 0xc33800000c167429 */ /* 0x000fe40000000000 */
[----:B------:R-:W-:Y:S02]  /*15770*/  DFMA R28, R26, -UR6, R4 ;  /* 0x800000061a1c7c2b */ /* 0x000fe40008000004 */
[----:B------:R-:W-:-:S04]  /*15780*/  DFMA R20, R18, -UR6, R14 ;  /* 0x8000000612147c2b */ /* 0x000fc8000800000e */
[----:B------:R-:W-:Y:S01]  /*15790*/  DFMA R24, R22, -UR6, R6 ;  /* 0x8000000616187c2b */ /* 0x000fe20008000006 */
[----:B------:R-:W-:Y:S01]  /*157a0*/  UMOV UR6, 0x3b39803f ;  /* 0x3b39803f00067882 */ /* 0x000fe20000000000 */
[----:B------:R-:W-:Y:S02]  /*157b0*/  UMOV UR7, 0x3c7abc9e ;  /* 0x3c7abc9e00077882 */ /* 0x000fe40000000000 */
[----:B------:R-:W-:Y:S02]  /*157c0*/  DFMA R18, R18, -UR6, R20 ;  /* 0x8000000612127c2b */ /* 0x000fe40008000014 */
[----:B------:R-:W-:Y:S02]  /*157d0*/  DFMA R20, R26, -UR6, R28 ;  /* 0x800000061a147c2b */ /* 0x000fe4000800001c */
[----:B------:R-:W-:Y:S01]  /*157e0*/  DFMA R22, R22, -UR6, R24 ;  /* 0x8000000616167c2b */ /* 0x000fe20008000018 */
[----:B------:R-:W-:Y:S01]  /*157f0*/  IMAD.MOV.U32 R26, RZ, RZ, -0x35dec16 ;  /* 0xfca213eaff1a7424 */ /* 0x000fe200078e00ff */
[----:B------:R-:W-:Y:S01]  /*15800*/  UMOV UR6, 0x69ce2bdf ;  /* 0x69ce2bdf00067882 */ /* 0x000fe20000000000 */
[----:B------:R-:W-:Y:S01]  /*15810*/  IMAD.MOV.U32 R27, RZ, RZ, 0x3e928af3 ;  /* 0x3e928af3ff1b7424 */ /* 0x000fe200078e00ff */
[----:B------:R-:W-:-:S05]  /*15820*/  UMOV UR7, 0x3e5ade15 ;  /* 0x3e5ade1500077882 */ /* 0x000fca0000000000 */
[--C-:B------:R-:W-:Y:S02]  /*15830*/  DFMA R24, R18, UR6, R26.reuse ;  /* 0x0000000612187c2b */ /* 0x100fe4000800001a */
[--C-:B------:R-:W-:Y:S02]  /*15840*/  DFMA R28, R20, UR6, R26.reuse ;  /* 0x00000006141c7c2b */ /* 0x100fe4000800001a */
[----:B------:R-:W-:Y:S01]  /*15850*/  DFMA R26, R22, UR6, R26 ;  /* 0x00000006161a7c2b */ /* 0x000fe2000800001a */
        /* <DEDUP_REMOVED lines=39> */
[----:B------:R-:W-:-:S04]  /*15ad0*/  DFMA R26, R22, R26, UR6 ;  /* 0x00000006161a7e2b */ /* 0x000fc8000800001a */
[----:B------:R-:W-:Y:S02]  /*15ae0*/  DFMA R24, R18, R24, 1 ;  /* 0x3ff000001218742b */ /* 0x000fe40000000018 */
[----:B------:R-:W-:Y:S02]  /*15af0*/  DFMA R28, R20, R28, 1 ;  /* 0x3ff00000141c742b */ /* 0x000fe4000000001c */
[----:B------:R-:W-:-:S04]  /*15b00*/  DFMA R26, R22, R26, 1 ;  /* 0x3ff00000161a742b */ /* 0x000fc8000000001a */
[----:B------:R-:W-:Y:S02]  /*15b10*/  DFMA R24, R18, R24, 1 ;  /* 0x3ff000001218742b */ /* 0x000fe40000000018 */
[----:B------:R-:W-:Y:S02]  /*15b20*/  DFMA R20, R20, R28, 1 ;  /* 0x3ff000001414742b */ /* 0x000fe4000000001c */
[----:B------:R-:W-:-:S06]  /*15b30*/  DFMA R22, R22, R26, 1 ;  /* 0x3ff000001616742b */ /* 0x000fcc000000001a */
[----:B------:R-:W-:Y:S02]  /*15b40*/  IMAD R19, R16, 0x100000, R25 ;  /* 0x0010000010137824 */ /* 0x000fe400078e0219 */
[----:B------:R-:W-:Y:S02]  /*15b50*/  IMAD R29, R8, 0x100000, R21 ;  /* 0x00100000081d7824 */ /* 0x000fe400078e0215 */
        /* <DEDUP_REMOVED lines=17> */
.L_x_167:
[----:B------:R-:W-:Y:S01]  /*15c70*/  MOV R16, R20 ;  /* 0x0000001400107202 */ /* 0x000fe20000000f00 */
[----:B------:R-:W-:Y:S02]  /*15c80*/  IMAD.MOV.U32 R17, RZ, RZ, R29 ;  /* 0x000000ffff117224 */ /* 0x000fe400078e001d */
[----:B------:R-:W-:Y:S02]  /*15c90*/  IMAD.MOV.U32 R14, RZ, RZ, R22 ;  /* 0x000000ffff0e7224 */ /* 0x000fe400078e0016 */
        /* <DEDUP_REMOVED lines=15> */
.L_x_168:
        /* <DEDUP_REMOVED lines=14> */
.L_x_169:
[----:B------:R-:W-:Y:S01]  /*15e70*/  DADD R16, R16, 1 ;  /* 0x3ff0000010107429 */ /* 0x000fe20000000000 */
[----:B------:R-:W-:Y:S01]  /*15e80*/  IMAD.MOV.U32 R4, RZ, RZ, 0x1 ;  /* 0x00000001ff047424 */ /* 0x000fe200078e00ff */
[----:B------:R-:W-:-:S04]  /*15e90*/  DFMA R26, R18, 3, R14 ;  /* 0x40080000121a782b */ /* 0x000fc8000000000e */
[----:B------:R-:W0:Y:S06]  /*15ea0*/  MUFU.RCP64H R5, R17 ;  /* 0x0000001100057308 */ /* 0x000e2c0000001800 */
        /* <DEDUP_REMOVED lines=18> */
.L_x_170:
[----:B------:R-:W-:Y:S01]  /*15fd0*/  DADD R12, R24, R2 ;  /* 0x00000000180c7229 */ /* 0x000fe20000000002 */
[----:B------:R-:W-:Y:S01]  /*15fe0*/  IMAD.MOV.U32 R4, RZ, RZ, 0x1 ;  /* 0x00000001ff047424 */ /* 0x000fe200078e00ff */
[----:B------:R-:W0:Y:S01]  /*15ff0*/  LDC.64 R14, c[0x0][0x3a0] ;  /* 0x0000e800ff0e7b82 */ /* 0x000e220000000a00 */
[----:B------:R-:W-:-:S03]  /*16000*/  FSETP.GEU.AND P1, PT, |R3|, 6.5827683646048100446e-37, PT ;  /* 0x036000000300780b */ /* 0x000fc60003f2e200 */
[----:B------:R-:W1:Y:S02]  /*16010*/  MUFU.RCP64H R5, R13 ;  /* 0x0000000d00057308 */ /* 0x000e640000001800 */
[----:B-1----:R-:W-:Y:S01]  /*16020*/  DFMA R6, -R12, R4, 1 ;  /* 0x3ff000000c06742b */ /* 0x002fe20000000104 */
[----:B0-----:R0:W-:Y:S07]  /*16030*/  STG.E.64 desc[UR8][R14.64+0x180], R24 ;  /* 0x000180180e007986 */ /* 0x0011ee000c101b08 */
        /* <DEDUP_REMOVED lines=13> */
[----:B------:R-:W-:Y:S02]  /*16110*/  IMAD.MOV.U32 R26, RZ, RZ, R12 ;  /* 0x000000ffff1a7224 */ /* 0x000fe400078e000c */
[----:B------:R-:W-:-:S07]  /*16120*/  IMAD.MOV.U32 R25, RZ, RZ, R13 ;  /* 0x000000ffff197224 */ /* 0x000fce00078e000d */
[----:B------:R-:W-:Y:S05]  /*16130*/  CALL.REL.NOINC `($__internal_1_$__cuda_sm20_div_rn_f64_full) ;  /* 0x000001e800787944 */ /* 0x000fea0003c00000 */
[----:B------:R-:W-:Y:S01]  /*16140*/  IMAD.MOV.U32 R6, RZ, RZ, R0 ;  /* 0x000000ffff067224 */ /* 0x000fe200078e0000 */
[----:B------:R-:W-:-:S07]  /*16150*/  MOV R7, R25 ;  /* 0x0000001900077202 */ /* 0x000fce0000000f00 */
.L_x_171:
[----:B------:R-:W0:Y:S08]  /*16160*/  LDC.64 R14, c[0x0][0x3a0] ;  /* 0x0000e800ff0e7b82 */ /* 0x000e300000000a00 */
[----:B------:R-:W1:Y:S01]  /*16170*/  LDC.64 R16, c[0x0][0x398] ;  /* 0x0000e600ff107b82 */ /* 0x000e620000000a00 */
[----:B0-----:R0:W-:Y:S04]  /*16180*/  STG.E.64 desc[UR8][R14.64+0x188], R6 ;  /* 0x000188060e007986 */ /* 0x0011e8000c101b08 */
[----:B-1----:R-:W2:Y:S04]  /*16190*/  LDG.E.64 R26, desc[UR8][R16.64+0x50] ;  /* 0x00005008101a7981 */ /* 0x002ea8000c1e1b00 */
[----:B------:R-:W3:Y:S01]  /*161a0*/  LDG.E.64 R2, desc[UR8][R16.64+0x68] ;  /* 0x0000680810027981 */ /* 0x000ee2000c1e1b00 */
[----:B------:R-:W1:Y:S01]  /*161b0*/  MUFU.RCP64H R5, 5.399997711181640625 ;  /* 0x4015999900057908 */ /* 0x000e620000001800 */
[----:B------:R-:W-:-:S02]  /*161c0*/  IMAD.MOV.U32 R12, RZ, RZ, -0x66666666 ;  /* 0x9999999aff0c7424 */ /* 0x000fc400078e00ff */
[----:B------:R-:W-:Y:S02]  /*161d0*/  IMAD.MOV.U32 R13, RZ, RZ, 0x40159999 ;  /* 0x40159999ff0d7424 */ /* 0x000fe400078e00ff */
[----:B------:R-:W-:-:S06]  /*161e0*/  IMAD.MOV.U32 R4, RZ, RZ, 0x1 ;  /* 0x00000001ff047424 */ /* 0x000fcc00078e00ff */
[----:B-1----:R-:W-:-:S08]  /*161f0*/  DFMA R8, R4, -R12, 1 ;  /* 0x3ff000000408742b */ /* 0x002fd0000000080c */
[----:B------:R-:W-:-:S08]  /*16200*/  DFMA R8, R8, R8, R8 ;  /* 0x000000080808722b */ /* 0x000fd00000000008 */
[----:B------:R-:W-:-:S08]  /*16210*/  DFMA R8, R4, R8, R4 ;  /* 0x000000080408722b */ /* 0x000fd00000000004 */
[----:B------:R-:W-:-:S08]  /*16220*/  DFMA R4, R8, -R12, 1 ;  /* 0x3ff000000804742b */ /* 0x000fd0000000080c */
[----:B------:R-:W-:-:S08]  /*16230*/  DFMA R4, R8, R4, R8 ;  /* 0x000000040804722b */ /* 0x000fd00000000008 */
[----:B--2---:R-:W-:Y:S01]  /*16240*/  DMUL R8, R26, R4 ;  /* 0x000000041a087228 */ /* 0x004fe20000000000 */
[----:B------:R-:W-:Y:S01]  /*16250*/  FSETP.GEU.AND P1, PT, |R27|, 6.5827683646048100446e-37, PT ;  /* 0x036000001b00780b */ /* 0x000fe20003f2e200 */
[----:B---3--:R-:W-:-:S06]  /*16260*/  DMUL R2, R2, R6 ;  /* 0x0000000602027228 */ /* 0x008fcc0000000000 */
[----:B------:R-:W-:-:S08]  /*16270*/  DFMA R12, R8, -R12, R26 ;  /* 0x8000000c080c722b */ /* 0x000fd0000000001a */
[----:B------:R-:W-:-:S10]  /*16280*/  DFMA R4, R4, R12, R8 ;  /* 0x0000000c0404722b */ /* 0x000fd40000000008 */
[----:B------:R-:W-:-:S05]  /*16290*/  FFMA R0, RZ, 2.3374998569488525391, R5 ;  /* 0x40159999ff007823 */ /* 0x000fca0000000005 */
[----:B------:R-:W-:-:S13]  /*162a0*/  FSETP.GT.AND P0, PT, |R0|, 1.469367938527859385e-39, PT ;  /* 0x001000000000780b */ /* 0x000fda0003f04200 */
[----:B0-----:R-:W-:Y:S05]  /*162b0*/  @P0 BRA P1, `(.L_x_172) ;  /* 0x00000000001c0947 */ /* 0x001fea0000800000 */
[----:B------:R-:W-:Y:S01]  /*162c0*/  IMAD.MOV.U32 R0, RZ, RZ, R26 ;  /* 0x000000ffff007224 */ /* 0x000fe200078e001a */
[----:B------:R-:W-:Y:S01]  /*162d0*/  MOV R26, 0x9999999a ;  /* 0x9999999a001a7802 */ /* 0x000fe20000000f00 */
[----:B------:R-:W-:Y:S01]  /*162e0*/  IMAD.MOV.U32 R25, RZ, RZ, 0x40159999 ;  /* 0x40159999ff197424 */ /* 0x000fe200078e00ff */
[----:B------:R-:W-:-:S07]  /*162f0*/  MOV R24, 0x16310 ;  /* 0x0001631000187802 */ /* 0x000fce0000000f00 */
[----:B------:R-:W-:Y:S05]  /*16300*/  CALL.REL.NOINC `($__internal_1_$__cuda_sm20_div_rn_f64_full) ;  /* 0x000001e800047944 */ /* 0x000fea0003c00000 */
[----:B------:R-:W-:Y:S02]  /*16310*/  IMAD.MOV.U32 R4, RZ, RZ, R0 ;  /* 0x000000ffff047224 */ /* 0x000fe400078e0000 */
[----:B------:R-:W-:-:S07]  /*16320*/  IMAD.MOV.U32 R5, RZ, RZ, R25 ;  /* 0x000000ffff057224 */ /* 0x000fce00078e0019 */
.L_x_172:
[----:B------:R-:W-:Y:S01]  /*16330*/  DADD R38, -RZ, |R4| ;  /* 0x00000000ff267229 */ /* 0x000fe20000000504 */
[----:B------:R-:W-:Y:S01]  /*16340*/  MOV R0, 0x16370 ;  /* 0x0001637000007802 */ /* 0x000fe20000000f00 */
[----:B------:R-:W-:-:S09]  /*16350*/  UMOV UR5, 0x3fe00000 ;  /* 0x3fe0000000057882 */ /* 0x000fd20000000000 */
[----:B------:R-:W-:Y:S05]  /*16360*/  CALL.REL.NOINC `($_Z14bridgeFunctiondPdS_S_S_$__internal_accurate_pow) ;  /* 0x000001ec00787944 */ /* 0x000fea0003c00000 */
[----:B------:R-:W0:Y:S02]  /*16370*/  LDC.64 R14, c[0x0][0x388] ;  /* 0x0000e200ff0e7b82 */ /* 0x000e240000000a00 */
[----:B0-----:R0:W5:Y:S01]  /*16380*/  LDG.E.64 R8, desc[UR8][R14.64] ;  /* 0x000000080e087981 */ /* 0x001162000c1e1b00 */
[C---:B------:R-:W-:Y:S01]  /*16390*/  DADD R6, R4.reuse, 0.5 ;  /* 0x3fe0000004067429 */ /* 0x040fe20000000000 */
[----:B------:R-:W-:Y:S01]  /*163a0*/  ISETP.GE.AND P1, PT, R5, RZ, PT ;  /* 0x000000ff0500720c */ /* 0x000fe20003f26270 */
[----:B------:R-:W-:-:S03]  /*163b0*/  DSETP.NEU.AND P0, PT, R4, RZ, PT ;  /* 0x000000ff0400722a */ /* 0x000fc60003f0d000 */
[----:B------:R-:W-:-:S05]  /*163c0*/  FSEL R29, R29, -QNAN , P1 ;  /* 0xfff800001d1d7808 */ /* 0x000fca0000800000 */
[----:B------:R-:W-:Y:S02]  /*163d0*/  LOP3.LUT R6, R7, 0x7ff00000, RZ, 0xc0, !PT ;  /* 0x7ff0000007067812 */ /* 0x000fe400078ec0ff */
[----:B------:R-:W-:Y:S02]  /*163e0*/  FSEL R7, R29, RZ, P0 ;  /* 0x000000ff1d077208 */ /* 0x000fe40000000000 */
[----:B------:R-:W-:Y:S02]  /*163f0*/  ISETP.NE.AND P2, PT, R6, 0x7ff00000, PT ;  /* 0x7ff000000600780c */ /* 0x000fe40003f45270 */
[----:B------:R-:W-:Y:S01]  /*16400*/  FSEL R6, R28, RZ, P1 ;  /* 0x000000ff1c067208 */ /* 0x000fe20000800000 */
[----:B------:R-:W-:-:S03]  /*16410*/  DSETP.NEU.AND P1, PT, R4, 1, PT ;  /* 0x3ff000000400742a */ /* 0x000fc60003f2d000 */
[----:B------:R-:W-:-:S07]  /*16420*/  FSEL R6, R6, RZ, P0 ;  /* 0x000000ff06067208 */ /* 0x000fce0000000000 */
[----:B0-----:R-:W-:Y:S05]  /*16430*/  @P2 BRA `(.L_x_173) ;  /* 0x0000000000182947 */ /* 0x001fea0003800000 */
[----:B------:R-:W-:-:S14]  /*16440*/  DSETP.NAN.AND P0, PT, R4, R4, PT ;  /* 0x000000040400722a */ /* 0x000fdc0003f08000 */
[----:B------:R-:W-:Y:S01]  /*16450*/  @P0 DADD R6, R4, 0.5 ;  /* 0x3fe0000004060429 */ /* 0x000fe20000000000 */
[----:B------:R-:W-:Y:S10]  /*16460*/  @P0 BRA `(.L_x_173) ;  /* 0x00000000000c0947 */ /* 0x000ff40003800000 */
[----:B------:R-:W-:-:S14]  /*16470*/  DSETP.NEU.AND P0, PT, |R4|, +INF , PT ;  /* 0x7ff000000400742a */ /* 0x000fdc0003f0d200 */
[----:B------:R-:W-:Y:S01]  /*16480*/  @!P0 IMAD.MOV.U32 R6, RZ, RZ, 0x0 ;  /* 0x00000000ff068424 */ /* 0x000fe200078e00ff */
[----:B------:R-:W-:-:S07]  /*16490*/  @!P0 MOV R7, 0x7ff00000 ;  /* 0x7ff0000000078802 */ /* 0x000fce0000000f00 */
.L_x_173:
[----:B------:R-:W0:Y:S01]  /*164a0*/  LDC.64 R16, c[0x0][0x3a0] ;  /* 0x0000e800ff107b82 */ /* 0x000e220000000a00 */
[----:B------:R-:W-:Y:S01]  /*164b0*/  FSEL R4, R6, RZ, P1 ;  /* 0x000000ff06047208 */ /* 0x000fe20000800000 */
[----:B-----5:R-:W-:Y:S01]  /*164c0*/  DADD R8, -R10, R8 ;  /* 0x000000000a087229 */ /* 0x020fe20000000108 */
[----:B------:R-:W-:-:S05]  /*164d0*/  FSEL R5, R7, 1.875, P1 ;  /* 0x3ff0000007057808 */ /* 0x000fca0000800000 */
[----:B------:R-:W1:Y:S01]  /*164e0*/  LDC.64 R18, c[0x0][0x398] ;  /* 0x0000e600ff127b82 */ /* 0x000e620000000a00 */
[----:B------:R-:W-:-:S08]  /*164f0*/  DMUL R2, R2, R4 ;  /* 0x0000000402027228 */ /* 0x000fd00000000000 */
[----:B------:R-:W-:-:S07]  /*16500*/  DMUL R8, R2, R8 ;  /* 0x0000000802087228 */ /* 0x000fce0000000000 */
[----:B0-----:R0:W-:Y:S04]  /*16510*/  STG.E.64 desc[UR8][R16.64+0x190], R8 ;  /* 0x0001900810007986 */ /* 0x0011e8000c101b08 */
[----:B------:R-:W2:Y:S04]  /*16520*/  LDG.E.64 R4, desc[UR8][R14.64+0x70] ;  /* 0x000070080e047981 */ /* 0x000ea8000c1e1b00 */
[----:B-1----:R-:W2:Y:S04]  /*16530*/  LDG.E.64 R2, desc[UR8][R18.64+0xa0] ;  /* 0x0000a00812027981 */ /* 0x002ea8000c1e1b00 */
[----:B------:R-:W3:Y:S04]  /*16540*/  LDG.E.64 R12, desc[UR8][R14.64] ;  /* 0x000000080e0c7981 */ /* 0x000ee8000c1e1b00 */
[----:B------:R-:W4:Y:S01]  /*16550*/  LDG.E.64 R6, desc[UR8][R14.64+0x68] ;  /* 0x000068080e067981 */ /* 0x000f22000c1e1b00 */
[----:B--2---:R-:W-:-:S02]  /*16560*/  DMUL R2, R2, R4 ;  /* 0x0000000402027228 */ /* 0x004fc40000000000 */
[----:B---3--:R-:W-:-:S06]  /*16570*/  DADD R12, -R10, R12 ;  /* 0x000000000a0c7229 */ /* 0x008fcc000000010c */
[----:B----4-:R-:W-:-:S08]  /*16580*/  DMUL R6, R2, R6 ;  /* 0x0000000602067228 */ /* 0x010fd00000000000 */
[----:B------:R-:W-:-:S07]  /*16590*/  DMUL R6, R6, R12 ;  /* 0x0000000c06067228 */ /* 0x000fce0000000000 */
[----:B------:R0:W-:Y:S04]  /*165a0*/  STG.E.64 desc[UR8][R16.64+0x1c8], R6 ;  /* 0x0001c80610007986 */ /* 0x0001e8000c101b08 */
[----:B------:R-:W2:Y:S04]  /*165b0*/  LDG.E.64 R26, desc[UR8][R18.64+0x50] ;  /* 0x00005008121a7981 */ /* 0x000ea8000c1e1b00 */
[----:B------:R0:W5:Y:S01]  /*165c0*/  LDG.E.64 R4, desc[UR8][R18.64+0x70] ;  /* 0x0000700812047981 */ /* 0x000162000c1e1b00 */
        /* <DEDUP_REMOVED lines=20> */
[----:B-----5:R-:W-:Y:S05]  /*16710*/  CALL.REL.NOINC `($__internal_1_$__cuda_sm20_div_rn_f64_full) ;  /* 0x000001e400007944 */ /* 0x020fea0003c00000 */
[----:B------:R-:W-:Y:S02]  /*16720*/  IMAD.MOV.U32 R2, RZ, RZ, R0 ;  /* 0x000000ffff027224 */ /* 0x000fe400078e0000 */
[----:B------:R-:W-:-:S07]  /*16730*/  IMAD.MOV.U32 R3, RZ, RZ, R25 ;  /* 0x000000ffff037224 */ /* 0x000fce00078e0019 */
.L_x_174:
[----:B------:R-:W-:Y:S01]  /*16740*/  DADD R38, -RZ, |R2| ;  /* 0x00000000ff267229 */ /* 0x000fe20000000502 */
[----:B------:R-:W-:Y:S01]  /*16750*/  MOV R0, 0x16780 ;  /* 0x0001678000007802 */ /* 0x000fe20000000f00 */
[----:B------:R-:W-:-:S09]  /*16760*/  UMOV UR5, 0x3fe00000 ;  /* 0x3fe0000000057882 */ /* 0x000fd20000000000 */
[----:B-----5:R-:W-:Y:S05]  /*16770*/  CALL.REL.NOINC `($_Z14bridgeFunctiondPdS_S_S_$__internal_accurate_pow) ;  /* 0x000001e800747944 */ /* 0x020fea0003c00000 */
[----:B------:R-:W0:Y:S02]  /*16780*/  LDC.64 R20, c[0x0][0x388] ;  /* 0x0000e200ff147b82 */ /* 0x000e240000000a00 */
[----:B0-----:R0:W5:Y:S04]  /*16790*/  LDG.E.64 R14, desc[UR8][R20.64+0x20] ;  /* 0x00002008140e7981 */ /* 0x001168000c1e1b00 */
[----:B------:R0:W5:Y:S04]  /*167a0*/  LDG.E.64 R16, desc[UR8][R20.64+0x28] ;  /* 0x0000280814107981 */ /* 0x000168000c1e1b00 */
[----:B------:R0:W5:Y:S01]  /*167b0*/  LDG.E.64 R18, desc[UR8][R20.64] ;  /* 0x0000000814127981 */ /* 0x000162000c1e1b00 */
        /* <DEDUP_REMOVED lines=17> */
.L_x_175:
        /* <DEDUP_REMOVED lines=28> */
[----:B------:R-:W-:Y:S02]  /*16a90*/  IMAD.MOV.U32 R0, RZ, RZ, R26 ;  /* 0x000000ffff007224 */ /* 0x000fe400078e001a */
[----:B------:R-:W-:Y:S01]  /*16aa0*/  IMAD.MOV.U32 R26, RZ, RZ, R24 ;  /* 0x000000ffff1a7224 */ /* 0x000fe200078e0018 */
[----:B------:R-:W-:-:S07]  /*16ab0*/  MOV R24, 0x16ad0 ;  /* 0x00016ad000187802 */ /* 0x000fce0000000f00 */
[----:B------:R-:W-:Y:S05]  /*16ac0*/  CALL.REL.NOINC `($__internal_1_$__cuda_sm20_div_rn_f64_full) ;  /* 0x000001e000147944 */ /* 0x000fea0003c00000 */
[----:B------:R-:W-:Y:S01]  /*16ad0*/  IMAD.MOV.U32 R2, RZ, RZ, R0 ;  /* 0x000000ffff027224 */ /* 0x000fe200078e0000 */
[----:B------:R-:W-:-:S07]  /*16ae0*/  MOV R3, R25 ;  /* 0x0000001900037202 */ /* 0x000fce0000000f00 */
.L_x_176:
[----:B------:R-:W0:Y:S08]  /*16af0*/  LDC.64 R28, c[0x0][0x398] ;  /* 0x0000e600ff1c7b82 */ /* 0x000e300000000a00 */
[----:B------:R-:W1:Y:S01]  /*16b00*/  LDC.64 R24, c[0x0][0x388] ;  /* 0x0000e200ff187b82 */ /* 0x000e620000000a00 */
[----:B0-----:R-:W2:Y:S04]  /*16b10*/  LDG.E.64 R16, desc[UR8][R28.64+0x48] ;  /* 0x000048081c107981 */ /* 0x001ea8000c1e1b00 */
[----:B------:R-:W3:Y:S04]  /*16b20*/  LDG.E.64 R14, desc[UR8][R28.64+0x50] ;  /* 0x000050081c0e7981 */ /* 0x000ee8000c1e1b00 */
[----:B-1----:R-:W2:Y:S04]  /*16b30*/  LDG.E.64 R12, desc[UR8][R24.64+0x8] ;  /* 0x00000808180c7981 */ /* 0x002ea8000c1e1b00 */
[----:B------:R-:W2:Y:S04]  /*16b40*/  LDG.E.64 R20, desc[UR8][R24.64+0x10] ;  /* 0x0000100818147981 */ /* 0x000ea8000c1e1b00 */
[----:B------:R-:W3:Y:S01]  /*16b50*/  LDG.E.64 R18, desc[UR8][R28.64+0x58] ;  /* 0x000058081c127981 */ /* 0x000ee2000c1e1b00 */
[----:B--2---:R-:W-:-:S06]  /*16b60*/  DFMA R12, R16, R20, R12 ;  /* 0x00000014100c722b */ /* 0x004fcc000000000c */
[----:B------:R-:W0:Y:S01]  /*16b70*/  MUFU.RCP64H R21, R13 ;  /* 0x0000000d00157308 */ /* 0x000e220000001800 */
[----:B------:R-:W-:-:S06]  /*16b80*/  IMAD.MOV.U32 R20, RZ, RZ, 0x1 ;  /* 0x00000001ff147424 */ /* 0x000fcc00078e00ff */
[----:B0-----:R-:W-:-:S08]  /*16b90*/  DFMA R22, -R12, R20, 1 ;  /* 0x3ff000000c16742b */ /* 0x001fd00000000114 */
[----:B------:R-:W-:-:S08]  /*16ba0*/  DFMA R22, R22, R22, R22 ;  /* 0x000000161616722b */ /* 0x000fd00000000016 */
[----:B------:R-:W-:-:S08]  /*16bb0*/  DFMA R22, R20, R22, R20 ;  /* 0x000000161416722b */ /* 0x000fd00000000014 */
[----:B------:R-:W-:Y:S02]  /*16bc0*/  DFMA R20, -R12, R22, 1 ;  /* 0x3ff000000c14742b */ /* 0x000fe40000000116 */
[----:B---3--:R-:W-:-:S06]  /*16bd0*/  DFMA R26, R16, R18, R14 ;  /* 0x00000012101a722b */ /* 0x008fcc000000000e */
        /* <DEDUP_REMOVED lines=14> */
.L_x_177:
        /* <DEDUP_REMOVED lines=13> */
[----:B------:R-:W-:Y:S01]  /*16d90*/  IMAD.MOV.U32 R14, RZ, RZ, RZ ;  /* 0x000000ffff0e7224 */ /* 0x000fe200078e00ff */
[----:B------:R-:W-:Y:S01]  /*16da0*/  UMOV UR6, 0x3ae80f1e ;  /* 0x3ae80f1e00067882 */ /* 0x000fe20000000000 */
[----:B------:R-:W-:Y:S01]  /*16db0*/  IMAD.MOV.U32 R22, RZ, RZ, -0x748574fc ;  /* 0x8b7a8b04ff167424 */ /* 0x000fe200078e00ff */
[----:B------:R-:W-:Y:S01]  /*16dc0*/  LOP3.LUT R19, R12, 0x3ff00000, RZ, 0xfc, !PT ;  /* 0x3ff000000c137812 */ /* 0x000fe200078efcff */
[----:B------:R-:W-:Y:S01]  /*16dd0*/  IMAD.MOV.U32 R23, RZ, RZ, 0x3ed0ee25 ;  /* 0x3ed0ee25ff177424 */ /* 0x000fe200078e00ff */
[----:B------:R-:W-:Y:S01]  /*16de0*/  UMOV UR7, 0x3eb1380b ;  /* 0x3eb1380b00077882 */ /* 0x000fe20000000000 */
[----:B------:R-:W-:Y:S01]  /*16df0*/  LEA.HI R25, R25, R0, RZ, 0xc ;  /* 0x0000000019197211 */ /* 0x000fe200078f60ff */
[----:B------:R-:W-:Y:S01]  /*16e00*/  UMOV UR10, 0x80000000 ;  /* 0x80000000000a7882 */ /* 0x000fe20000000000 */
[----:B------:R-:W-:Y:S01]  /*16e10*/  ISETP.GE.U32.AND P0, PT, R19, 0x3ff6a09f, PT ;  /* 0x3ff6a09f1300780c */ /* 0x000fe20003f06070 */
[----:B------:R-:W-:-:S12]  /*16e20*/  UMOV UR11, 0x43300000 ;  /* 0x43300000000b7882 */ /* 0x000fd80000000000 */
[----:B------:R-:W-:Y:S02]  /*16e30*/  @P0 VIADD R13, R19, 0xfff00000 ;  /* 0xfff00000130d0836 */ /* 0x000fe40000000000 */
[----:B------:R-:W-:-:S03]  /*16e40*/  @P0 VIADD R25, R25, 0x1 ;  /* 0x0000000119190836 */ /* 0x000fc60000000000 */
[----:B------:R-:W-:Y:S02]  /*16e50*/  @P0 MOV R19, R13 ;  /* 0x0000000d00130202 */ /* 0x000fe40000000f00 */
[----:B------:R-:W-:Y:S02]  /*16e60*/  LOP3.LUT R24, R25, 0x80000000, RZ, 0x3c, !PT ;  /* 0x8000000019187812 */ /* 0x000fe400078e3cff */
[----:B------:R-:W-:Y:S02]  /*16e70*/  MOV R25, 0x43300000 ;  /* 0x4330000000197802 */ /* 0x000fe40000000f00 */
        /* <DEDUP_REMOVED lines=48> */
.L_x_178:
[----:B------:R-:W-:Y:S01]  /*17180*/  IMAD.MOV.U32 R14, RZ, RZ, 0x0 ;  /* 0x00000000ff0e7424 */ /* 0x000fe200078e00ff */
[----:B------:R-:W-:Y:S01]  /*17190*/  LOP3.LUT P0, RZ, R13, 0x7fffffff, RZ, 0xc0, !PT ;  /* 0x7fffffff0dff7812 */ /* 0x000fe2000780c0ff */
[----:B------:R-:W-:-:S06]  /*171a0*/  IMAD.MOV.U32 R15, RZ, RZ, 0x7ff00000 ;  /* 0x7ff00000ff0f7424 */ /* 0x000fcc00078e00ff */
[----:B------:R-:W-:-:S10]  /*171b0*/  DFMA R14, R12, R14, +INF ;  /* 0x7ff000000c0e742b */ /* 0x000fd4000000000e */
[----:B------:R-:W-:Y:S02]  /*171c0*/  FSEL R18, R14, RZ, P0 ;  /* 0x000000ff0e127208 */ /* 0x000fe40000000000 */
[----:B------:R-:W-:-:S07]  /*171d0*/  FSEL R19, R15, -QNAN , P0 ;  /* 0xfff000000f137808 */ /* 0x000fce0000000000 */
.L_x_179:
        /* <DEDUP_REMOVED lines=12> */
[----:B0-----:R0:W5:Y:S01]  /*172a0*/  LDG.E.64 R20, desc[UR8][R18.64] ;  /* 0x0000000812147981 */ /* 0x001162000c1e1b00 */
[C---:B------:R-:W-:Y:S02]  /*172b0*/  DADD R16, R12.reuse, 2 ;  /* 0x400000000c107429 */ /* 0x040fe40000000000 */
[C---:B------:R-:W-:Y:S02]  /*172c0*/  DSETP.NEU.AND P0, PT, R12.reuse, RZ, PT ;  /* 0x000000ff0c00722a */ /* 0x040fe40003f0d000 */
[----:B------:R-:W-:-:S06]  /*172d0*/  DSETP.NEU.AND P2, PT, R12, 1, PT ;  /* 0x3ff000000c00742a */ /* 0x000fcc0003f4d000 */
[----:B------:R-:W-:-:S04]  /*172e0*/  LOP3.LUT R16, R17, 0x7ff00000, RZ, 0xc0, !PT ;  /* 0x7ff0000011107812 */ /* 0x000fc800078ec0ff */
[----:B------:R-:W-:Y:S02]  /*172f0*/  ISETP.NE.AND P1, PT, R16, 0x7ff00000, PT ;  /* 0x7ff000001000780c */ /* 0x000fe40003f25270 */
[----:B------:R-:W-:-:S11]  /*17300*/  @!P0 CS2R R28, SRZ ;  /* 0x00000000001c8805 */ /* 0x000fd6000001ff00 */
[----:B0-----:R-:W-:Y:S05]  /*17310*/  @P1 BRA `(.L_x_180) ;  /* 0x0000000000181947 */ /* 0x001fea0003800000 */
[----:B------:R-:W-:-:S14]  /*17320*/  DSETP.NAN.AND P0, PT, R12, R12, PT ;  /* 0x0000000c0c00722a */ /* 0x000fdc0003f08000 */
[----:B------:R-:W-:Y:S01]  /*17330*/  @P0 DADD R28, R12, 2 ;  /* 0x400000000c1c0429 */ /* 0x000fe20000000000 */
[----:B------:R-:W-:Y:S10]  /*17340*/  @P0 BRA `(.L_x_180) ;  /* 0x00000000000c0947 */ /* 0x000ff40003800000 */
[----:B------:R-:W-:-:S14]  /*17350*/  DSETP.NEU.AND P0, PT, |R12|, +INF , PT ;  /* 0x7ff000000c00742a */ /* 0x000fdc0003f0d200 */
[----:B------:R-:W-:Y:S02]  /*17360*/  @!P0 IMAD.MOV.U32 R28, RZ, RZ, 0x0 ;  /* 0x00000000ff1c8424 */ /* 0x000fe400078e00ff */
[----:B------:R-:W-:-:S07]  /*17370*/  @!P0 IMAD.MOV.U32 R29, RZ, RZ, 0x7ff00000 ;  /* 0x7ff00000ff1d8424 */ /* 0x000fce00078e00ff */
.L_x_180:
        /* <DEDUP_REMOVED lines=11> */
[----:B------:R-:W4:Y:S04]  /*17430*/  LDG.E.64 R24, desc[UR8][R18.64+0x60] ;  /* 0x0000600812187981 */ /* 0x000f28000c1e1b00 */
[----:B------:R-:W4:Y:S04]  /*17440*/  LDG.E.64 R12, desc[UR8][R28.64+0x10] ;  /* 0x000010081c0c7981 */ /* 0x000f28000c1e1b00 */
[----:B------:R0:W5:Y:S01]  /*17450*/  LDG.E.64 R14, desc[UR8][R18.64] ;  /* 0x00000008120e7981 */ /* 0x000162000c1e1b00 */
[----:B------:R-:W-:Y:S01]  /*17460*/  MOV R0, 0x174e0 ;  /* 0x000174e000007802 */ /* 0x000fe20000000f00 */
[----:B------:R-:W-:Y:S01]  /*17470*/  UMOV UR5, 0x40000000 ;  /* 0x4000000000057882 */ /* 0x000fe20000000000 */
[----:B--2---:R-:W-:-:S08]  /*17480*/  DMUL R16, R16, R20 ;  /* 0x0000001410107228 */ /* 0x004fd00000000000 */
[----:B---3--:R-:W-:Y:S02]  /*17490*/  DMUL R16, R16, R22 ;  /* 0x0000001610107228 */ /* 0x008fe40000000000 */
[----:B----4-:R-:W-:-:S06]  /*174a0*/  DADD R38, -RZ, |R12| ;  /* 0x00000000ff267229 */ /* 0x010fcc000000050c */
[----:B------:R-:W-:-:S08]  /*174b0*/  DMUL R16, R16, R24 ;  /* 0x0000001810107228 */ /* 0x000fd00000000000 */
[----:B0-----:R-:W-:-:S11]  /*174c0*/  DMUL R16, R16, 4 ;  /* 0x4010000010107828 */ /* 0x001fd60000000000 */
[----:B-----5:R-:W-:Y:S05]  /*174d0*/  CALL.REL.NOINC `($_Z14bridgeFunctiondPdS_S_S_$__internal_accurate_pow) ;  /* 0x000001dc001c7944 */ /* 0x020fea0003c00000 */
[----:B------:R-:W0:Y:S02]  /*174e0*/  LDC.64 R26, c[0x0][0x398] ;  /* 0x0000e600ff1a7b82 */ /* 0x000e240000000a00 */
[----:B0-----:R-:W2:Y:S04]  /*174f0*/  LDG.E.64 R18, desc[UR8][R26.64] ;  /* 0x000000081a127981 */ /* 0x001ea8000c1e1b00 */
[----:B------:R-:W2:Y:S01]  /*17500*/  LDG.E.64 R20, desc[UR8][R26.64+0x8] ;  /* 0x000008081a147981 */ /* 0x000ea2000c1e1b00 */
[----:B------:R-:W-:Y:S01]  /*17510*/  MOV R22, 0x1 ;  /* 0x0000000100167802 */ /* 0x000fe20000000f00 */
[C---:B------:R-:W-:Y:S02]  /*17520*/  DSETP.NEU.AND P0, PT, R12.reuse, RZ, PT ;  /* 0x000000ff0c00722a */ /* 0x040fe40003f0d000 */
[----:B------:R-:W-:-:S02]  /*17530*/  DSETP.NEU.AND P2, PT, R12, 1, PT ;  /* 0x3ff000000c00742a */ /* 0x000fc40003f4d000 */
[----:B------:R-:W-:-:S10]  /*17540*/  DMUL R16, R16, R14 ;  /* 0x0000000e10107228 */ /* 0x000fd40000000000 */
[----:B------:R-:W-:Y:S01]  /*17550*/  @!P0 CS2R R28, SRZ ;  /* 0x00000000001c8805 */ /* 0x000fe2000001ff00 */
[----:B--2---:R-:W-:Y:S02]  /*17560*/  DMUL R18, R18, R20 ;  /* 0x0000001412127228 */ /* 0x004fe40000000000 */
[----:B------:R-:W-:-:S04]  /*17570*/  DADD R20, R12, 2 ;  /* 0x400000000c147429 */ /* 0x000fc80000000000 */
[----:B------:R-:W0:Y:S06]  /*17580*/  MUFU.RCP64H R23, R19 ;  /* 0x0000001300177308 */ /* 0x000e2c0000001800 */
[----:B------:R-:W-:-:S04]  /*17590*/  LOP3.LUT R20, R21, 0x7ff00000, RZ, 0xc0, !PT ;  /* 0x7ff0000015147812 */ /* 0x000fc800078ec0ff */
[----:B------:R-:W-:Y:S01]  /*175a0*/  ISETP.NE.AND P1, PT, R20, 0x7ff00000, PT ;  /* 0x7ff000001400780c */ /* 0x000fe20003f25270 */
[----:B0-----:R-:W-:-:S08]  /*175b0*/  DFMA R24, -R18, R22, 1 ;  /* 0x3ff000001218742b */ /* 0x001fd00000000116 */
[----:B------:R-:W-:-:S08]  /*175c0*/  DFMA R24, R24, R24, R24 ;  /* 0x000000181818722b */ /* 0x000fd00000000018 */
[----:B------:R-:W-:Y:S01]  /*175d0*/  DFMA R24, R22, R24, R22 ;  /* 0x000000181618722b */ /* 0x000fe20000000016 */
[----:B------:R-:W-:Y:S10]  /*175e0*/  @P1 BRA `(.L_x_181) ;  /* 0x0000000000181947 */ /* 0x000ff40003800000 */
[----:B------:R-:W-:-:S14]  /*175f0*/  DSETP.NAN.AND P0, PT, R12, R12, PT ;  /* 0x0000000c0c00722a */ /* 0x000fdc0003f08000 */
[----:B------:R-:W-:Y:S01]  /*17600*/  @P0 DADD R28, R12, 2 ;  /* 0x400000000c1c0429 */ /* 0x000fe20000000000 */
[----:B------:R-:W-:Y:S10]  /*17610*/  @P0 BRA `(.L_x_181) ;  /* 0x00000000000c0947 */ /* 0x000ff40003800000 */
[----:B------:R-:W-:-:S14]  /*17620*/  DSETP.NEU.AND P0, PT, |R12|, +INF , PT ;  /* 0x7ff000000c00742a */ /* 0x000fdc0003f0d200 */
[----:B------:R-:W-:Y:S02]  /*17630*/  @!P0 IMAD.MOV.U32 R28, RZ, RZ, 0x0 ;  /* 0x00000000ff1c8424 */ /* 0x000fe400078e00ff */
[----:B------:R-:W-:-:S07]  /*17640*/  @!P0 IMAD.MOV.U32 R29, RZ, RZ, 0x7ff00000 ;  /* 0x7ff00000ff1d8424 */ /* 0x000fce00078e00ff */
.L_x_181:
[----:B------:R-:W-:Y:S01]  /*17650*/  DFMA R20, -R18, R24, 1 ;  /* 0x3ff000001214742b */ /* 0x000fe20000000118 */
[----:B------:R-:W-:Y:S02]  /*17660*/  FSEL R22, R28, RZ, P2 ;  /* 0x000000ff1c167208 */ /* 0x000fe40001000000 */
[----:B------:R-:W-:-:S05]  /*17670*/  FSEL R23, R29, 1.875, P2 ;  /* 0x3ff000001d177808 */ /* 0x000fca0001000000 */
[----:B------:R-:W-:Y:S02]  /*17680*/  DFMA R20, R24, R20, R24 ;  /* 0x000000141814722b */ /* 0x000fe40000000018 */
[----:B------:R-:W-:-:S08]  /*17690*/  DMUL R26, R16, R22 ;  /* 0x00000016101a7228 */ /* 0x000fd00000000000 */
[----:B------:R-:W-:Y:S02]  /*176a0*/  DMUL R16, R26, R20 ;  /* 0x000000141a107228 */ /* 0x000fe40000000000 */
[----:B------:R-:W-:-:S06]  /*176b0*/  FSETP.GEU.AND P1, PT, |R27|, 6.5827683646048100446e-37, PT ;  /* 0x036000001b00780b */ /* 0x000fcc0003f2e200 */
        /* <DEDUP_REMOVED lines=12> */
.L_x_182:
[----:B------:R-:W0:Y:S02]  /*17780*/  LDC.64 R16, c[0x0][0x388] ;  /* 0x0000e200ff107b82 */ /* 0x000e240000000a00 */
[----:B0-----:R-:W5:Y:S01]  /*17790*/  LDG.E.64 R16, desc[UR8][R16.64+0x18] ;  /* 0x0000180810107981 */ /* 0x001f62000c1e1b00 */
[----:B------:R-:W0:Y:S01]  /*177a0*/  MUFU.RCP64H R23, R19 ;  /* 0x0000001300177308 */ /* 0x000e220000001800 */
[----:B------:R-:W-:Y:S01]  /*177b0*/  IMAD.MOV.U32 R22, RZ, RZ, 0x1 ;  /* 0x00000001ff167424 */ /* 0x000fe200078e00ff */
[----:B------:R-:W-:-:S08]  /*177c0*/  DADD R14, R14, R14 ;  /* 0x000000000e0e7229 */ /* 0x000fd0000000000e */
[----:B------:R-:W-:Y:S02]  /*177d0*/  DMUL R26, R12, R14 ;  /* 0x0000000e0c1a7228 */ /* 0x000fe40000000000 */
[----:B0-----:R-:W-:-:S08]  /*177e0*/  DFMA R24, -R18, R22, 1 ;  /* 0x3ff000001218742b */ /* 0x001fd00000000116 */
[----:B------:R-:W-:Y:S01]  /*177f0*/  FSETP.GEU.AND P1, PT, |R27|, 6.5827683646048100446e-37, PT ;  /* 0x036000001b00780b */ /* 0x000fe20003f2e200 */
        /* <DEDUP_REMOVED lines=14> */
[----:B-----5:R-:W-:Y:S05]  /*178e0*/  CALL.REL.NOINC `($__internal_1_$__cuda_sm20_div_rn_f64_full) ;  /* 0x000001d0008c7944 */ /* 0x020fea0003c00000 */
[----:B------:R-:W-:-:S07]  /*178f0*/  IMAD.MOV.U32 R24, RZ, RZ, R0 ;  /* 0x000000ffff187224 */ /* 0x000fce00078e0000 */
.L_x_183:
[----:B------:R-:W0:Y:S02]  /*17900*/  LDC.64 R12, c[0x0][0x398] ;  /* 0x0000e600ff0c7b82 */ /* 0x000e240000000a00 */
[----:B0-----:R-:W5:Y:S01]  /*17910*/  LDG.E.64 R12, desc[UR8][R12.64+0x60] ;  /* 0x000060080c0c7981 */ /* 0x001f62000c1e1b00 */
        /* <DEDUP_REMOVED lines=43> */
[----:B------:R-:W-:-:S03]  /*17bd0*/  IMAD.MOV.U32 R26, RZ, RZ, R22 ;  /* 0x000000ffff1a7224 */ /* 0x000fc600078e0016 */
        /* <DEDUP_REMOVED lines=17> */
.L_x_184:
        /* <DEDUP_REMOVED lines=9> */
[----:B------:R-:W-:-:S04]  /*17d80*/  SHF.R.S32.HI R15, RZ, 0x1, R0 ;  /* 0x00000001ff0f7819 */ /* 0x000fc80000011400 */
[----:B------:R-:W-:Y:S01]  /*17d90*/  IADD3 R14, PT, PT, R14, -R15, RZ ;  /* 0x8000000f0e0e7210 */ /* 0x000fe20007ffe0ff */
[----:B------:R-:W-:-:S03]  /*17da0*/  IMAD R23, R15, 0x100000, R23 ;  /* 0x001000000f177824 */ /* 0x000fc600078e0217 */
[----:B------:R-:W-:-:S06]  /*17db0*/  LEA R27, R14, 0x3ff00000, 0x14 ;  /* 0x3ff000000e1b7811 */ /* 0x000fcc00078ea0ff */
[----:B------:R-:W-:-:S11]  /*17dc0*/  DMUL R26, R22, R26 ;  /* 0x0000001a161a7228 */ /* 0x000fd60000000000 */
.L_x_185:
[----:B------:R-:W-:Y:S01]  /*17dd0*/  DADD R24, R26, -1 ;  /* 0xbff000001a187429 */ /* 0x000fe20000000000 */
[----:B------:R-:W-:Y:S01]  /*17de0*/  IMAD.MOV.U32 R14, RZ, RZ, 0x1 ;  /* 0x00000001ff0e7424 */ /* 0x000fe200078e00ff */
[----:B------:R-:W-:Y:S01]  /*17df0*/  UMOV UR6, 0xa9fbe76d ;  /* 0xa9fbe76d00067882 */ /* 0x000fe20000000000 */
[----:B------:R-:W-:Y:S02]  /*17e00*/  UMOV UR7, 0x3fd5d2f1 ;  /* 0x3fd5d2f100077882 */ /* 0x000fe40000000000 */
[----:B-----5:R-:W-:Y:S01]  /*17e10*/  DMUL R12, R12, -UR6 ;  /* 0x800000060c0c7c28 */ /* 0x020fe20008000000 */
[----:B------:R-:W0:Y:S07]  /*17e20*/  MUFU.RCP64H R15, R25 ;  /* 0x00000019000f7308 */ /* 0x000e2e0000001800 */
[----:B------:R-:W-:-:S08]  /*17e30*/  DFMA R12, R16, R18, R12 ;  /* 0x00000012100c722b */ /* 0x000fd0000000000c */
        /* <DEDUP_REMOVED lines=14> */
[----:B------:R-:W-:Y:S02]  /*17f20*/  MOV R26, R24 ;  /* 0x00000018001a7202 */ /* 0x000fe40000000f00 */
[----:B------:R-:W-:-:S07]  /*17f30*/  MOV R24, 0x17f50 ;  /* 0x00017f5000187802 */ /* 0x000fce0000000f00 */
[----:B------:R-:W-:Y:S05]  /*17f40*/  CALL.REL.NOINC `($__internal_1_$__cuda_sm20_div_rn_f64_full) ;  /* 0x000001c800f47944 */ /* 0x000fea0003c00000 */
[----:B------:R-:W-:Y:S02]  /*17f50*/  IMAD.MOV.U32 R14, RZ, RZ, R0 ;  /* 0x000000ffff0e7224 */ /* 0x000fe400078e0000 */
[----:B------:R-:W-:-:S07]  /*17f60*/  IMAD.MOV.U32 R15, RZ, RZ, R25 ;  /* 0x000000ffff0f7224 */ /* 0x000fce00078e0019 */
.L_x_186:
[----:B------:R-:W0:Y:S08]  /*17f70*/  LDC.64 R22, c[0x0][0x3a0] ;  /* 0x0000e800ff167b82 */ /* 0x000e300000000a00 */
[----:B------:R-:W1:Y:S01]  /*17f80*/  LDC.64 R28, c[0x0][0x398] ;  /* 0x0000e600ff1c7b82 */ /* 0x000e620000000a00 */
[----:B0-----:R0:W-:Y:S04]  /*17f90*/  STG.E.64 desc[UR8][R22.64+0x1b8], R14 ;  /* 0x0001b80e16007986 */ /* 0x0011e8000c101b08 */
[----:B-1----:R-:W2:Y:S04]  /*17fa0*/  LDG.E.64 R24, desc[UR8][R28.64+0x10] ;  /* 0x000010081c187981 */ /* 0x002ea8000c1e1b00 */
[----:B------:R-:W3:Y:S04]  /*17fb0*/  LDG.E.64 R12, desc[UR8][R28.64] ;  /* 0x000000081c0c7981 */ /* 0x000ee8000c1e1b00 */
[----:B------:R-:W4:Y:S01]  /*17fc0*/  LDG.E.64 R16, desc[UR8][R28.64+0x8] ;  /* 0x000008081c107981 */ /* 0x000f22000c1e1b00 */
[----:B------:R-:W-:Y:S01]  /*17fd0*/  IMAD.MOV.U32 R18, RZ, RZ, 0x1 ;  /* 0x00000001ff127424 */ /* 0x000fe200078e00ff */
[----:B--2---:R-:W1:Y:S01]  /*17fe0*/  MUFU.RCP64H R19, R25 ;  /* 0x0000001900137308 */ /* 0x004e620000001800 */
[----:B---3--:R-:W-:-:S08]  /*17ff0*/  DMUL R12, R12, 0.5 ;  /* 0x3fe000000c0c7828 */ /* 0x008fd00000000000 */
[----:B----4-:R-:W-:Y:S02]  /*18000*/  DMUL R26, R12, R16 ;  /* 0x000000100c1a7228 */ /* 0x010fe40000000000 */
[----:B-1----:R-:W-:-:S08]  /*18010*/  DFMA R20, -R24, R18, 1 ;  /* 0x3ff000001814742b */ /* 0x002fd00000000112 */
        /* <DEDUP_REMOVED lines=17> */
.L_x_187:
        /* <DEDUP_REMOVED lines=24> */
.L_x_188:
[----:B------:R-:W-:Y:S01]  /*182b0*/  ISETP.GT.AND P0, PT, R25, 0xfffff, PT ;  /* 0x000fffff1900780c */ /* 0x000fe20003f04270 */
[----:B------:R-:W-:Y:S02]  /*182c0*/  IMAD.MOV.U32 R16, RZ, RZ, R24 ;  /* 0x000000ffff107224 */ /* 0x000fe400078e0018 */
[----:B------:R-:W-:-:S10]  /*182d0*/  IMAD.MOV.U32 R17, RZ, RZ, R25 ;  /* 0x000000ffff117224 */ /* 0x000fd400078e0019 */
[----:B------:R-:W-:-:S10]  /*182e0*/  @!P0 DMUL R16, R16, 1.80143985094819840000e+16 ;  /* 0x4350000010108828 */ /* 0x000fd40000000000 */
[----:B------:R-:W-:Y:S01]  /*182f0*/  @!P0 MOV R25, R17 ;  /* 0x0000001100198202 */ /* 0x000fe20000000f00 */
[----:B------:R-:W-:-:S04]  /*18300*/  @!P0 IMAD.MOV.U32 R24, RZ, RZ, R16 ;  /* 0x000000ffff188224 */ /* 0x000fc800078e0010 */
[----:B------:R-:W-:-:S05]  /*18310*/  VIADD R0, R25, 0xffffffff ;  /* 0xffffffff19007836 */ /* 0x000fca0000000000 */
[----:B------:R-:W-:Y:S01]  /*18320*/  ISETP.GT.U32.AND P1, PT, R0, 0x7feffffe, PT ;  /* 0x7feffffe0000780c */ /* 0x000fe20003f24070 */
[----:B------:R-:W-:Y:S02]  /*18330*/  IMAD.MOV.U32 R0, RZ, RZ, -0x3ff ;  /* 0xfffffc01ff007424 */ /* 0x000fe400078e00ff */
[----:B------:R-:W-:-:S10]  /*18340*/  @!P0 IMAD.MOV.U32 R0, RZ, RZ, -0x435 ;  /* 0xfffffbcbff008424 */ /* 0x000fd400078e00ff */
[----:B------:R-:W-:Y:S05]  /*18350*/  @P1 BRA `(.L_x_189) ;  /* 0x0000000400041947 */ /* 0x000fea0003800000 */
[----:B------:R-:W-:Y:S01]  /*18360*/  LOP3.LUT R16, R25, 0xfffff, RZ, 0xc0, !PT ;  /* 0x000fffff19107812 */ /* 0x000fe200078ec0ff */
[----:B------:R-:W-:Y:S01]  /*18370*/  IMAD.MOV.U32 R18, RZ, RZ, RZ ;  /* 0x000000ffff127224 */ /* 0x000fe200078e00ff */
[----:B------:R-:W-:Y:S01]  /*18380*/  MOV R29, 0x3ed0ee25 ;  /* 0x3ed0ee25001d7802 */ /* 0x000fe20000000f00 */
[----:B------:R-:W-:Y:S01]  /*18390*/  IMAD.MOV.U32 R28, RZ, RZ, -0x748574fc ;  /* 0x8b7a8b04ff1c7424 */ /* 0x000fe200078e00ff */
[----:B------:R-:W-:Y:S01]  /*183a0*/  LOP3.LUT R17, R16, 0x3ff00000, RZ, 0xfc, !PT ;  /* 0x3ff0000010117812 */ /* 0x000fe200078efcff */
[----:B------:R-:W-:Y:S01]  /*183b0*/  UMOV UR6, 0x3ae80f1e ;  /* 0x3ae80f1e00067882 */ /* 0x000fe20000000000 */
[----:B------:R-:W-:Y:S01]  /*183c0*/  MOV R16, R24 ;  /* 0x0000001800107202 */ /* 0x000fe20000000f00 */
[----:B------:R-:W-:Y:S01]  /*183d0*/  UMOV UR7, 0x3eb1380b ;  /* 0x3eb1380b00077882 */ /* 0x000fe20000000000 */
[----:B------:R-:W-:Y:S01]  /*183e0*/  ISETP.GE.U32.AND P0, PT, R17, 0x3ff6a09f, PT ;  /* 0x3ff6a09f1100780c */ /* 0x000fe20003f06070 */
[----:B------:R-:W-:Y:S01]  /*183f0*/  IMAD.MOV.U32 R31, RZ, RZ, 0x43300000 ;  /* 0x43300000ff1f7424 */ /* 0x000fe200078e00ff */
[----:B------:R-:W-:Y:S01]  /*18400*/  LEA.HI R0, R25, R0, RZ, 0xc ;  /* 0x0000000019007211 */ /* 0x000fe200078f60ff */
[----:B------:R-:W-:Y:S01]  /*18410*/  UMOV UR10, 0x80000000 ;  /* 0x80000000000a7882 */ /* 0x000fe20000000000 */
[----:B------:R-:W-:-:S09]  /*18420*/  UMOV UR11, 0x43300000 ;  /* 0x43300000000b7882 */ /* 0x000fd20000000000 */
[----:B------:R-:W-:Y:S02]  /*18430*/  @P0 VIADD R19, R17, 0xfff00000 ;  /* 0xfff0000011130836 */ /* 0x000fe40000000000 */
[----:B------:R-:W-:Y:S02]  /*18440*/  @P0 VIADD R0, R0, 0x1 ;  /* 0x0000000100000836 */ /* 0x000fe40000000000 */
[----:B------:R-:W-:-:S03]  /*18450*/  @P0 IMAD.MOV.U32 R17, RZ, RZ, R19 ;  /* 0x000000ffff110224 */ /* 0x000fc600078e0013 */
[----:B------:R-:W-:-:S03]  /*18460*/  LOP3.LUT R30, R0, 0x80000000, RZ, 0x3c, !PT ;  /* 0x80000000001e7812 */ /* 0x000fc600078e3cff */
[C---:B------:R-:W-:Y:S02]  /*18470*/  DADD R26, R16.reuse, 1 ;  /* 0x3ff00000101a7429 */ /* 0x040fe40000000000 */
[----:B------:R-:W-:-:S04]  /*18480*/  DADD R16, R16, -1 ;  /* 0xbff0000010107429 */ /* 0x000fc80000000000 */
[----:B------:R-:W0:Y:S02]  /*18490*/  MUFU.RCP64H R19, R27 ;  /* 0x0000001b00137308 */ /* 0x000e240000001800 */
[----:B0-----:R-:W-:-:S08]  /*184a0*/  DFMA R20, -R26, R18, 1 ;  /* 0x3ff000001a14742b */ /* 0x001fd00000000112 */
[----:B------:R-:W-:-:S08]  /*184b0*/  DFMA R20, R20, R20, R20 ;  /* 0x000000141414722b */ /* 0x000fd00000000014 */
[----:B------:R-:W-:-:S08]  /*184c0*/  DFMA R18, R18, R20, R18 ;  /* 0x000000141212722b */ /* 0x000fd00000000012 */
[----:B------:R-:W-:-:S08]  /*184d0*/  DMUL R20, R16, R18 ;  /* 0x0000001210147228 */ /* 0x000fd00000000000 */
[----:B------:R-:W-:-:S08]  /*184e0*/  DFMA R20, R16, R18, R20 ;  /* 0x000000121014722b */ /* 0x000fd00000000014 */
[----:B------:R-:W-:Y:S02]  /*184f0*/  DMUL R22, R20, R20 ;  /* 0x0000001414167228 */ /* 0x000fe40000000000 */
[----:B------:R-:W-:-:S06]  /*18500*/  DADD R24, R16, -R20 ;  /* 0x0000000010187229 */ /* 0x000fcc0000000814 */
[----:B------:R-:W-:Y:S01]  /*18510*/  DFMA R26, R22, UR6, R28 ;  /* 0x00000006161a7c2b */ /* 0x000fe2000800001c */
[----:B------:R-:W-:Y:S01]  /*18520*/  UMOV UR6, 0x9f02676f ;  /* 0x9f02676f00067882 */ /* 0x000fe20000000000 */
[----:B------:R-:W-:Y:S01]  /*18530*/  UMOV UR7, 0x3ef3b266 ;  /* 0x3ef3b26600077882 */ /* 0x000fe20000000000 */
[----:B------:R-:W-:Y:S02]  /*18540*/  DADD R28, R24, R24 ;  /* 0x00000000181c7229 */ /* 0x000fe40000000018 */
[----:B------:R-:W-:Y:S01]  /*18550*/  DADD R24, R30, -UR10 ;  /* 0x8000000a1e187e29 */ /* 0x000fe20008000000 */
[----:B------:R-:W-:Y:S01]  /*18560*/  UMOV UR10, 0xfefa39ef ;  /* 0xfefa39ef000a7882 */ /* 0x000fe20000000000 */
[----:B------:R-:W-:Y:S01]  /*18570*/  UMOV UR11, 0x3fe62e42 ;  /* 0x3fe62e42000b7882 */ /* 0x000fe20000000000 */
[----:B------:R-:W-:Y:S01]  /*18580*/  DFMA R26, R22, R26, UR6 ;  /* 0x00000006161a7e2b */ /* 0x000fe2000800001a */
[----:B------:R-:W-:Y:S01]  /*18590*/  UMOV UR6, 0xa9ab0956 ;  /* 0xa9ab095600067882 */ /* 0x000fe20000000000 */
[----:B------:R-:W-:Y:S01]  /*185a0*/  UMOV UR7, 0x3f1745cb ;  /* 0x3f1745cb00077882 */ /* 0x000fe20000000000 */
[----:B------:R-:W-:-:S02]  /*185b0*/  DFMA R28, R16, -R20, R28 ;  /* 0x80000014101c722b */ /* 0x000fc4000000001c */
        /* <DEDUP_REMOVED lines=27> */
.L_x_189:
[----:B------:R-:W-:Y:S01]  /*18770*/  IMAD.MOV.U32 R18, RZ, RZ, 0x0 ;  /* 0x00000000ff127424 */ /* 0x000fe200078e00ff */
[----:B------:R-:W-:Y:S01]  /*18780*/  LOP3.LUT P0, RZ, R17, 0x7fffffff, RZ, 0xc0, !PT ;  /* 0x7fffffff11ff7812 */ /* 0x000fe2000780c0ff */
[----:B------:R-:W-:-:S06]  /*18790*/  IMAD.MOV.U32 R19, RZ, RZ, 0x7ff00000 ;  /* 0x7ff00000ff137424 */ /* 0x000fcc00078e00ff */
[----:B------:R-:W-:-:S10]  /*187a0*/  DFMA R18, R16, R18, +INF ;  /* 0x7ff000001012742b */ /* 0x000fd40000000012 */
[----:B------:R-:W-:Y:S02]  /*187b0*/  FSEL R16, R18, RZ, P0 ;  /* 0x000000ff12107208 */ /* 0x000fe40000000000 */
[----:B------:R-:W-:-:S07]  /*187c0*/  FSEL R17, R19, -QNAN , P0 ;  /* 0xfff0000013117808 */ /* 0x000fce0000000000 */
.L_x_190:
[----:B------:R-:W0:Y:S01]  /*187d0*/  LDC.64 R24, c[0x0][0x3a0] ;  /* 0x0000e800ff187b82 */ /* 0x000e220000000a00 */
[----:B------:R-:W-:-:S07]  /*187e0*/  DMUL R16, R16, R12 ;  /* 0x0000000c10107228 */ /* 0x000fce0000000000 */
[----:B------:R-:W1:Y:S08]  /*187f0*/  LDC.64 R32, c[0x0][0x388] ;  /* 0x0000e200ff207b82 */ /* 0x000e700000000a00 */
[----:B------:R-:W2:Y:S01]  /*18800*/  LDC.64 R30, c[0x0][0x398] ;  /* 0x0000e600ff1e7b82 */ /* 0x000ea20000000a00 */
[----:B0-----:R0:W-:Y:S04]  /*18810*/  STG.E.64 desc[UR8][R24.64+0x160], R16 ;  /* 0x0001601018007986 */ /* 0x0011e8000c101b08 */
[----:B-1----:R-:W3:Y:S04]  /*18820*/  LDG.E.64 R18, desc[UR8][R32.64] ;  /* 0x0000000820127981 */ /* 0x002ee8000c1e1b00 */
[----:B--2---:R-:W2:Y:S01]  /*18830*/  LDG.E.64 R12, desc[UR8][R30.64+0x98] ;  /* 0x000098081e0c7981 */ /* 0x004ea2000c1e1b00 */
[----:B------:R-:W0:Y:S01]  /*18840*/  MUFU.RCP64H R23, 5.979999542236328125 ;  /* 0x4017eb8500177908 */ /* 0x000e220000001800 */
[----:B------:R-:W-:Y:S01]  /*18850*/  MOV R28, 0x1eb851ec ;  /* 0x1eb851ec001c7802 */ /* 0x000fe20000000f00 */
[----:B------:R-:W-:-:S02]  /*18860*/  IMAD.MOV.U32 R29, RZ, RZ, 0x4017eb85 ;  /* 0x4017eb85ff1d7424 */ /* 0x000fc400078e00ff */
[----:B------:R-:W-:Y:S01]  /*18870*/  IMAD.MOV.U32 R22, RZ, RZ, 0x1 ;  /* 0x00000001ff167424 */ /* 0x000fe200078e00ff */
[----:B---3--:R-:W-:-:S08]  /*18880*/  DADD R18, -R16, R18 ;  /* 0x0000000010127229 */ /* 0x008fd00000000112 */
[----:B--2---:R-:W-:-:S07]  /*18890*/  DMUL R12, R12, R18 ;  /* 0x000000120c0c7228 */ /* 0x004fce0000000000 */
[----:B------:R1:W-:Y:S04]  /*188a0*/  STG.E.64 desc[UR8][R24.64+0x1c0], R12 ;  /* 0x0001c00c18007986 */ /* 0x0003e8000c101b08 */
[----:B------:R-:W2:Y:S04]  /*188b0*/  LDG.E.64 R20, desc[UR8][R32.64] ;  /* 0x0000000820147981 */ /* 0x000ea8000c1e1b00 */
[----:B------:R-:W3:Y:S01]  /*188c0*/  LDG.E.64 R18, desc[UR8][R30.64+0x100] ;  /* 0x000100081e127981 */ /* 0x000ee2000c1e1b00 */
[----:B0-----:R-:W-:-:S08]  /*188d0*/  DFMA R16, R22, -R28, 1 ;  /* 0x3ff000001610742b */ /* 0x001fd0000000081c */
[----:B------:R-:W-:-:S08]  /*188e0*/  DFMA R16, R16, R16, R16 ;  /* 0x000000101010722b */ /* 0x000fd00000000010 */
[----:B------:R-:W-:-:S08]  /*188f0*/  DFMA R16, R22, R16, R22 ;  /* 0x000000101610722b */ /* 0x000fd00000000016 */
[----:B------:R-:W-:-:S08]  /*18900*/  DFMA R22, R16, -R28, 1 ;  /* 0x3ff000001016742b */ /* 0x000fd0000000081c */
[----:B------:R-:W-:Y:S02]  /*18910*/  DFMA R22, R16, R22, R16 ;  /* 0x000000161016722b */ /* 0x000fe40000000010 */
[----:B--2---:R-:W-:Y:S02]  /*18920*/  DADD R26, -R20, 25 ;  /* 0x40390000141a7429 */ /* 0x004fe40000000100 */
[----:B------:R-:W-:-:S06]  /*18930*/  DADD R10, -R10, R20 ;  /* 0x000000000a0a7229 */ /* 0x000fcc0000000114 */
[----:B-1----:R-:W-:Y:S02]  /*18940*/  DMUL R24, R26, R22 ;  /* 0x000000161a187228 */ /* 0x002fe40000000000 */
[----:B------:R-:W-:Y:S01]  /*18950*/  FSETP.GEU.AND P1, PT, |R27|, 6.5827683646048100446e-37, PT ;  /* 0x036000001b00780b */ /* 0x000fe20003f2e200 */
[----:B---3--:R-:W-:-:S05]  /*18960*/  DMUL R10, R18, R10 ;  /* 0x0000000a120a7228 */ /* 0x008fca0000000000 */
[----:B------:R-:W-:-:S08]  /*18970*/  DFMA R16, R24, -R28, R26 ;  /* 0x8000001c1810722b */ /* 0x000fd0000000001a */
[----:B------:R-:W-:-:S10]  /*18980*/  DFMA R24, R22, R16, R24 ;  /* 0x000000101618722b */ /* 0x000fd40000000018 */
[----:B------:R-:W-:-:S05]  /*18990*/  FFMA R0, RZ, 2.3737499713897705078, R25 ;  /* 0x4017eb85ff007823 */ /* 0x000fca0000000019 */
        /* <DEDUP_REMOVED lines=8> */
.L_x_191:
        /* <DEDUP_REMOVED lines=59> */
.L_x_192:
[----:B------:R-:W-:Y:S01]  /*18dd0*/  DADD R24, R18, 1 ;  /* 0x3ff0000012187429 */ /* 0x000fe20000000000 */
        /* <DEDUP_REMOVED lines=19> */
[----:B------:R-:W-:Y:S02]  /*18f10*/  IMAD.MOV.U32 R18, RZ, RZ, R0 ;  /* 0x000000ffff127224 */ /* 0x000fe400078e0000 */
[----:B------:R-:W-:-:S07]  /*18f20*/  IMAD.MOV.U32 R19, RZ, RZ, R25 ;  /* 0x000000ffff137224 */ /* 0x000fce00078e0019 */
.L_x_193:
[----:B------:R-:W0:Y:S08]  /*18f30*/  LDC.64 R26, c[0x0][0x3a0] ;  /* 0x0000e800ff1a7b82 */ /* 0x000e300000000a00 */
[----:B------:R-:W1:Y:S08]  /*18f40*/  LDC.64 R16, c[0x0][0x388] ;  /* 0x0000e200ff107b82 */ /* 0x000e700000000a00 */
[----:B------:R-:W2:Y:S01]  /*18f50*/  LDC.64 R28, c[0x0][0x398] ;  /* 0x0000e600ff1c7b82 */ /* 0x000ea20000000a00 */
[----:B0-----:R0:W-:Y:S04]  /*18f60*/  STG.E.64 desc[UR8][R26.64+0x1e8], R18 ;  /* 0x0001e8121a007986 */ /* 0x0011e8000c101b08 */
[----:B-1----:R-:W3:Y:S04]  /*18f70*/  LDG.E.64 R16, desc[UR8][R16.64+0x18] ;  /* 0x0000180810107981 */ /* 0x002ee8000c1e1b00 */
[----:B--2---:R-:W3:Y:S04]  /*18f80*/  LDG.E.64 R24, desc[UR8][R28.64+0xf8] ;  /* 0x0000f8081c187981 */ /* 0x004ee8000c1e1b00 */
[----:B------:R-:W0:Y:S01]  /*18f90*/  LDG.E.64 R10, desc[UR8][R28.64+0xf0] ;  /* 0x0000f0081c0a7981 */ /* 0x000e22000c1e1b00 */
[----:B------:R-:W-:Y:S01]  /*18fa0*/  IMAD.MOV.U32 R20, RZ, RZ, 0x1 ;  /* 0x00000001ff147424 */ /* 0x000fe200078e00ff */
[----:B---3--:R-:W-:-:S02]  /*18fb0*/  DADD R24, R16, R24 ;  /* 0x0000000010187229 */ /* 0x008fc40000000018 */
[----:B0-----:R-:W-:-:S04]  /*18fc0*/  DMUL R26, R10, R16 ;  /* 0x000000100a1a7228 */ /* 0x001fc80000000000 */
        /* <DEDUP_REMOVED lines=19> */
.L_x_194:
[----:B------:R-:W0:Y:S08]  /*19100*/  LDC.64 R26, c[0x0][0x3a0] ;  /* 0x0000e800ff1a7b82 */ /* 0x000e300000000a00 */
[----:B------:R-:W1:Y:S01]  /*19110*/  LDC.64 R10, c[0x0][0x398] ;  /* 0x0000e600ff0a7b82 */ /* 0x000e620000000a00 */
[----:B------:R-:W-:Y:S01]  /*19120*/  IMAD.MOV.U32 R20, RZ, RZ, 0x1 ;  /* 0x00000001ff147424 */ /* 0x000fe200078e00ff */
[----:B------:R-:W2:Y:S06]  /*19130*/  LDCU.64 UR6, c[0x0][0x380] ;  /* 0x00007000ff0677ac */ /* 0x000eac0008000a00 */
[----:B------:R-:W3:Y:S01]  /*19140*/  LDC R0, c[0x0][0x384] ;  /* 0x0000e100ff007b82 */ /* 0x000ee20000000800 */
[----:B0-----:R0:W-:Y:S04]  /*19150*/  STG.E.64 desc[UR8][R26.64+0x1e0], R16 ;  /* 0x0001e0101a007986 */ /* 0x0011e8000c101b08 */
[----:B-1----:R-:W4:Y:S01]  /*19160*/  LDG.E.64 R10, desc[UR8][R10.64+0x30] ;  /* 0x000030080a0a7981 */ /* 0x002f22000c1e1b00 */
[----:B---3--:R-:W-:Y:S01]  /*19170*/  FSETP.GEU.AND P1, PT, |R0|, 6.5827683646048100446e-37, PT ;  /* 0x036000000000780b */ /* 0x008fe20003f2e200 */
[----:B----4-:R-:W1:Y:S02]  /*19180*/  MUFU.RCP64H R21, R11 ;  /* 0x0000000b00157308 */ /* 0x010e640000001800 */
[----:B-1----:R-:W-:-:S08]  /*19190*/  DFMA R22, -R10, R20, 1 ;  /* 0x3ff000000a16742b */ /* 0x002fd00000000114 */
[----:B------:R-:W-:-:S08]  /*191a0*/  DFMA R22, R22, R22, R22 ;  /* 0x000000161616722b */ /* 0x000fd00000000016 */
[----:B------:R-:W-:-:S08]  /*191b0*/  DFMA R22, R20, R22, R20 ;  /* 0x000000161416722b */ /* 0x000fd00000000014 */
[----:B------:R-:W-:-:S08]  /*191c0*/  DFMA R20, -R10, R22, 1 ;  /* 0x3ff000000a14742b */ /* 0x000fd00000000116 */
[----:B------:R-:W-:-:S08]  /*191d0*/  DFMA R20, R22, R20, R22 ;  /* 0x000000141614722b */ /* 0x000fd00000000016 */
[----:B--2---:R-:W-:-:S08]  /*191e0*/  DMUL R24, R20, UR6 ;  /* 0x0000000614187c28 */ /* 0x004fd00008000000 */
[----:B------:R-:W-:-:S08]  /*191f0*/  DFMA R22, -R10, R24, UR6 ;  /* 0x000000060a167e2b */ /* 0x000fd00008000118 */
[----:B------:R-:W-:-:S10]  /*19200*/  DFMA R24, R20, R22, R24 ;  /* 0x000000161418722b */ /* 0x000fd40000000018 */
[----:B------:R-:W-:-:S05]  /*19210*/  FFMA R20, RZ, R11, R25 ;  /* 0x0000000bff147223 */ /* 0x000fca0000000019 */
[----:B------:R-:W-:-:S13]  /*19220*/  FSETP.GT.AND P0, PT, |R20|, 1.469367938527859385e-39, PT ;  /* 0x001000001400780b */ /* 0x000fda0003f04200 */
[----:B0-----:R-:W-:Y:S05]  /*19230*/  @P0 BRA P1, `(.L_x_195) ;  /* 0x00000000001c0947 */ /* 0x001fea0000800000 */
[----:B------:R-:W0:Y:S01]  /*19240*/  LDC R0, c[0x0][0x380] ;  /* 0x0000e000ff007b82 */ /* 0x000e220000000800 */
[----:B------:R-:W-:Y:S01]  /*19250*/  IMAD.MOV.U32 R26, RZ, RZ, R10 ;  /* 0x000000ffff1a7224 */ /* 0x000fe200078e000a */
[----:B------:R-:W-:Y:S02]  /*19260*/  MOV R25, R11 ;  /* 0x0000000b00197202 */ /* 0x000fe40000000f00 */
[----:B------:R-:W-:-:S04]  /*19270*/  MOV R24, 0x192a0 ;  /* 0x000192a000187802 */ /* 0x000fc80000000f00 */
[----:B------:R-:W1:Y:S03]  /*19280*/  LDC R27, c[0x0][0x384] ;  /* 0x0000e100ff1b7b82 */ /* 0x000e660000000800 */
[----:B01----:R-:W-:Y:S05]  /*19290*/  CALL.REL.NOINC `($__internal_1_$__cuda_sm20_div_rn_f64_full) ;  /* 0x000001b800207944 */ /* 0x003fea0003c00000 */
[----:B------:R-:W-:-:S07]  /*192a0*/  IMAD.MOV.U32 R24, RZ, RZ, R0 ;  /* 0x000000ffff187224 */ /* 0x000fce00078e0000 */
.L_x_195:
[----:B------:R-:W0:Y:S08]  /*192b0*/  LDC.64 R20, c[0x0][0x3a0] ;  /* 0x0000e800ff147b82 */ /* 0x000e300000000a00 */
[----:B------:R-:W1:Y:S01]  /*192c0*/  LDC.64 R22, c[0x0][0x398] ;  /* 0x0000e600ff167b82 */ /* 0x000e620000000a00 */
[----:B------:R-:W-:Y:S01]  /*192d0*/  DADD R6, R8, R6 ;  /* 0x0000000008067229 */ /* 0x000fe20000000006 */
[----:B------:R-:W2:Y:S01]  /*192e0*/  LDCU.64 UR6, c[0x0][0x380] ;  /* 0x00007000ff0677ac */ /* 0x000ea20008000a00 */
[----:B0-----:R-:W3:Y:S04]  /*192f0*/  LDG.E.64 R32, desc[UR8][R20.64+0x1d0] ;  /* 0x0001d00814207981 */ /* 0x001ee8000c1e1b00 */
[----:B------:R-:W4:Y:S04]  /*19300*/  LDG.E.64 R34, desc[UR8][R20.64+0x1a8] ;  /* 0x0001a80814227981 */ /* 0x000f28000c1e1b00 */
[----:B------:R-:W5:Y:S04]  /*19310*/  LDG.E.64 R30, desc[UR8][R20.64+0x1b0] ;  /* 0x0001b008141e7981 */ /* 0x000f68000c1e1b00 */
[----:B------:R-:W5:Y:S04]  /*19320*/  LDG.E.64 R28, desc[UR8][R20.64+0x1d8] ;  /* 0x0001d808141c7981 */ /* 0x000f68000c1e1b00 */
[----:B-1----:R-:W5:Y:S01]  /*19330*/  LDG.E.64 R26, desc[UR8][R22.64+0x28] ;  /* 0x00002808161a7981 */ /* 0x002f62000c1e1b00 */
[----:B------:R-:W-:Y:S01]  /*19340*/  DADD R6, R4, R6 ;  /* 0x0000000004067229 */ /* 0x000fe20000000006 */
[----:B------:R-:W2:Y:S07]  /*19350*/  FRND.F64.FLOOR R24, R24 ;  /* 0x0000001800187313 */ /* 0x000eae0000305800 */
[----:B------:R-:W-:Y:S01]  /*19360*/  DADD R6, R2, R6 ;  /* 0x0000000002067229 */ /* 0x000fe20000000006 */
[----:B------:R-:W-:-:S07]  /*19370*/  CS2R R2, SRZ ;  /* 0x0000000000027805 */ /* 0x000fce000001ff00 */
[----:B------:R-:W-:Y:S02]  /*19380*/  DADD R6, R6, R14 ;  /* 0x0000000006067229 */ /* 0x000fe4000000000e */
[----:B--2---:R-:W-:-:S06]  /*19390*/  DFMA R10, -R10, R24, UR6 ;  /* 0x000000060a0a7e2b */ /* 0x004fcc0008000118 */
[----:B---3--:R-:W-:-:S08]  /*193a0*/  DADD R6, R6, R32 ;  /* 0x0000000006067229 */ /* 0x008fd00000000020 */
[----:B----4-:R-:W-:-:S08]  /*193b0*/  DADD R6, R6, R34 ;  /* 0x0000000006067229 */ /* 0x010fd00000000022 */
[----:B-----5:R-:W-:Y:S01]  /*193c0*/  DADD R6, R6, R30 ;  /* 0x0000000006067229 */ /* 0x020fe2000000001e */
[----:B------:R-:W0:Y:S01]  /*193d0*/  LDC.64 R30, c[0x0][0x390] ;  /* 0x0000e400ff1e7b82 */ /* 0x000e220000000a00 */
[----:B------:R-:W-:-:S06]  /*193e0*/  DSETP.GE.AND P0, PT, R10, R26, PT ;  /* 0x0000001a0a00722a */ /* 0x000fcc0003f06000 */
[----:B------:R-:W-:-:S08]  /*193f0*/  DADD R6, R6, R28 ;  /* 0x0000000006067229 */ /* 0x000fd0000000001c */
[----:B------:R-:W-:-:S08]  /*19400*/  DADD R6, R12, R6 ;  /* 0x000000000c067229 */ /* 0x000fd00000000006 */
[----:B------:R-:W-:-:S08]  /*19410*/  DADD R6, R6, R18 ;  /* 0x0000000006067229 */ /* 0x000fd00000000012 */
[----:B------:R-:W-:Y:S01]  /*19420*/  DADD R6, R6, R16 ;  /* 0x0000000006067229 */ /* 0x000fe20000000010 */
[----:B------:R-:W-:Y:S10]  /*19430*/  @!P0 BRA `(.L_x_196) ;  /* 0x0000000000108947 */ /* 0x000ff40003800000 */
[----:B------:R-:W2:Y:S02]  /*19440*/  LDG.E.64 R4, desc[UR8][R22.64+0x38] ;  /* 0x0000380816047981 */ /* 0x000ea4000c1e1b00 */
[----:B--2---:R-:W-:-:S08]  /*19450*/  DADD R4, R26, R4 ;  /* 0x000000001a047229 */ /* 0x004fd00000000004 */
[----:B------:R-:W-:-:S14]  /*19460*/  DSETP.GTU.AND P0, PT, R10, R4, PT ;  /* 0x000000040a00722a */ /* 0x000fdc0003f0c000 */
[----:B------:R1:W5:Y:S02]  /*19470*/  @!P0 LDG.E.64 R2, desc[UR8][R22.64+0x40] ;  /* 0x0000400816028981 */ /* 0x000364000c1e1b00 */
.L_x_196:
[----:B-----5:R-:W-:Y:S01]  /*19480*/  DADD R6, R6, R2 ;  /* 0x0000000006067229 */ /* 0x020fe20000000002 */
[----:B------:R2:W-:Y:S07]  /*19490*/  STG.E.64 desc[UR8][R20.64], R2 ;  /* 0x0000000214007986 */ /* 0x0005ee000c101b08 */
[----:B------:R-:W-:-:S07]  /*194a0*/  DADD R28, -RZ, -R6 ;  /* 0x00000000ff1c7229 */ /* 0x000fce0000000906 */
[----:B0-----:R0:W-:Y:S04]  /*194b0*/  STG.E.64 desc[UR8][R30.64], R28 ;  /* 0x0000001c1e007986 */ /* 0x0011e8000c101b08 */
[----:B------:R-:W2:Y:S04]  /*194c0*/  LDG.E.64 R24, desc[UR8][R22.64+0x20] ;  /* 0x0000200816187981 */ /* 0x000ea8000c1e1b00 */
[----:B------:R-:W2:Y:S04]  /*194d0*/  LDG.E.64 R26, desc[UR8][R22.64+0x10] ;  /* 0x00001008161a7981 */ /* 0x000ea8000c1e1b00 */
[----:B------:R-:W3:Y:S04]  /*194e0*/  LDG.E.64 R6, desc[UR8][R20.64+0x190] ;  /* 0x0001900814067981 */ /* 0x000ee8000c1e1b00 */
[----:B------:R-:W3:Y:S04]  /*194f0*/  LDG.E.64 R8, desc[UR8][R20.64+0x1c8] ;  /* 0x0001c80814087981 */ /* 0x000ee8000c1e1b00 */
[----:B------:R-:W4:Y:S04]  /*19500*/  LDG.E.64 R10, desc[UR8][R20.64+0x198] ;  /* 0x00019808140a7981 */ /* 0x000f28000c1e1b00 */
[----:B------:R-:W4:Y:S04]  /*19510*/  LDG.E.64 R12, desc[UR8][R20.64+0x1a0] ;  /* 0x0001a008140c7981 */ /* 0x000f28000c1e1b00 */
[----:B------:R-:W4:Y:S04]  /*19520*/  LDG.E.64 R14, desc[UR8][R20.64+0x1e8] ;  /* 0x0001e808140e7981 */ /* 0x000f28000c1e1b00 */
[----:B------:R-:W4:Y:S04]  /*19530*/  LDG.E.64 R16, desc[UR8][R20.64] ;  /* 0x0000000814107981 */ /* 0x000f28000c1e1b00 */
[----:B------:R-:W4:Y:S04]  /*19540*/  LDG.E.64 R18, desc[UR8][R20.64+0x1d0] ;  /* 0x0001d00814127981 */ /* 0x000f28000c1e1b00 */
[----:B------:R-:W4:Y:S01]  /*19550*/  LDG.E.64 R4, desc[UR8][R22.64+0x18] ;  /* 0x0000180816047981 */ /* 0x000f22000c1e1b00 */
[----:B--2---:R-:W-:-:S02]  /*19560*/  DMUL R2, R24, R26 ;  /* 0x0000001a18027228 */ /* 0x004fc40000000000 */
[----:B---3--:R-:W-:-:S04]  /*19570*/  DADD R6, R6, R8 ;  /* 0x0000000006067229 */ /* 0x008fc80000000008 */
[----:B------:R-:W2:Y:S01]  /*19580*/  MUFU.RCP64H R9, R3 ;  /* 0x0000000300097308 */ /* 0x000ea20000001800 */
[----:B------:R-:W-:-:S03]  /*19590*/  IMAD.MOV.U32 R8, RZ, RZ, 0x1 ;  /* 0x00000001ff087424 */ /* 0x000fc600078e00ff */
[----:B----4-:R-:W-:-:S08]  /*195a0*/  DADD R6, R6, R10 ;  /* 0x0000000006067229 */ /* 0x010fd0000000000a */
[----:B------:R-:W-:Y:S02]  /*195b0*/  DADD R6, R6, R12 ;  /* 0x0000000006067229 */ /* 0x000fe4000000000c */
[----:B--2---:R-:W-:Y:S02]  /*195c0*/  DFMA R10, -R2, R8, 1 ;  /* 0x3ff00000020a742b */ /* 0x004fe40000000108 */
[----:B------:R-:W-:-:S04]  /*195d0*/  DADD R18, R18, R18 ;  /* 0x0000000012127229 */ /* 0x000fc80000000012 */
[----:B------:R-:W-:Y:S02]  /*195e0*/  DADD R6, R6, R14 ;  /* 0x0000000006067229 */ /* 0x000fe4000000000e */
[----:B------:R-:W-:-:S06]  /*195f0*/  DFMA R10, R10, R10, R10 ;  /* 0x0000000a0a0a722b */ /* 0x000fcc000000000a */
[----:B------:R-:W-:Y:S02]  /*19600*/  DADD R6, R6, R16 ;  /* 0x0000000006067229 */ /* 0x000fe40000000010 */
[----:B------:R-:W-:-:S06]  /*19610*/  DFMA R10, R8, R10, R8 ;  /* 0x0000000a080a722b */ /* 0x000fcc0000000008 */
[----:B------:R-:W-:Y:S02]  /*19620*/  DADD R6, R6, -R18 ;  /* 0x0000000006067229 */ /* 0x000fe40000000812 */
[----:B------:R-:W-:-:S06]  /*19630*/  DFMA R8, -R2, R10, 1 ;  /* 0x3ff000000208742b */ /* 0x000fcc000000010a */
[----:B------:R-:W-:Y:S02]  /*19640*/  DMUL R26, R6, -R4 ;  /* 0x80000004061a7228 */ /* 0x000fe40000000000 */
[----:B------:R-:W-:-:S08]  /*19650*/  DFMA R8, R10, R8, R10 ;  /* 0x000000080a08722b */ /* 0x000fd0000000000a */
[----:B------:R-:W-:Y:S01]  /*19660*/  FSETP.GEU.AND P1, PT, |R27|, 6.5827683646048100446e-37, PT ;  /* 0x036000001b00780b */ /* 0x000fe20003f2e200 */
        /* <DEDUP_REMOVED lines=10> */
[----:B-1----:R-:W-:Y:S05]  /*19710*/  CALL.REL.NOINC `($__internal_1_$__cuda_sm20_div_rn_f64_full) ;  /* 0x000001b400007944 */ /* 0x002fea0003c00000 */
[----:B------:R-:W-:-:S07]  /*19720*/  IMAD.MOV.U32 R24, RZ, RZ, R0 ;  /* 0x000000ffff187224 */ /* 0x000fce00078e0000 */
.L_x_197:
[----:B------:R-:W0:Y:S08]  /*19730*/  LDC.64 R2, c[0x0][0x390] ;  /* 0x0000e400ff027b82 */ /* 0x000e300000000a00 */
[----:B------:R-:W2:Y:S08]  /*19740*/  LDC.64 R10, c[0x0][0x388] ;  /* 0x0000e200ff0a7b82 */ /* 0x000eb00000000a00 */
[----:B------:R-:W3:Y:S01]  /*19750*/  LDC.64 R4, c[0x0][0x398] ;  /* 0x0000e600ff047b82 */ /* 0x000ee20000000a00 */
[----:B0-----:R0:W-:Y:S04]  /*19760*/  STG.E.64 desc[UR8][R2.64+0x8], R24 ;  /* 0x0000081802007986 */ /* 0x0011e8000c101b08 */
[----:B--2---:R-:W2:Y:S04]  /*19770*/  LDG.E.64 R10, desc[UR8][R10.64+0x78] ;  /* 0x000078080a0a7981 */ /* 0x004ea8000c1e1b00 */
[----:B---3--:R-:W5:Y:S01]  /*19780*/  LDG.E.64 R4, desc[UR8][R4.64+0x110] ;  /* 0x0001100804047981 */ /* 0x008f62000c1e1b00 */
[----:B------:R-:W-:Y:S01]  /*19790*/  MOV R0, 0x197d0 ;  /* 0x000197d000007802 */ /* 0x000fe20000000f00 */
[----:B------:R-:W-:Y:S01]  /*197a0*/  UMOV UR5, 0x40000000 ;  /* 0x4000000000057882 */ /* 0x000fe20000000000 */
[----:B0-2---:R-:W-:-:S11]  /*197b0*/  DADD R38, -RZ, |R10| ;  /* 0x00000000ff267229 */ /* 0x005fd6000000050a */
[----:B-1---5:R-:W-:Y:S05]  /*197c0*/  CALL.REL.NOINC `($_Z14bridgeFunctiondPdS_S_S_$__internal_accurate_pow) ;  /* 0x000001b800607944 */ /* 0x022fea0003c00000 */
[----:B------:R-:W0:Y:S02]  /*197d0*/  LDC.64 R6, c[0x0][0x398] ;  /* 0x0000e600ff067b82 */ /* 0x000e240000000a00 */
[----:B0-----:R-:W2:Y:S01]  /*197e0*/  LDG.E.64 R6, desc[UR8][R6.64+0x118] ;  /* 0x0001180806067981 */ /* 0x001ea2000c1e1b00 */
[C---:B------:R-:W-:Y:S01]  /*197f0*/  DADD R2, R10.reuse, 2 ;  /* 0x400000000a027429 */ /* 0x040fe20000000000 */
[----:B------:R-:W-:Y:S01]  /*19800*/  IMAD.MOV.U32 R9, RZ, RZ, R29 ;  /* 0x000000ffff097224 */ /* 0x000fe200078e001d */
[C---:B------:R-:W-:Y:S01]  /*19810*/  DSETP.NEU.AND P0, PT, R10.reuse, RZ, PT ;  /* 0x000000ff0a00722a */ /* 0x040fe20003f0d000 */
[----:B------:R-:W-:Y:S01]  /*19820*/  IMAD.MOV.U32 R8, RZ, RZ, R28 ;  /* 0x000000ffff087224 */ /* 0x000fe200078e001c */
[----:B------:R-:W-:Y:S02]  /*19830*/  DSETP.NEU.AND P2, PT, R10, 1, PT ;  /* 0x3ff000000a00742a */ /* 0x000fe40003f4d000 */
[----:B------:R-:W-:Y:S01]  /*19840*/  MOV R13, R9 ;  /* 0x00000009000d7202 */ /* 0x000fe20000000f00 */
[----:B------:R-:W-:-:S03]  /*19850*/  IMAD.MOV.U32 R12, RZ, RZ, R8 ;  /* 0x000000ffff0c7224 */ /* 0x000fc600078e0008 */
[----:B------:R-:W-:-:S04]  /*19860*/  LOP3.LUT R2, R3, 0x7ff00000, RZ, 0xc0, !PT ;  /* 0x7ff0000003027812 */ /* 0x000fc800078ec0ff */
[----:B------:R-:W-:Y:S02]  /*19870*/  ISETP.NE.AND P1, PT, R2, 0x7ff00000, PT ;  /* 0x7ff000000200780c */ /* 0x000fe40003f25270 */
[----:B------:R-:W-:Y:S01]  /*19880*/  @!P0 CS2R R12, SRZ ;  /* 0x00000000000c8805 */ /* 0x000fe2000001ff00 */
[----:B--2---:R-:W-:-:S10]  /*19890*/  DADD R38, -RZ, |R6| ;  /* 0x00000000ff267229 */ /* 0x004fd40000000506 */
[----:B------:R-:W-:Y:S05]  /*198a0*/  @P1 BRA `(.L_x_198) ;  /* 0x0000000000181947 */ /* 0x000fea0003800000 */
[----:B------:R-:W-:-:S14]  /*198b0*/  DSETP.NAN.AND P0, PT, R10, R10, PT ;  /* 0x0000000a0a00722a */ /* 0x000fdc0003f08000 */
[----:B------:R-:W-:Y:S01]  /*198c0*/  @P0 DADD R12, R10, 2 ;  /* 0x400000000a0c0429 */ /* 0x000fe20000000000 */
[----:B------:R-:W-:Y:S10]  /*198d0*/  @P0 BRA `(.L_x_198) ;  /* 0x00000000000c0947 */ /* 0x000ff40003800000 */
[----:B------:R-:W-:-:S14]  /*198e0*/  DSETP.NEU.AND P0, PT, |R10|, +INF , PT ;  /* 0x7ff000000a00742a */ /* 0x000fdc0003f0d200 */
[----:B------:R-:W-:Y:S02]  /*198f0*/  @!P0 IMAD.MOV.U32 R12, RZ, RZ, 0x0 ;  /* 0x00000000ff0c8424 */ /* 0x000fe400078e00ff */
[----:B------:R-:W-:-:S07]  /*19900*/  @!P0 IMAD.MOV.U32 R13, RZ, RZ, 0x7ff00000 ;  /* 0x7ff00000ff0d8424 */ /* 0x000fce00078e00ff */
.L_x_198:
[----:B------:R-:W-:Y:S01]  /*19910*/  FSEL R12, R12, RZ, P2 ;  /* 0x000000ff0c0c7208 */ /* 0x000fe20001000000 */
[----:B------:R-:W-:Y:S01]  /*19920*/  UMOV UR5, 0x40000000 ;  /* 0x4000000000057882 */ /* 0x000fe20000000000 */
[----:B------:R-:W-:Y:S02]  /*19930*/  FSEL R13, R13, 1.875, P2 ;  /* 0x3ff000000d0d7808 */ /* 0x000fe40001000000 */
[----:B------:R-:W-:-:S04]  /*19940*/  MOV R0, 0x19970 ;  /* 0x0001997000007802 */ /* 0x000fc80000000f00 */
[----:B------:R-:W-:-:S11]  /*19950*/  DMUL R4, R4, R12 ;  /* 0x0000000c04047228 */ /* 0x000fd60000000000 */
[----:B------:R-:W-:Y:S05]  /*19960*/  CALL.REL.NOINC `($_Z14bridgeFunctiondPdS_S_S_$__internal_accurate_pow) ;  /* 0x000001b400f87944 */ /* 0x000fea0003c00000 */
[C---:B------:R-:W-:Y:S01]  /*19970*/  DADD R12, R6.reuse, 2 ;  /* 0x40000000060c7429 */ /* 0x040fe20000000000 */
[----:B------:R-:W-:Y:S01]  /*19980*/  ISETP.NE.AND P3, PT, R2, 0x7ff00000, PT ;  /* 0x7ff000000200780c */ /* 0x000fe20003f65270 */
[----:B------:R-:W-:Y:S02]  /*19990*/  DSETP.NEU.AND P4, PT, R6, RZ, PT ;  /* 0x000000ff0600722a */ /* 0x000fe40003f8d000 */
[----:B------:R-:W-:Y:S02]  /*199a0*/  DSETP.NEU.AND P0, PT, R10, RZ, PT ;  /* 0x000000ff0a00722a */ /* 0x000fe40003f0d000 */
[----:B------:R-:W-:Y:S02]  /*199b0*/  DSETP.NEU.AND P1, PT, R6, 1, PT ;  /* 0x3ff000000600742a */ /* 0x000fe40003f2d000 */
[----:B------:R-:W-:Y:S02]  /*199c0*/  DSETP.NEU.AND P2, PT, R10, 1, PT ;  /* 0x3ff000000a00742a */ /* 0x000fe40003f4d000 */
        /* <DEDUP_REMOVED lines=10> */
.L_x_199:
[----:B------:R-:W-:Y:S02]  /*19a70*/  FSEL R2, R28, RZ, P1 ;  /* 0x000000ff1c027208 */ /* 0x000fe40000800000 */
[----:B------:R-:W-:Y:S02]  /*19a80*/  @!P0 CS2R R8, SRZ ;  /* 0x0000000000088805 */ /* 0x000fe4000001ff00 */
[----:B------:R-:W-:Y:S01]  /*19a90*/  FSEL R3, R29, 1.875, P1 ;  /* 0x3ff000001d037808 */ /* 0x000fe20000800000 */
[----:B------:R-:W-:Y:S06]  /*19aa0*/  @P3 BRA `(.L_x_200) ;  /* 0x0000000000183947 */ /* 0x000fec0003800000 */
[----:B------:R-:W-:-:S14]  /*19ab0*/  DSETP.NAN.AND P0, PT, R10, R10, PT ;  /* 0x0000000a0a00722a */ /* 0x000fdc0003f08000 */
[----:B------:R-:W-:Y:S01]  /*19ac0*/  @P0 DADD R8, R10, 2 ;  /* 0x400000000a080429 */ /* 0x000fe20000000000 */
[----:B------:R-:W-:Y:S10]  /*19ad0*/  @P0 BRA `(.L_x_200) ;  /* 0x00000000000c0947 */ /* 0x000ff40003800000 */
[----:B------:R-:W-:-:S14]  /*19ae0*/  DSETP.NEU.AND P0, PT, |R10|, +INF , PT ;  /* 0x7ff000000a00742a */ /* 0x000fdc0003f0d200 */
[----:B------:R-:W-:Y:S01]  /*19af0*/  @!P0 MOV R8, 0x0 ;  /* 0x0000000000088802 */ /* 0x000fe20000000f00 */
[----:B------:R-:W-:-:S07]  /*19b00*/  @!P0 IMAD.MOV.U32 R9, RZ, RZ, 0x7ff00000 ;  /* 0x7ff00000ff098424 */ /* 0x000fce00078e00ff */
.L_x_200:
[----:B------:R-:W-:Y:S02]  /*19b10*/  FSEL R6, R8, RZ, P2 ;  /* 0x000000ff08067208 */ /* 0x000fe40001000000 */
[----:B------:R-:W-:Y:S02]  /*19b20*/  FSEL R7, R9, 1.875, P2 ;  /* 0x3ff0000009077808 */ /* 0x000fe40001000000 */
[----:B------:R-:W-:-:S04]  /*19b30*/  FSETP.GEU.AND P1, PT, |R5|, 6.5827683646048100446e-37, PT ;  /* 0x036000000500780b */ /* 0x000fc80003f2e200 */
[----:B------:R-:W-:Y:S01]  /*19b40*/  DADD R8, R2, R6 ;  /* 0x0000000002087229 */ /* 0x000fe20000000006 */
[----:B------:R-:W-:-:S05]  /*19b50*/  IMAD.MOV.U32 R2, RZ, RZ, 0x1 ;  /* 0x00000001ff027424 */ /* 0x000fca00078e00ff */
        /* <DEDUP_REMOVED lines=15> */
[----:B------:R-:W-:Y:S01]  /*19c50*/  MOV R24, 0x19c80 ;  /* 0x00019c8000187802 */ /* 0x000fe20000000f00 */
[----:B------:R-:W-:-:S07]  /*19c60*/  IMAD.MOV.U32 R25, RZ, RZ, R9 ;  /* 0x000000ffff197224 */ /* 0x000fce00078e0009 */
[----:B------:R-:W-:Y:S05]  /*19c70*/  CALL.REL.NOINC `($__internal_1_$__cuda_sm20_div_rn_f64_full) ;  /* 0x000001ac00a87944 */ /* 0x000fea0003c00000 */
[----:B------:R-:W-:-:S07]  /*19c80*/  IMAD.MOV.U32 R24, RZ, RZ, R0 ;  /* 0x000000ffff187224 */ /* 0x000fce00078e0000 */
.L_x_201:
[----:B------:R-:W0:Y:S08]  /*19c90*/  LDC.64 R10, c[0x0][0x398] ;  /* 0x0000e600ff0a7b82 */ /* 0x000e300000000a00 */
[----:B------:R-:W1:Y:S01]  /*19ca0*/  LDC.64 R12, c[0x0][0x388] ;  /* 0x0000e200ff0c7b82 */ /* 0x000e620000000a00 */
[----:B0-----:R-:W2:Y:S04]  /*19cb0*/  LDG.E.64 R2, desc[UR8][R10.64+0x120] ;  /* 0x000120080a027981 */ /* 0x001ea8000c1e1b00 */
[----:B-1----:R-:W3:Y:S04]  /*19cc0*/  LDG.E.64 R4, desc[UR8][R12.64+0x50] ;  /* 0x000050080c047981 */ /* 0x002ee8000c1e1b00 */
[----:B------:R-:W4:Y:S01]  /*19cd0*/  LDG.E.64 R6, desc[UR8][R12.64+0x80] ;  /* 0x000080080c067981 */ /* 0x000f22000c1e1b00 */
[----:B------:R-:W0:Y:S01]  /*19ce0*/  LDC.64 R14, c[0x0][0x3a0] ;  /* 0x0000e800ff0e7b82 */ /* 0x000e220000000a00 */
[----:B--2---:R-:W-:-:S08]  /*19cf0*/  DADD R2, R2, R24 ;  /* 0x0000000002027229 */ /* 0x004fd00000000018 */
[----:B---3--:R-:W-:-:S08]  /*19d00*/  DMUL R2, R2, R4 ;  /* 0x0000000402027228 */ /* 0x008fd00000000000 */
[----:B----4-:R-:W-:-:S07]  /*19d10*/  DMUL R2, R2, R6 ;  /* 0x0000000602027228 */ /* 0x010fce0000000000 */
[----:B0-----:R0:W-:Y:S04]  /*19d20*/  STG.E.64 desc[UR8][R14.64+0x1f0], R2 ;  /* 0x0001f0020e007986 */ /* 0x0011e8000c101b08 */
[----:B------:R-:W2:Y:S04]  /*19d30*/  LDG.E.64 R4, desc[UR8][R10.64+0x128] ;  /* 0x000128080a047981 */ /* 0x000ea8000c1e1b00 */
[----:B------:R0:W5:Y:S01]  /*19d40*/  LDG.E.64 R8, desc[UR8][R10.64+0x138] ;  /* 0x000138080a087981 */ /* 0x000162000c1e1b00 */
[----:B------:R-:W-:Y:S01]  /*19d50*/  MOV R0, 0x19d90 ;  /* 0x00019d9000007802 */ /* 0x000fe20000000f00 */
[----:B------:R-:W-:Y:S01]  /*19d60*/  UMOV UR5, 0x40000000 ;  /* 0x4000000000057882 */ /* 0x000fe20000000000 */
[----:B0-2---:R-:W-:-:S11]  /*19d70*/  DADD R38, -RZ, |R4| ;  /* 0x00000000ff267229 */ /* 0x005fd60000000504 */
[----:B-----5:R-:W-:Y:S05]  /*19d80*/  CALL.REL.NOINC `($_Z14bridgeFunctiondPdS_S_S_$__internal_accurate_pow) ;  /* 0x000001b000f07944 */ /* 0x020fea0003c00000 */
[----:B------:R-:W0:Y:S02]  /*19d90*/  LDC.64 R6, c[0x0][0x388] ;  /* 0x0000e200ff067b82 */ /* 0x000e240000000a00 */
[----:B0-----:R-:W2:Y:S01]  /*19da0*/  LDG.E.64 R6, desc[UR8][R6.64+0x18] ;  /* 0x0000180806067981 */ /* 0x001ea2000c1e1b00 */
[C---:B------:R-:W-:Y:S02]  /*19db0*/  DADD R10, R4.reuse, 2 ;  /* 0x40000000040a7429 */ /* 0x040fe40000000000 */
[C---:B------:R-:W-:Y:S02]  /*19dc0*/  DSETP.NEU.AND P0, PT, R4.reuse, RZ, PT ;  /* 0x000000ff0400722a */ /* 0x040fe40003f0d000 */
[----:B------:R-:W-:-:S06]  /*19dd0*/  DSETP.NEU.AND P2, PT, R4, 1, PT ;  /* 0x3ff000000400742a */ /* 0x000fcc0003f4d000 */
[----:B------:R-:W-:-:S04]  /*19de0*/  LOP3.LUT R0, R11, 0x7ff00000, RZ, 0xc0, !PT ;  /* 0x7ff000000b007812 */ /* 0x000fc800078ec0ff */
[----:B------:R-:W-:Y:S02]  /*19df0*/  ISETP.NE.AND P1, PT, R0, 0x7ff00000, PT ;  /* 0x7ff000000000780c */ /* 0x000fe40003f25270 */
[----:B------:R-:W-:Y:S01]  /*19e00*/  @!P0 CS2R R28, SRZ ;  /* 0x00000000001c8805 */ /* 0x000fe2000001ff00 */
[----:B--2---:R-:W-:-:S10]  /*19e10*/  DADD R10, -RZ, |R6| ;  /* 0x00000000ff0a7229 */ /* 0x004fd40000000506 */
[----:B------:R-:W-:Y:S01]  /*19e20*/  IMAD.MOV.U32 R38, RZ, RZ, R10 ;  /* 0x000000ffff267224 */ /* 0x000fe200078e000a */
[----:B------:R-:W-:Y:S06]  /*19e30*/  @P1 BRA `(.L_x_202) ;  /* 0x0000000000181947 */ /* 0x000fec0003800000 */
[----:B------:R-:W-:-:S14]  /*19e40*/  DSETP.NAN.AND P0, PT, R4, R4, PT ;  /* 0x000000040400722a */ /* 0x000fdc0003f08000 */
[----:B------:R-:W-:Y:S01]  /*19e50*/  @P0 DADD R28, R4, 2 ;  /* 0x40000000041c0429 */ /* 0x000fe20000000000 */
[----:B------:R-:W-:Y:S10]  /*19e60*/  @P0 BRA `(.L_x_202) ;  /* 0x00000000000c0947 */ /* 0x000ff40003800000 */
[----:B------:R-:W-:-:S14]  /*19e70*/  DSETP.NEU.AND P0, PT, |R4|, +INF , PT ;  /* 0x7ff000000400742a */ /* 0x000fdc0003f0d200 */
[----:B------:R-:W-:Y:S01]  /*19e80*/  @!P0 IMAD.MOV.U32 R28, RZ, RZ, 0x0 ;  /* 0x00000000ff1c8424 */ /* 0x000fe200078e00ff */
[----:B------:R-:W-:-:S07]  /*19e90*/  @!P0 MOV R29, 0x7ff00000 ;  /* 0x7ff00000001d8802 */ /* 0x000fce0000000f00 */
.L_x_202:
[----:B------:R-:W-:Y:S01]  /*19ea0*/  FSEL R4, R28, RZ, P2 ;  /* 0x000000ff1c047208 */ /* 0x000fe20001000000 */
[----:B------:R-:W-:Y:S01]  /*19eb0*/  IMAD.MOV.U32 R39, RZ, RZ, R11 ;  /* 0x000000ffff277224 */ /* 0x000fe200078e000b */
[----:B------:R-:W-:Y:S01]  /*19ec0*/  FSEL R5, R29, 1.875, P2 ;  /* 0x3ff000001d057808 */ /* 0x000fe20001000000 */
[----:B------:R-:W-:Y:S01]  /*19ed0*/  UMOV UR5, 0x40000000 ;  /* 0x4000000000057882 */ /* 0x000fe20000000000 */
[----:B------:R-:W-:-:S07]  /*19ee0*/  MOV R0, 0x19f00 ;  /* 0x00019f0000007802 */ /* 0x000fce0000000f00 */
        /* <DEDUP_REMOVED lines=14> */
.L_x_203:
[----:B------:R-:W-:Y:S01]  /*19fd0*/  FSEL R7, R29, 1.875, P2 ;  /* 0x3ff000001d077808 */ /* 0x000fe20001000000 */
[----:B------:R-:W-:Y:S01]  /*19fe0*/  IMAD.MOV.U32 R10, RZ, RZ, 0x1 ;  /* 0x00000001ff0a7424 */ /* 0x000fe200078e00ff */
[----:B------:R-:W-:Y:S02]  /*19ff0*/  FSEL R6, R28, RZ, P2 ;  /* 0x000000ff1c067208 */ /* 0x000fe40001000000 */
[----:B------:R-:W0:Y:S01]  /*1a000*/  MUFU.RCP64H R11, R7 ;  /* 0x00000007000b7308 */ /* 0x000e220000001800 */
[----:B------:R-:W-:-:S03]  /*1a010*/  FSETP.GEU.AND P1, PT, |R5|, 6.5827683646048100446e-37, PT ;  /* 0x036000000500780b */ /* 0x000fc60003f2e200 */
        /* <DEDUP_REMOVED lines=18> */
.L_x_204:
[----:B------:R-:W-:Y:S01]  /*1a140*/  DADD R24, R24, 1 ;  /* 0x3ff0000018187429 */ /* 0x000fe20000000000 */
[----:B------:R-:W-:Y:S02]  /*1a150*/  MOV R4, 0x1 ;  /* 0x0000000100047802 */ /* 0x000fe40000000f00 */
[----:B------:R-:W-:-:S03]  /*1a160*/  FSETP.GEU.AND P1, PT, |R9|, 6.5827683646048100446e-37, PT ;  /* 0x036000000900780b */ /* 0x000fc60003f2e200 */
        /* <DEDUP_REMOVED lines=19> */
.L_x_205:
[----:B------:R-:W0:Y:S08]  /*1a2a0*/  LDC.64 R22, c[0x0][0x3a0] ;  /* 0x0000e800ff167b82 */ /* 0x000e300000000a00 */
[----:B------:R-:W1:Y:S08]  /*1a2b0*/  LDC.64 R20, c[0x0][0x388] ;  /* 0x0000e200ff147b82 */ /* 0x000e700000000a00 */
[----:B------:R-:W2:Y:S01]  /*1a2c0*/  LDC.64 R24, c[0x0][0x398] ;  /* 0x0000e600ff187b82 */ /* 0x000ea20000000a00 */
[----:B0-----:R0:W-:Y:S04]  /*1a2d0*/  STG.E.64 desc[UR8][R22.64+0x1f8], R4 ;  /* 0x0001f80416007986 */ /* 0x0011e8000c101b08 */
[----:B------:R-:W3:Y:S04]  /*1a2e0*/  LDG.E.64 R12, desc[UR8][R22.64+0x1c0] ;  /* 0x0001c008160c7981 */ /* 0x000ee8000c1e1b00 */
[----:B-1----:R-:W4:Y:S04]  /*1a2f0*/  LDG.E.64 R8, desc[UR8][R20.64+0x78] ;  /* 0x0000780814087981 */ /* 0x002f28000c1e1b00 */
[----:B------:R-:W4:Y:S04]  /*1a300*/  LDG.E.64 R10, desc[UR8][R20.64+0x18] ;  /* 0x00001808140a7981 */ /* 0x000f28000c1e1b00 */
[----:B--2---:R-:W2:Y:S04]  /*1a310*/  LDG.E.64 R6, desc[UR8][R24.64+0x130] ;  /* 0x0001300818067981 */ /* 0x004ea8000c1e1b00 */
[----:B------:R-:W5:Y:S04]  /*1a320*/  LDG.E.64 R16, desc[UR8][R22.64+0x1d8] ;  /* 0x0001d80816107981 */ /* 0x000f68000c1e1b00 */
[----:B------:R-:W3:Y:S01]  /*1a330*/  LDG.E.64 R14, desc[UR8][R22.64+0x1e0] ;  /* 0x0001e008160e7981 */ /* 0x000ee2000c1e1b00 */
[----:B----4-:R-:W-:-:S03]  /*1a340*/  DADD R8, R8, -R10 ;  /* 0x0000000008087229 */ /* 0x010fc6000000080a */
[----:B------:R-:W3:Y:S05]  /*1a350*/  LDG.E.64 R10, desc[UR8][R22.64+0x1b8] ;  /* 0x0001b808160a7981 */ /* 0x000eea000c1e1b00 */
[----:B--2---:R-:W-:-:S07]  /*1a360*/  DMUL R6, R6, R8 ;  /* 0x0000000806067228 */ /* 0x004fce0000000000 */
[----:B------:R0:W-:Y:S04]  /*1a370*/  STG.E.64 desc[UR8][R22.64+0x200], R6 ;  /* 0x0002000616007986 */ /* 0x0001e8000c101b08 */
[----:B------:R-:W2:Y:S04]  /*1a380*/  LDG.E.64 R8, desc[UR8][R24.64+0x20] ;  /* 0x0000200818087981 */ /* 0x000ea8000c1e1b00 */
[----:B------:R-:W4:Y:S01]  /*1a390*/  LDG.E.64 R18, desc[UR8][R24.64+0x10] ;  /* 0x0000100818127981 */ /* 0x000f22000c1e1b00 */
[----:B-----5:R-:W-:Y:S02]  /*1a3a0*/  DADD R16, R16, R16 ;  /* 0x0000000010107229 */ /* 0x020fe40000000010 */
[----:B--2---:R-:W-:-:S08]  /*1a3b0*/  DADD R8, R8, R8 ;  /* 0x0000000008087229 */ /* 0x004fd00000000008 */
[----:B----4-:R-:W-:-:S06]  /*1a3c0*/  DMUL R8, R8, R18 ;  /* 0x0000001208087228 */ /* 0x010fcc0000000000 */
[----:B------:R-:W1:Y:S01]  /*1a3d0*/  MUFU.RCP64H R19, R9 ;  /* 0x0000000900137308 */ /* 0x000e620000001800 */
[----:B------:R-:W-:-:S06]  /*1a3e0*/  IMAD.MOV.U32 R18, RZ, RZ, 0x1 ;  /* 0x00000001ff127424 */ /* 0x000fcc00078e00ff */
[----:B-1----:R-:W-:-:S08]  /*1a3f0*/  DFMA R20, -R8, R18, 1 ;  /* 0x3ff000000814742b */ /* 0x002fd00000000112 */
[----:B------:R-:W-:Y:S02]  /*1a400*/  DFMA R20, R20, R20, R20 ;  /* 0x000000141414722b */ /* 0x000fe40000000014 */
[----:B---3--:R-:W-:-:S06]  /*1a410*/  DADD R10, R10, R12 ;  /* 0x000000000a0a7229 */ /* 0x008fcc000000000c */
[----:B------:R-:W-:Y:S02]  /*1a420*/  DFMA R20, R18, R20, R18 ;  /* 0x000000141214722b */ /* 0x000fe40000000012 */
[----:B------:R-:W-:-:S06]  /*1a430*/  DADD R10, R10, R14 ;  /* 0x000000000a0a7229 */ /* 0x000fcc000000000e */
[----:B------:R-:W-:Y:S02]  /*1a440*/  DFMA R12, -R8, R20, 1 ;  /* 0x3ff00000080c742b */ /* 0x000fe40000000114 */
[----:B------:R-:W-:-:S06]  /*1a450*/  DADD R26, R10, -R16 ;  /* 0x000000000a1a7229 */ /* 0x000fcc0000000810 */
[----:B------:R-:W-:-:S08]  /*1a460*/  DFMA R12, R20, R12, R20 ;  /* 0x0000000c140c722b */ /* 0x000fd00000000014 */
[----:B------:R-:W-:-:S08]  /*1a470*/  DMUL R24, R26, R12 ;  /* 0x0000000c1a187228 */ /* 0x000fd00000000000 */
[----:B------:R-:W-:-:S08]  /*1a480*/  DFMA R10, -R8, R24, R26 ;  /* 0x00000018080a722b */ /* 0x000fd0000000011a */
[----:B------:R-:W-:Y:S01]  /*1a490*/  DFMA R24, R12, R10, R24 ;  /* 0x0000000a0c18722b */ /* 0x000fe20000000018 */
[----:B------:R-:W-:-:S09]  /*1a4a0*/  FSETP.GEU.AND P1, PT, |R27|, 6.5827683646048100446e-37, PT ;  /* 0x036000001b00780b */ /* 0x000fd20003f2e200 */
        /* <DEDUP_REMOVED lines=9> */
.L_x_206:
[----:B------:R-:W0:Y:S02]  /*1a540*/  LDC.64 R10, c[0x0][0x398] ;  /* 0x0000e600ff0a7b82 */ /* 0x000e240000000a00 */
[----:B0-----:R-:W2:Y:S06]  /*1a550*/  LDG.E.64 R8, desc[UR8][R10.64+0x18] ;  /* 0x000018080a087981 */ /* 0x001eac000c1e1b00 */
[----:B------:R-:W0:Y:S08]  /*1a560*/  LDC.64 R12, c[0x0][0x3a0] ;  /* 0x0000e800ff0c7b82 */ /* 0x000e300000000a00 */
[----:B------:R-:W1:Y:S01]  /*1a570*/  LDC.64 R14, c[0x0][0x388] ;  /* 0x0000e200ff0e7b82 */ /* 0x000e620000000a00 */
[----:B--2---:R-:W-:-:S08]  /*1a580*/  DFMA R8, -R8, R24, R6 ;  /* 0x000000180808722b */ /* 0x004fd00000000106 */
[----:B------:R-:W-:-:S08]  /*1a590*/  DADD R8, R8, -R4 ;  /* 0x0000000008087229 */ /* 0x000fd00000000804 */
[----:B------:R-:W-:-:S07]  /*1a5a0*/  DADD R2, R2, R8 ;  /* 0x0000000002027229 */ /* 0x000fce0000000008 */
[----:B0-----:R0:W-:Y:S04]  /*1a5b0*/  STG.E.64 desc[UR8][R12.64+0x208], R2 ;  /* 0x000208020c007986 */ /* 0x0011e8000c101b08 */
[----:B------:R-:W2:Y:S04]  /*1a5c0*/  LDG.E.64 R8, desc[UR8][R10.64+0x148] ;  /* 0x000148080a087981 */ /* 0x000ea8000c1e1b00 */
[----:B-1----:R-:W2:Y:S04]  /*1a5d0*/  LDG.E.64 R4, desc[UR8][R14.64+0x18] ;  /* 0x000018080e047981 */ /* 0x002ea8000c1e1b00 */
[----:B------:R-:W3:Y:S01]  /*1a5e0*/  LDG.E.64 R6, desc[UR8][R10.64+0x140] ;  /* 0x000140080a067981 */ /* 0x000ee2000c1e1b00 */
[----:B------:R-:W-:Y:S01]  /*1a5f0*/  MOV R0, 0x1a650 ;  /* 0x0001a65000007802 */ /* 0x000fe20000000f00 */
[----:B------:R-:W-:Y:S01]  /*1a600*/  UMOV UR5, 0x40000000 ;  /* 0x4000000000057882 */ /* 0x000fe20000000000 */
[----:B--2---:R-:W-:-:S02]  /*1a610*/  DADD R4, R8, R4 ;  /* 0x0000000008047229 */ /* 0x004fc40000000004 */
[----:B---3--:R-:W-:-:S06]  /*1a620*/  DMUL R6, R6, R8 ;  /* 0x0000000806067228 */ /* 0x008fcc0000000000 */
[----:B0-----:R-:W-:-:S11]  /*1a630*/  DADD R38, -RZ, |R4| ;  /* 0x00000000ff267229 */ /* 0x001fd60000000504 */
        /* <DEDUP_REMOVED lines=14> */
.L_x_207:
        /* <DEDUP_REMOVED lines=23> */
.L_x_208:
        /* <DEDUP_REMOVED lines=18> */
.L_x_209:
[----:B------:R-:W0:Y:S01]  /*1a9b0*/  LDC.64 R12, c[0x0][0x3a0] ;  /* 0x0000e800ff0c7b82 */ /* 0x000e220000000a00 */
[----:B------:R-:W-:-:S07]  /*1a9c0*/  DMUL R2, R2, R6 ;  /* 0x0000000602027228 */ /* 0x000fce0000000000 */
[----:B------:R-:W1:Y:S08]  /*1a9d0*/  LDC.64 R14, c[0x0][0x390] ;  /* 0x0000e400ff0e7b82 */ /* 0x000e700000000a00 */
[----:B------:R-:W2:Y:S01]  /*1a9e0*/  LDC.64 R16, c[0x0][0x398] ;  /* 0x0000e600ff107b82 */ /* 0x000ea20000000a00 */
[----:B0-----:R-:W-:Y:S04]  /*1a9f0*/  STG.E.64 desc[UR8][R12.64+0x218], R6 ;  /* 0x000218060c007986 */ /* 0x001fe8000c101b08 */
[----:B-1----:R0:W-:Y:S04]  /*1aa00*/  STG.E.64 desc[UR8][R14.64+0x18], R2 ;  /* 0x000018020e007986 */ /* 0x0021e8000c101b08 */
[----:B--2---:R-:W2:Y:S04]  /*1aa10*/  LDG.E.64 R4, desc[UR8][R16.64+0x160] ;  /* 0x0001600810047981 */ /* 0x004ea8000c1e1b00 */
[----:B------:R-:W3:Y:S01]  /*1aa20*/  LDG.E.64 R26, desc[UR8][R16.64+0x20] ;  /* 0x00002008101a7981 */ /* 0x000ee2000c1e1b00 */
[----:B------:R-:W-:Y:S01]  /*1aa30*/  MOV R8, 0x1 ;  /* 0x0000000100087802 */ /* 0x000fe20000000f00 */
[----:B--2---:R-:W1:Y:S01]  /*1aa40*/  MUFU.RCP64H R9, R5 ;  /* 0x0000000500097308 */ /* 0x004e620000001800 */
[----:B---3--:R-:W-:-:S04]  /*1aa50*/  FSETP.GEU.AND P1, PT, |R27|, 6.5827683646048100446e-37, PT ;  /* 0x036000001b00780b */ /* 0x008fc80003f2e200 */
        /* <DEDUP_REMOVED lines=17> */
.L_x_210:
[----:B------:R-:W0:Y:S02]  /*1ab70*/  LDC.64 R10, c[0x0][0x3a0] ;  /* 0x0000e800ff0a7b82 */ /* 0x000e240000000a00 */
[----:B0-----:R-:W2:Y:S04]  /*1ab80*/  LDG.E.64 R4, desc[UR8][R10.64+0x1f0] ;  /* 0x0001f0080a047981 */ /* 0x001ea8000c1e1b00 */
[----:B------:R-:W2:Y:S04]  /*1ab90*/  LDG.E.64 R6, desc[UR8][R10.64+0x200] ;  /* 0x000200080a067981 */ /* 0x000ea8000c1e1b00 */
[----:B------:R-:W3:Y:S01]  /*1aba0*/  LDG.E.64 R2, desc[UR8][R10.64+0x1f8] ;  /* 0x0001f8080a027981 */ /* 0x000ee2000c1e1b00 */
[----:B------:R-:W0:Y:S08]  /*1abb0*/  LDC.64 R12, c[0x0][0x398] ;  /* 0x0000e600ff0c7b82 */ /* 0x000e300000000a00 */
[----:B------:R-:W1:Y:S01]  /*1abc0*/  LDC.64 R14, c[0x0][0x388] ;  /* 0x0000e200ff0e7b82 */ /* 0x000e620000000a00 */
[----:B--2---:R-:W-:-:S08]  /*1abd0*/  DADD R4, R4, R6 ;  /* 0x0000000004047229 */ /* 0x004fd00000000006 */
[----:B---3--:R-:W-:-:S08]  /*1abe0*/  DADD R2, R2, -R4 ;  /* 0x0000000002027229 */ /* 0x008fd00000000804 */
[----:B------:R-:W-:-:S07]  /*1abf0*/  DMUL R2, R2, R24 ;  /* 0x0000001802027228 */ /* 0x000fce0000000000 */
[----:B------:R2:W-:Y:S04]  /*1ac00*/  STG.E.64 desc[UR8][R10.64+0x210], R2 ;  /* 0x000210020a007986 */ /* 0x0005e8000c101b08 */
[----:B0-----:R-:W3:Y:S04]  /*1ac10*/  LDG.E.64 R8, desc[UR8][R12.64+0x158] ;  /* 0x000158080c087981 */ /* 0x001ee8000c1e1b00 */
[----:B-1----:R-:W3:Y:S04]  /*1ac20*/  LDG.E.64 R4, desc[UR8][R14.64+0x78] ;  /* 0x000078080e047981 */ /* 0x002ee8000c1e1b00 */
[----:B------:R-:W4:Y:S01]  /*1ac30*/  LDG.E.64 R6, desc[UR8][R12.64+0x150] ;  /* 0x000150080c067981 */ /* 0x000f22000c1e1b00 */
[----:B------:R-:W-:Y:S01]  /*1ac40*/  MOV R0, 0x1aca0 ;  /* 0x0001aca000007802 */ /* 0x000fe20000000f00 */
[----:B------:R-:W-:Y:S01]  /*1ac50*/  UMOV UR5, 0x40000000 ;  /* 0x4000000000057882 */ /* 0x000fe20000000000 */
[----:B---3--:R-:W-:-:S02]  /*1ac60*/  DADD R4, R8, R4 ;  /* 0x0000000008047229 */ /* 0x008fc40000000004 */
[----:B----4-:R-:W-:-:S06]  /*1ac70*/  DMUL R6, R6, R8 ;  /* 0x0000000806067228 */ /* 0x010fcc0000000000 */
[----:B--2---:R-:W-:-:S11]  /*1ac80*/  DADD R38, -RZ, |R4| ;  /* 0x00000000ff267229 */ /* 0x004fd60000000504 */
        /* <DEDUP_REMOVED lines=14> */
.L_x_211:
        /* <DEDUP_REMOVED lines=23> */
.L_x_212:
        /* <DEDUP_REMOVED lines=18> */
.L_x_213:
[----:B------:R-:W0:Y:S01]  /*1b000*/  LDC.64 R8, c[0x0][0x3a0] ;  /* 0x0000e800ff087b82 */ /* 0x000e220000000a00 */
[----:B------:R-:W-:-:S07]  /*1b010*/  DMUL R2, R2, R6 ;  /* 0x0000000602027228 */ /* 0x000fce0000000000 */
[----:B------:R-:W1:Y:S08]  /*1b020*/  LDC.64 R10, c[0x0][0x390] ;  /* 0x0000e400ff0a7b82 */ /* 0x000e700000000a00 */
[----:B------:R-:W2:Y:S01]  /*1b030*/  LDC.64 R4, c[0x0][0x388] ;  /* 0x0000e200ff047b82 */ /* 0x000ea20000000a00 */
[----:B0-----:R-:W-:Y:S04]  /*1b040*/  STG.E.64 desc[UR8][R8.64+0x220], R6 ;  /* 0x0002200608007986 */ /* 0x001fe8000c101b08 */
[----:B-1----:R0:W-:Y:S04]  /*1b050*/  STG.E.64 desc[UR8][R10.64+0x78], R2 ;  /* 0x000078020a007986 */ /* 0x0021e8000c101b08 */
[----:B--2---:R-:W2:Y:S01]  /*1b060*/  LDG.E.64 R4, desc[UR8][R4.64] ;  /* 0x0000000804047981 */ /* 0x004ea2000c1e1b00 */
        /* <DEDUP_REMOVED lines=23> */
.L_x_214:
        /* <DEDUP_REMOVED lines=59> */
.L_x_215:
        /* <DEDUP_REMOVED lines=17> */
.L_x_216:
        /* <DEDUP_REMOVED lines=28> */
[----:B------:R-:W-:Y:S01]  /*1b860*/  @!P0 IMAD.MOV.U32 R28, RZ, RZ, 0x0 ;  /* 0x00000000ff1c8424 */ /* 0x000fe200078e00ff */
[----:B------:R-:W-:-:S07]  /*1b870*/  @!P0 MOV R29, 0x7ff00000 ;  /* 0x7ff00000001d8802 */ /* 0x000fce0000000f00 */
.L_x_217:
        /* <DEDUP_REMOVED lines=9> */
[----:B------:R-:W-:Y:S01]  /*1b910*/  MOV R24, 0x1b960 ;  /* 0x0001b96000187802 */ /* 0x000fe20000000f00 */
[----:B------:R-:W-:Y:S02]  /*1b920*/  IMAD.MOV.U32 R27, RZ, RZ, R29 ;  /* 0x000000ffff1b7224 */ /* 0x000fe400078e001d */
[----:B------:R-:W-:Y:S02]  /*1b930*/  IMAD.MOV.U32 R26, RZ, RZ, RZ ;  /* 0x000000ffff1a7224 */ /* 0x000fe400078e00ff */
[----:B------:R-:W-:-:S07]  /*1b940*/  IMAD.MOV.U32 R25, RZ, RZ, -0x3f920000 ;  /* 0xc06e0000ff197424 */ /* 0x000fce00078e00ff */
[----:B------:R-:W-:Y:S05]  /*1b950*/  CALL.REL.NOINC `($__internal_1_$__cuda_sm20_div_rn_f64_full) ;  /* 0x0000019000707944 */ /* 0x000fea0003c00000 */
[----:B------:R-:W-:-:S07]  /*1b960*/  MOV R24, R0 ;  /* 0x0000000000187202 */ /* 0x000fce0000000f00 */
.L_x_218:
[----:B------:R-:W-:Y:S01]  /*1b970*/  FSEL R4, R24, 1.1443742118159063574e-28, P2 ;  /* 0x1111111118047808 */ /* 0x000fe20001000000 */
[----:B------:R-:W-:Y:S01]  /*1b980*/  IMAD.MOV.U32 R6, RZ, RZ, 0x652b82fe ;  /* 0x652b82feff067424 */ /* 0x000fe200078e00ff */
[----:B------:R-:W-:Y:S01]  /*1b990*/  FSEL R5, R25, -0.94166666269302368164, P2 ;  /* 0xbf71111119057808 */ /* 0x000fe20001000000 */
        /* <DEDUP_REMOVED lines=8> */
[----:B------:R-:W-:Y:S01]  /*1ba20*/  DADD R26, -R2, 25 ;  /* 0x40390000021a7429 */ /* 0x000fe20000000100 */
        /* <DEDUP_REMOVED lines=37> */
[----:B------:R-:W-:-:S03]  /*1bc80*/  FFMA R0, RZ, 2.5625, R25 ;  /* 0x40240000ff007823 */ /* 0x000fc60000000019 */
        /* <DEDUP_REMOVED lines=29> */
.L_x_219:
[----:B------:R-:W-:Y:S01]  /*1be60*/  DFMA R2, R2, R8, 80 ;  /* 0x405400000202742b */ /* 0x000fe20000000008 */
[----:B------:R-:W-:Y:S10]  /*1be70*/  @P2 BRA P3, `(.L_x_220) ;  /* 0x0000000000182947 */ /* 0x000ff40001800000 */
[----:B------:R-:W-:Y:S01]  /*1be80*/  IMAD.MOV.U32 R0, RZ, RZ, R26 ;  /* 0x000000ffff007224 */ /* 0x000fe200078e001a */
[----:B------:R-:W-:Y:S01]  /*1be90*/  MOV R24, 0x1bed0 ;  /* 0x0001bed000187802 */ /* 0x000fe20000000f00 */
[----:B------:R-:W-:Y:S02]  /*1bea0*/  IMAD.MOV.U32 R26, RZ, RZ, RZ ;  /* 0x000000ffff1a7224 */ /* 0x000fe400078e00ff */
[----:B------:R-:W-:-:S07]  /*1beb0*/  IMAD.MOV.U32 R25, RZ, RZ, 0x40240000 ;  /* 0x40240000ff197424 */ /* 0x000fce00078e00ff */
[----:B------:R-:W-:Y:S05]  /*1bec0*/  CALL.REL.NOINC `($__internal_1_$__cuda_sm20_div_rn_f64_full) ;  /* 0x0000018c00147944 */ /* 0x000fea0003c00000 */
[----:B------:R-:W-:-:S07]  /*1bed0*/  IMAD.MOV.U32 R24, RZ, RZ, R0 ;  /* 0x000000ffff187224 */ /* 0x000fce00078e0000 */
.L_x_220:
        /* <DEDUP_REMOVED lines=59> */
.L_x_221:
[----:B------:R-:W-:Y:S01]  /*1c290*/  DADD R26, R4, 1 ;  /* 0x3ff00000041a7429 */ /* 0x000fe20000000000 */
[----:B------:R-:W-:-:S05]  /*1c2a0*/  MOV R4, 0x1 ;  /* 0x0000000100047802 */ /* 0x000fca0000000f00 */
        /* <DEDUP_REMOVED lines=17> */
[----:B------:R-:W-:-:S07]  /*1c3c0*/  IMAD.MOV.U32 R24, RZ, RZ, R0 ;  /* 0x000000ffff187224 */ /* 0x000fce00078e0000 */
.L_x_222:
[----:B------:R-:W0:Y:S01]  /*1c3d0*/  LDC.64 R6, c[0x0][0x3a0] ;  /* 0x0000e800ff067b82 */ /* 0x000e220000000a00 */
[----:B------:R-:W-:-:S07]  /*1c3e0*/  DADD R2, R2, R24 ;  /* 0x0000000002027229 */ /* 0x000fce0000000018 */
[----:B------:R-:W1:Y:S01]  /*1c3f0*/  LDC.64 R4, c[0x0][0x388] ;  /* 0x0000e200ff047b82 */ /* 0x000e620000000a00 */
[----:B0-----:R0:W-:Y:S04]  /*1c400*/  STG.E.64 desc[UR8][R6.64+0xa8], R2 ;  /* 0x0000a80206007986 */ /* 0x0011e8000c101b08 */
[----:B-1----:R-:W2:Y:S01]  /*1c410*/  LDG.E.64 R4, desc[UR8][R4.64] ;  /* 0x0000000804047981 */ /* 0x002ea2000c1e1b00 */
        /* <DEDUP_REMOVED lines=23> */
.L_x_223:
        /* <DEDUP_REMOVED lines=59> */
.L_x_224:
        /* <DEDUP_REMOVED lines=15> */
[----:B------:R-:W-:Y:S01]  /*1ca30*/  MOV R6, R8 ;  /* 0x0000000800067202 */ /* 0x000fe20000000f00 */
[----:B------:R-:W-:-:S07]  /*1ca40*/  IMAD.MOV.U32 R7, RZ, RZ, R9 ;  /* 0x000000ffff077224 */ /* 0x000fce00078e0009 */
.L_x_225:
        /* <DEDUP_REMOVED lines=28> */
[----:B------:R-:W-:Y:S01]  /*1cc10*/  @!P0 MOV R28, 0x0 ;  /* 0x00000000001c8802 */ /* 0x000fe20000000f00 */
[----:B------:R-:W-:-:S07]  /*1cc20*/  @!P0 IMAD.MOV.U32 R29, RZ, RZ, 0x7ff00000 ;  /* 0x7ff00000ff1d8424 */ /* 0x000fce00078e00ff */
.L_x_226:
        /* <DEDUP_REMOVED lines=15> */
.L_x_227:
[----:B------:R-:W-:Y:S01]  /*1cd20*/  FSEL R4, R24, -1.5881868392106855534e-23, P2 ;  /* 0x9999999a18047808 */ /* 0x000fe20001000000 */
[----:B------:R-:W-:Y:S01]  /*1cd30*/  IMAD.MOV.U32 R6, RZ, RZ, 0x652b82fe ;  /* 0x652b82feff067424 */ /* 0x000fe200078e00ff */
[----:B------:R-:W-:Y:S01]  /*1cd40*/  FSEL R5, R25, -0.91249996423721313477, P2 ;  /* 0xbf69999919057808 */ /* 0x000fe20001000000 */
[----:B------:R-:W-:Y:S01]  /*1cd50*/  IMAD.MOV.U32 R7, RZ, RZ, 0x3ff71547 ;  /* 0x3ff71547ff077424 */ /* 0x000fe200078e00ff */
        /* <DEDUP_REMOVED lines=45> */
[----:B------:R-:W-:Y:S02]  /*1d030*/  FFMA R0, RZ, 2.3125, R25 ;  /* 0x40140000ff007823 */ /* 0x000fe40000000019 */
        /* <DEDUP_REMOVED lines=27> */
.L_x_228:
[----:B------:R-:W-:Y:S05]  /*1d1f0*/  @P2 BRA P3, `(.L_x_229) ;  /* 0x0000000000182947 */ /* 0x000fea0001800000 */
[----:B------:R-:W-:Y:S01]  /*1d200*/  MOV R0, R26 ;  /* 0x0000001a00007202 */ /* 0x000fe20000000f00 */
[----:B------:R-:W-:Y:S01]  /*1d210*/  IMAD.MOV.U32 R26, RZ, RZ, RZ ;  /* 0x000000ffff1a7224 */ /* 0x000fe200078e00ff */
[----:B------:R-:W-:Y:S01]  /*1d220*/  MOV R24, 0x1d250 ;  /* 0x0001d25000187802 */ /* 0x000fe20000000f00 */
[----:B------:R-:W-:-:S07]  /*1d230*/  IMAD.MOV.U32 R25, RZ, RZ, 0x40140000 ;  /* 0x40140000ff197424 */ /* 0x000fce00078e00ff */
[----:B------:R-:W-:Y:S05]  /*1d240*/  CALL.REL.NOINC `($__internal_1_$__cuda_sm20_div_rn_f64_full) ;  /* 0x0000017800347944 */ /* 0x000fea0003c00000 */
[----:B------:R-:W-:-:S07]  /*1d250*/  IMAD.MOV.U32 R24, RZ, RZ, R0 ;  /* 0x000000ffff187224 */ /* 0x000fce00078e0000 */
.L_x_229:
[----:B------:R-:W-:Y:S02]  /*1d260*/  HFMA2 R9, -RZ, RZ, 1.9912109375, 0.00128841400146484375 ;  /* 0x3ff71547ff097431 */ /* 0x000fe400000001ff */
        /* <DEDUP_REMOVED lines=58> */
.L_x_230:
        /* <DEDUP_REMOVED lines=20> */
.L_x_231:
[----:B------:R-:W0:Y:S01]  /*1d750*/  LDC.64 R6, c[0x0][0x3a0] ;  /* 0x0000e800ff067b82 */ /* 0x000e220000000a00 */
[----:B------:R-:W-:-:S07]  /*1d760*/  DFMA R2, R2, 85, R24 ;  /* 0x405540000202782b */ /* 0x000fce0000000018 */
[----:B------:R-:W1:Y:S01]  /*1d770*/  LDC.64 R4, c[0x0][0x388] ;  /* 0x0000e200ff047b82 */ /* 0x000e620000000a00 */
[----:B------:R-:W-:-:S07]  /*1d780*/  DADD R2, R2, 3 ;  /* 0x4008000002027429 */ /* 0x000fce0000000000 */
        /* <DEDUP_REMOVED lines=14> */
[----:B0-----:R-:W-:-:S08]  /*1d870*/  DFMA R2, R24, -6, R26 ;  /* 0xc01800001802782b */ /* 0x001fd0000000001a */
[----:B------:R-:W-:-:S10]  /*1d880*/  DFMA R24, R10, R2, R24 ;  /* 0x000000020a18722b */ /* 0x000fd40000000018 */
[----:B------:R-:W-:-:S05]  /*1d890*/  FFMA R0, RZ, 2.375, R25 ;  /* 0x40180000ff007823 */ /* 0x000fca0000000019 */
        /* <DEDUP_REMOVED lines=8> */
.L_x_232:
        /* <DEDUP_REMOVED lines=59> */
.L_x_233:
        /* <DEDUP_REMOVED lines=17> */
.L_x_234:
        /* <DEDUP_REMOVED lines=30> */
.L_x_235:
        /* <DEDUP_REMOVED lines=15> */
.L_x_236:
[----:B------:R-:W-:Y:S01]  /*1e0b0*/  FSEL R4, R24, 2.51076399093778328056e+34, P2 ;  /* 0x789abcdf18047808 */ /* 0x000fe20001000000 */
[----:B------:R-:W-:Y:S01]  /*1e0c0*/  IMAD.MOV.U32 R2, RZ, RZ, 0x652b82fe ;  /* 0x652b82feff027424 */ /* 0x000fe200078e00ff */
[----:B------:R-:W-:Y:S01]  /*1e0d0*/  FSEL R5, R25, -0.75861108303070068359, P2 ;  /* 0xbf42345619057808 */ /* 0x000fe20001000000 */
[----:B------:R-:W-:Y:S01]  /*1e0e0*/  IMAD.MOV.U32 R3, RZ, RZ, 0x3ff71547 ;  /* 0x3ff71547ff037424 */ /* 0x000fe200078e00ff */
[----:B------:R-:W-:Y:S01]  /*1e0f0*/  UMOV UR6, 0xfefa39ef ;  /* 0xfefa39ef00067882 */ /* 0x000fe20000000000 */
[----:B------:R-:W-:Y:S01]  /*1e100*/  UMOV UR7, 0x3fe62e42 ;  /* 0x3fe62e4200077882 */ /* 0x000fe20000000000 */
[----:B------:R-:W0:Y:S01]  /*1e110*/  LDC.64 R12, c[0x0][0x3a0] ;  /* 0x0000e800ff0c7b82 */ /* 0x000e220000000a00 */
[----:B------:R-:W-:Y:S01]  /*1e120*/  FSETP.GEU.AND P0, PT, |R5|, 4.1917929649353027344, PT ;  /* 0x4086232b0500780b */ /* 0x000fe20003f0e200 */
[----:B------:R-:W-:Y:S01]  /*1e130*/  IMAD.MOV.U32 R10, RZ, RZ, -0x66666666 ;  /* 0x9999999aff0a7424 */ /* 0x000fe200078e00ff */
[----:B------:R-:W-:Y:S01]  /*1e140*/  DFMA R2, R4, R2, 6.75539944105574400000e+15 ;  /* 0x433800000402742b */ /* 0x000fe20000000002 */
[----:B------:R-:W-:-:S04]  /*1e150*/  IMAD.MOV.U32 R11, RZ, RZ, 0x3fe99999 ;  /* 0x3fe99999ff0b7424 */ /* 0x000fc800078e00ff */
[----:B------:R-:W1:Y:S03]  /*1e160*/  LDC.64 R26, c[0x0][0x388] ;  /* 0x0000e200ff1a7b82 */ /* 0x000e660000000a00 */
        /* <DEDUP_REMOVED lines=38> */
[----:B------:R-:W-:Y:S01]  /*1e3d0*/  LEA R7, R2, R9, 0x14 ;  /* 0x0000000902077211 */ /* 0x000fe200078ea0ff */
[----:B------:R-:W-:Y:S01]  /*1e3e0*/  IMAD.MOV.U32 R6, RZ, RZ, R8 ;  /* 0x000000ffff067224 */ /* 0x000fe200078e0008 */
        /* <DEDUP_REMOVED lines=15> */
.L_x_237:
[----:B------:R-:W-:-:S07]  /*1e4e0*/  DFMA R6, R6, UR6, R10 ;  /* 0x0000000606067c2b */ /* 0x000fce000800000a */
[----:B------:R0:W-:Y:S04]  /*1e4f0*/  STG.E.64 desc[UR8][R12.64+0xc0], R6 ;  /* 0x0000c0060c007986 */ /* 0x0001e8000c101b08 */
[----:B------:R-:W2:Y:S01]  /*1e500*/  LDG.E.64 R26, desc[UR8][R26.64+0x18] ;  /* 0x000018081a1a7981 */ /* 0x000ea2000c1e1b00 */
[----:B------:R-:W-:Y:S01]  /*1e510*/  UMOV UR6, 0x8db8bac7 ;  /* 0x8db8bac700067882 */ /* 0x000fe20000000000 */
[----:B------:R-:W-:Y:S02]  /*1e520*/  UMOV UR7, 0x3f36f006 ;  /* 0x3f36f00600077882 */ /* 0x000fe40000000000 */
        /* <DEDUP_REMOVED lines=23> */
[----:B------:R-:W-:Y:S01]  /*1e6a0*/  IMAD.MOV.U32 R2, RZ, RZ, R0 ;  /* 0x000000ffff027224 */ /* 0x000fe200078e0000 */
[----:B------:R-:W-:-:S07]  /*1e6b0*/  MOV R3, R25 ;  /* 0x0000001900037202 */ /* 0x000fce0000000f00 */
.L_x_239:
        /* <DEDUP_REMOVED lines=11> */
[----:B------:R-:W-:Y:S02]  /*1e770*/  @!P0 IMAD.MOV.U32 R28, RZ, RZ, 0x0 ;  /* 0x00000000ff1c8424 */ /* 0x000fe400078e00ff */
[----:B------:R-:W-:-:S03]  /*1e780*/  @!P0 IMAD.MOV.U32 R29, RZ, RZ, 0x7ff00000 ;  /* 0x7ff00000ff1d8424 */ /* 0x000fc600078e00ff */
[----:B------:R-:W-:Y:S02]  /*1e790*/  FSEL R2, R28, RZ, P1 ;  /* 0x000000ff1c027208 */ /* 0x000fe40000800000 */
[----:B------:R-:W-:Y:S01]  /*1e7a0*/  FSEL R3, R29, 1.875, P1 ;  /* 0x3ff000001d037808 */ /* 0x000fe20000800000 */
[----:B------:R-:W-:Y:S06]  /*1e7b0*/  BRA `(.L_x_240) ;  /* 0x0000000000a87947 */ /* 0x000fec0003800000 */
.L_x_238:
        /* <DEDUP_REMOVED lines=23> */
.L_x_241:
        /* <DEDUP_REMOVED lines=17> */
.L_x_242:
[----:B------:R-:W-:Y:S02]  /*1ea40*/  FSEL R2, R28, RZ, P2 ;  /* 0x000000ff1c027208 */ /* 0x000fe40001000000 */
[----:B------:R-:W-:-:S07]  /*1ea50*/  FSEL R3, R29, 1.875, P2 ;  /* 0x3ff000001d037808 */ /* 0x000fce0001000000 */
.L_x_240:
        /* <DEDUP_REMOVED lines=17> */
.L_x_243:
        /* <DEDUP_REMOVED lines=27> */
.L_x_244:
        /* <DEDUP_REMOVED lines=27> */
.L_x_245:
        /* <DEDUP_REMOVED lines=59> */
.L_x_246:
        /* <DEDUP_REMOVED lines=17> */
.L_x_247:
        /* <DEDUP_REMOVED lines=27> */
.L_x_248:
        /* <DEDUP_REMOVED lines=59> */
.L_x_249:
        /* <DEDUP_REMOVED lines=21> */
.L_x_250:
        /* <DEDUP_REMOVED lines=27> */
.L_x_251:
        /* <DEDUP_REMOVED lines=59> */
.L_x_252:
        /* <DEDUP_REMOVED lines=20> */
.L_x_253:
[----:B------:R-:W0:Y:S01]  /*200e0*/  LDC.64 R6, c[0x0][0x3a0] ;  /* 0x0000e800ff067b82 */ /* 0x000e220000000a00 */
[----:B------:R-:W-:-:S07]  /*200f0*/  DMUL R2, R24, R2 ;  /* 0x0000000218027228 */ /* 0x000fce0000000000 */
[----:B------:R-:W1:Y:S01]  /*20100*/  LDC.64 R4, c[0x0][0x388] ;  /* 0x0000e200ff047b82 */ /* 0x000e620000000a00 */
[----:B0-----:R0:W-:Y:S04]  /*20110*/  STG.E.64 desc[UR8][R6.64+0xd8], R24 ;  /* 0x0000d81806007986 */ /* 0x0011e8000c101b08 */
[----:B------:R2:W-:Y:S04]  /*20120*/  STG.E.64 desc[UR8][R6.64+0x120], R2 ;  /* 0x0001200206007986 */ /* 0x0005e8000c101b08 */
[----:B-1----:R-:W3:Y:S01]  /*20130*/  LDG.E.64 R4, desc[UR8][R4.64] ;  /* 0x0000000804047981 */ /* 0x002ee2000c1e1b00 */
        /* <DEDUP_REMOVED lines=9> */
[----:B---3--:R-:W-:-:S08]  /*201d0*/  DADD R26, R4, 88 ;  /* 0x40560000041a7429 */ /* 0x008fd00000000000 */
[----:B0-----:R-:W-:Y:S02]  /*201e0*/  DMUL R24, R10, R26 ;  /* 0x0000001a0a187228 */ /* 0x001fe40000000000 */
[----:B------:R-:W-:-:S06]  /*201f0*/  FSETP.GEU.AND P1, PT, |R27|, 6.5827683646048100446e-37, PT ;  /* 0x036000001b00780b */ /* 0x000fcc0003f2e200 */
[----:B--2---:R-:W-:-:S08]  /*20200*/  DFMA R2, R24, -24, R26 ;  /* 0xc03800001802782b */ /* 0x004fd0000000001a */
[----:B------:R-:W-:-:S10]  /*20210*/  DFMA R24, R10, R2, R24 ;  /* 0x000000020a18722b */ /* 0x000fd40000000018 */
[----:B------:R-:W-:-:S05]  /*20220*/  FFMA R0, RZ, 2.875, R25 ;  /* 0x40380000ff007823 */ /* 0x000fca0000000019 */
        /* <DEDUP_REMOVED lines=8> */
.L_x_254:
        /* <DEDUP_REMOVED lines=59> */
.L_x_255:
        /* <DEDUP_REMOVED lines=17> */
.L_x_256:
        /* <DEDUP_REMOVED lines=27> */
.L_x_257:
        /* <DEDUP_REMOVED lines=59> */
.L_x_258:
        /* <DEDUP_REMOVED lines=19> */
[----:B------:R-:W-:Y:S02]  /*20e00*/  IMAD.MOV.U32 R2, RZ, RZ, R0 ;  /* 0x000000ffff027224 */ /* 0x000fe400078e0000 */
[----:B------:R-:W-:-:S07]  /*20e10*/  IMAD.MOV.U32 R3, RZ, RZ, R25 ;  /* 0x000000ffff037224 */ /* 0x000fce00078e0019 */
.L_x_259:
        /* <DEDUP_REMOVED lines=27> */
.L_x_260:
        /* <DEDUP_REMOVED lines=59> */
.L_x_261:
        /* <DEDUP_REMOVED lines=22> */
.L_x_262:
[----:B------:R-:W0:Y:S01]  /*214e0*/  LDC.64 R6, c[0x0][0x3a0] ;  /* 0x0000e800ff067b82 */ /* 0x000e220000000a00 */
[----:B------:R-:W-:-:S07]  /*214f0*/  DMUL R2, R24, R2 ;  /* 0x0000000218027228 */ /* 0x000fce0000000000 */
[----:B------:R-:W1:Y:S01]  /*21500*/  LDC.64 R4, c[0x0][0x388] ;  /* 0x0000e200ff047b82 */ /* 0x000e620000000a00 */
[----:B0-----:R0:W-:Y:S04]  /*21510*/  STG.E.64 desc[UR8][R6.64+0xe0], R24 ;  /* 0x0000e01806007986 */ /* 0x0011e8000c101b08 */
[----:B------:R2:W-:Y:S04]  /*21520*/  STG.E.64 desc[UR8][R6.64+0x128], R2 ;  /* 0x0001280206007986 */ /* 0x0005e8000c101b08 */
[----:B-1----:R-:W3:Y:S01]  /*21530*/  LDG.E.64 R4, desc[UR8][R4.64] ;  /* 0x0000000804047981 */ /* 0x002ee2000c1e1b00 */
        /* <DEDUP_REMOVED lines=9> */
[----:B---3--:R-:W-:-:S08]  /*215d0*/  DADD R26, -R4, -5 ;  /* 0xc0140000041a7429 */ /* 0x008fd00000000100 */
[----:B0-----:R-:W-:Y:S02]  /*215e0*/  DMUL R24, R10, R26 ;  /* 0x0000001a0a187228 */ /* 0x001fe40000000000 */
[----:B------:R-:W-:-:S06]  /*215f0*/  FSETP.GEU.AND P1, PT, |R27|, 6.5827683646048100446e-37, PT ;  /* 0x036000001b00780b */ /* 0x000fcc0003f2e200 */
[----:B--2---:R-:W-:-:S08]  /*21600*/  DFMA R2, R24, -14, R26 ;  /* 0xc02c00001802782b */ /* 0x004fd0000000001a */
[----:B------:R-:W-:-:S10]  /*21610*/  DFMA R24, R10, R2, R24 ;  /* 0x000000020a18722b */ /* 0x000fd40000000018 */
[----:B------:R-:W-:-:S05]  /*21620*/  FFMA R0, RZ, 2.6875, R25 ;  /* 0x402c0000ff007823 */ /* 0x000fca0000000019 */
        /* <DEDUP_REMOVED lines=8> */
.L_x_263:
        /* <DEDUP_REMOVED lines=59> */
.L_x_264:
        /* <DEDUP_REMOVED lines=17> */
.L_x_265:
        /* <DEDUP_REMOVED lines=27> */
.L_x_266:
        /* <DEDUP_REMOVED lines=59> */
.L_x_267:
        /* <DEDUP_REMOVED lines=21> */
.L_x_268:
        /* <DEDUP_REMOVED lines=14> */
[----:B------:R-:W-:Y:S01]  /*22300*/  IMAD.MOV.U32 R25, RZ, RZ, R27 ;  /* 0x000000ffff197224 */ /* 0x000fe200078e001b */
[----:B------:R-:W-:Y:S01]  /*22310*/  MOV R0, RZ ;  /* 0x000000ff00007202 */ /* 0x000fe20000000f00 */
[----:B------:R-:W-:Y:S01]  /*22320*/  IMAD.MOV.U32 R27, RZ, RZ, 0x40913000 ;  /* 0x40913000ff1b7424 */ /* 0x000fe200078e00ff */
[----:B------:R-:W-:-:S07]  /*22330*/  MOV R24, 0x22350 ;  /* 0x0002235000187802 */ /* 0x000fce0000000f00 */
[----:B------:R-:W-:Y:S05]  /*22340*/  CALL.REL.NOINC `($__internal_1_$__cuda_sm20_div_rn_f64_full) ;  /* 0x0000012400f47944 */ /* 0x000fea0003c00000 */
[----:B------:R-:W-:-:S07]  /*22350*/  IMAD.MOV.U32 R24, RZ, RZ, R0 ;  /* 0x000000ffff187224 */ /* 0x000fce00078e0000 */
.L_x_269:
        /* <DEDUP_REMOVED lines=29> */
.L_x_270:
        /* <DEDUP_REMOVED lines=59> */
.L_x_271:
        /* <DEDUP_REMOVED lines=18> */
.L_x_272:
[----:B------:R-:W0:Y:S01]  /*22a00*/  LDC.64 R8, c[0x0][0x3a0] ;  /* 0x0000e800ff087b82 */ /* 0x000e220000000a00 */
[----:B------:R-:W-:-:S07]  /*22a10*/  DMUL R2, R2, R6 ;  /* 0x0000000602027228 */ /* 0x000fce0000000000 */
[----:B------:R-:W1:Y:S01]  /*22a20*/  LDC.64 R4, c[0x0][0x388] ;  /* 0x0000e200ff047b82 */ /* 0x000e620000000a00 */
[----:B0-----:R-:W-:Y:S04]  /*22a30*/  STG.E.64 desc[UR8][R8.64+0xe8], R6 ;  /* 0x0000e80608007986 */ /* 0x001fe8000c101b08 */
[----:B------:R0:W-:Y:S04]  /*22a40*/  STG.E.64 desc[UR8][R8.64+0x130], R2 ;  /* 0x0001300208007986 */ /* 0x0001e8000c101b08 */
[----:B-1----:R-:W2:Y:S01]  /*22a50*/  LDG.E.64 R4, desc[UR8][R4.64] ;  /* 0x0000000804047981 */ /* 0x002ea2000c1e1b00 */
[----:B------:R-:W1:Y:S01]  /*22a60*/  MUFU.RCP64H R11, 9.029998779296875 ;  /* 0x40220f5c000b7908 */ /* 0x000e620000001800 */
[----:B------:R-:W-:Y:S01]  /*22a70*/  IMAD.MOV.U32 R12, RZ, RZ, 0x28f5c28f ;  /* 0x28f5c28fff0c7424 */ /* 0x000fe200078e00ff */
        /* <DEDUP_REMOVED lines=9> */
[----:B--2---:R-:W-:-:S08]  /*22b10*/  DADD R26, -R4, -UR6 ;  /* 0x80000006041a7e29 */ /* 0x004fd00008000100 */
[----:B------:R-:W-:Y:S02]  /*22b20*/  DMUL R24, R10, R26 ;  /* 0x0000001a0a187228 */ /* 0x000fe40000000000 */
[----:B------:R-:W-:-:S06]  /*22b30*/  FSETP.GEU.AND P1, PT, |R27|, 6.5827683646048100446e-37, PT ;  /* 0x036000001b00780b */ /* 0x000fcc0003f2e200 */
[----:B0-----:R-:W-:-:S08]  /*22b40*/  DFMA R2, R24, -R12, R26 ;  /* 0x8000000c1802722b */ /* 0x001fd0000000001a */
[----:B------:R-:W-:-:S10]  /*22b50*/  DFMA R24, R10, R2, R24 ;  /* 0x000000020a18722b */ /* 0x000fd40000000018 */
[----:B------:R-:W-:-:S05]  /*22b60*/  FFMA R0, RZ, 2.5321874618530273438, R25 ;  /* 0x40220f5cff007823 */ /* 0x000fca0000000019 */
        /* <DEDUP_REMOVED lines=8> */
.L_x_273:
        /* <DEDUP_REMOVED lines=59> */
.L_x_274:
        /* <DEDUP_REMOVED lines=17> */
.L_x_275:
[----:B------:R-:W0:Y:S01]  /*230b0*/  MUFU.RCP64H R5, R29 ;  /* 0x0000001d00057308 */ /* 0x000e220000001800 */
[----:B------:R-:W-:Y:S01]  /*230c0*/  IADD3 R4, PT, PT, R29, 0x300402, RZ ;  /* 0x003004021d047810 */ /* 0x000fe20007ffe0ff */
[----:B------:R-:W-:-:S03]  /*230d0*/  DSETP.NEU.AND P1, PT, R2, 1, PT ;  /* 0x3ff000000200742a */ /* 0x000fc60003f2d000 */
[----:B------:R-:W-:Y:S02]  /*230e0*/  FSETP.GEU.AND P0, PT, |R4|, 5.8789094863358348022e-39, PT ;  /* 0x004004020400780b */ /* 0x000fe40003f0e200 */
        /* <DEDUP_REMOVED lines=14> */
.L_x_276:
        /* <DEDUP_REMOVED lines=24> */
[----:B------:R-:W-:Y:S01]  /*23350*/  MOV R26, RZ ;  /* 0x000000ff001a7202 */ /* 0x000fe20000000f00 */
[----:B------:R-:W-:Y:S01]  /*23360*/  IMAD.MOV.U32 R25, RZ, RZ, 0x40140000 ;  /* 0x40140000ff197424 */ /* 0x000fe200078e00ff */
[----:B------:R-:W-:-:S07]  /*23370*/  MOV R24, 0x23390 ;  /* 0x0002339000187802 */ /* 0x000fce0000000f00 */
[----:B------:R-:W-:Y:S05]  /*23380*/  CALL.REL.NOINC `($__internal_1_$__cuda_sm20_div_rn_f64_full) ;  /* 0x0000011400e47944 */ /* 0x000fea0003c00000 */
[----:B------:R-:W-:-:S07]  /*23390*/  IMAD.MOV.U32 R24, RZ, RZ, R0 ;  /* 0x000000ffff187224 */ /* 0x000fce00078e0000 */
.L_x_277:
        /* <DEDUP_REMOVED lines=59> */
.L_x_278:
        /* <DEDUP_REMOVED lines=17> */
.L_x_279:
        /* <DEDUP_REMOVED lines=27> */
.L_x_280:
[----:B------:R-:W-:Y:S01]  /*23a10*/  MOV R8, 0x652b82fe ;  /* 0x652b82fe00087802 */ /* 0x000fe20000000f00 */
[----:B------:R-:W-:Y:S01]  /*23a20*/  IMAD.MOV.U32 R9, RZ, RZ, 0x3ff71547 ;  /* 0x3ff71547ff097424 */ /* 0x000fe200078e00ff */
[----:B------:R-:W-:Y:S01]  /*23a30*/  UMOV UR6, 0xfefa39ef ;  /* 0xfefa39ef00067882 */ /* 0x000fe20000000000 */
[----:B------:R-:W-:Y:S01]  /*23a40*/  UMOV UR7, 0x3fe62e42 ;  /* 0x3fe62e4200077882 */ /* 0x000fe20000000000 */
[----:B------:R-:W0:Y:S01]  /*23a50*/  MUFU.RCP64H R13, 200 ;  /* 0x40690000000d7908 */ /* 0x000e220000001800 */
[----:B------:R-:W-:Y:S01]  /*23a60*/  IMAD.MOV.U32 R14, RZ, RZ, 0x0 ;  /* 0x00000000ff0e7424 */ /* 0x000fe200078e00ff */
[----:B------:R-:W-:Y:S01]  /*23a70*/  MOV R15, 0x40690000 ;  /* 0x40690000000f7802 */ /* 0x000fe20000000f00 */
        /* <DEDUP_REMOVED lines=68> */
.L_x_281:
[----:B------:R-:W-:Y:S01]  /*23ec0*/  DADD R2, R2, 1 ;  /* 0x3ff0000002027429 */ /* 0x000fe20000000000 */
[----:B------:R-:W-:Y:S10]  /*23ed0*/  @P2 BRA P3, `(.L_x_282) ;  /* 0x00000000001c2947 */ /* 0x000ff40001800000 */
[----:B------:R-:W-:Y:S01]  /*23ee0*/  IMAD.MOV.U32 R0, RZ, RZ, R26 ;  /* 0x000000ffff007224 */ /* 0x000fe200078e001a */
[----:B------:R-:W-:Y:S01]  /*23ef0*/  MOV R25, 0x40690000 ;  /* 0x4069000000197802 */ /* 0x000fe20000000f00 */
[----:B------:R-:W-:Y:S01]  /*23f00*/  IMAD.MOV.U32 R26, RZ, RZ, RZ ;  /* 0x000000ffff1a7224 */ /* 0x000fe200078e00ff */
[----:B------:R-:W-:-:S07]  /*23f10*/  MOV R24, 0x23f30 ;  /* 0x00023f3000187802 */ /* 0x000fce0000000f00 */
[----:B------:R-:W-:Y:S05]  /*23f20*/  CALL.REL.NOINC `($__internal_1_$__cuda_sm20_div_rn_f64_full) ;  /* 0x0000010800fc7944 */ /* 0x000fea0003c00000 */
[----:B------:R-:W-:Y:S02]  /*23f30*/  IMAD.MOV.U32 R4, RZ, RZ, R0 ;  /* 0x000000ffff047224 */ /* 0x000fe400078e0000 */
[----:B------:R-:W-:-:S07]  /*23f40*/  IMAD.MOV.U32 R5, RZ, RZ, R25 ;  /* 0x000000ffff057224 */ /* 0x000fce00078e0019 */
.L_x_282:
        /* <DEDUP_REMOVED lines=59> */
.L_x_283:
        /* <DEDUP_REMOVED lines=21> */
[----:B------:R-:W-:Y:S02]  /*24450*/  IMAD.MOV.U32 R4, RZ, RZ, R0 ;  /* 0x000000ffff047224 */ /* 0x000fe400078e0000 */
[----:B------:R-:W-:-:S07]  /*24460*/  IMAD.MOV.U32 R5, RZ, RZ, R25 ;  /* 0x000000ffff057224 */ /* 0x000fce00078e0019 */
.L_x_284:
        /* <DEDUP_REMOVED lines=15> */
[----:B------:R-:W-:Y:S01]  /*24560*/  MOV R26, R2 ;  /* 0x00000002001a7202 */ /* 0x000fe20000000f00 */
[----:B------:R-:W-:Y:S01]  /*24570*/  IMAD.MOV.U32 R25, RZ, RZ, R3 ;  /* 0x000000ffff197224 */ /* 0x000fe200078e0003 */
[----:B------:R-:W-:Y:S01]  /*24580*/  MOV R24, 0x245c0 ;  /* 0x000245c000187802 */ /* 0x000fe20000000f00 */
[----:B------:R-:W-:Y:S02]  /*24590*/  IMAD.MOV.U32 R0, RZ, RZ, -0x66666666 ;  /* 0x9999999aff007424 */ /* 0x000fe400078e00ff */
[----:B------:R-:W-:-:S07]  /*245a0*/  IMAD.MOV.U32 R27, RZ, RZ, 0x3fb99999 ;  /* 0x3fb99999ff1b7424 */ /* 0x000fce00078e00ff */
[----:B------:R-:W-:Y:S05]  /*245b0*/  CALL.REL.NOINC `($__internal_1_$__cuda_sm20_div_rn_f64_full) ;  /* 0x0000010400587944 */ /* 0x000fea0003c00000 */
[----:B------:R-:W-:-:S07]  /*245c0*/  IMAD.MOV.U32 R24, RZ, RZ, R0 ;  /* 0x000000ffff187224 */ /* 0x000fce00078e0000 */
.L_x_285:
[----:B------:R-:W0:Y:S01]  /*245d0*/  LDC.64 R8, c[0x0][0x3a0] ;  /* 0x0000e800ff087b82 */ /* 0x000e220000000a00 */
[----:B------:R-:W-:-:S07]  /*245e0*/  DADD R4, R24, R4 ;  /* 0x0000000018047229 */ /* 0x000fce0000000004 */
[----:B------:R-:W1:Y:S01]  /*245f0*/  LDC.64 R2, c[0x0][0x388] ;  /* 0x0000e200ff027b82 */ /* 0x000e620000000a00 */
[----:B------:R-:W-:Y:S01]  /*24600*/  DMUL R6, R4, R6 ;  /* 0x0000000604067228 */ /* 0x000fe20000000000 */
[----:B0-----:R0:W-:Y:S06]  /*24610*/  STG.E.64 desc[UR8][R8.64+0xf0], R4 ;  /* 0x0000f00408007986 */ /* 0x0011ec000c101b08 */
[----:B------:R0:W-:Y:S04]  /*24620*/  STG.E.64 desc[UR8][R8.64+0x138], R6 ;  /* 0x0001380608007986 */ /* 0x0001e8000c101b08 */
[----:B-1----:R-:W2:Y:S01]  /*24630*/  LDG.E.64 R2, desc[UR8][R2.64] ;  /* 0x0000000802027981 */ /* 0x002ea2000c1e1b00 */
[----:B------:R-:W1:Y:S01]  /*24640*/  MUFU.RCP64H R11, 7.429996490478515625 ;  /* 0x401db851000b7908 */ /* 0x000e620000001800 */
        /* <DEDUP_REMOVED lines=10> */
[----:B--2---:R-:W-:-:S08]  /*246f0*/  DADD R26, R2, UR6 ;  /* 0x00000006021a7e29 */ /* 0x004fd00008000000 */
[----:B------:R-:W-:Y:S02]  /*24700*/  DMUL R24, R10, R26 ;  /* 0x0000001a0a187228 */ /* 0x000fe40000000000 */
[----:B------:R-:W-:-:S06]  /*24710*/  FSETP.GEU.AND P1, PT, |R27|, 6.5827683646048100446e-37, PT ;  /* 0x036000001b00780b */ /* 0x000fcc0003f2e200 */
[----:B------:R-:W-:-:S08]  /*24720*/  DFMA R2, R24, -R12, R26 ;  /* 0x8000000c1802722b */ /* 0x000fd0000000001a */
[----:B------:R-:W-:-:S10]  /*24730*/  DFMA R24, R10, R2, R24 ;  /* 0x000000020a18722b */ /* 0x000fd40000000018 */
[----:B------:R-:W-:-:S05]  /*24740*/  FFMA R0, RZ, 2.4643747806549072266, R25 ;  /* 0x401db851ff007823 */ /* 0x000fca0000000019 */
        /* <DEDUP_REMOVED lines=8> */
.L_x_286:
        /* <DEDUP_REMOVED lines=59> */
.L_x_287:
        /* <DEDUP_REMOVED lines=17> */
.L_x_288:
        /* <DEDUP_REMOVED lines=18> */
.L_x_289:
        /* <DEDUP_REMOVED lines=10> */
[----:B------:R-:W-:Y:S01]  /*24e50*/  MOV R6, 0x33333333 ;  /* 0x3333333300067802 */ /* 0x000fe20000000f00 */
[----:B------:R-:W-:Y:S01]  /*24e60*/  IMAD.MOV.U32 R7, RZ, RZ, 0x401b3333 ;  /* 0x401b3333ff077424 */ /* 0x000fe200078e00ff */
[----:B------:R-:W-:Y:S01]  /*24e70*/  DADD R26, R4, 80 ;  /* 0x40540000041a7429 */ /* 0x000fe20000000000 */
[----:B------:R-:W-:-:S09]  /*24e80*/  IMAD.MOV.U32 R2, RZ, RZ, 0x1 ;  /* 0x00000001ff027424 */ /* 0x000fd200078e00ff */
        /* <DEDUP_REMOVED lines=18> */
.L_x_291:
        /* <DEDUP_REMOVED lines=61> */
.L_x_292:
[----:B------:R-:W-:-:S11]  /*25380*/  DMUL R2, R2, UR6 ;  /* 0x0000000602027c28 */ /* 0x000fd60008000000 */
.L_x_290:
        /* <DEDUP_REMOVED lines=30> */
[----:B------:R-:W-:Y:S01]  /*25570*/  MOV R19, 0x3e928af3 ;  /* 0x3e928af300137802 */ /* 0x000fe20000000f00 */
        /* <DEDUP_REMOVED lines=57> */
.L_x_294:
        /* <DEDUP_REMOVED lines=14> */
.L_x_295:
[----:B------:R-:W-:Y:S01]  /*259f0*/  DMUL R14, R14, 310000 ;  /* 0x4112ebc00e0e7828 */ /* 0x000fe20000000000 */
[----:B------:R-:W-:Y:S01]  /*25a00*/  UMOV UR6, 0x9999999a ;  /* 0x9999999a00067882 */ /* 0x000fe20000000000 */
[----:B------:R-:W-:-:S06]  /*25a10*/  UMOV UR7, 0x40059999 ;  /* 0x4005999900077882 */ /* 0x000fcc0000000000 */
[----:B------:R-:W-:Y:S01]  /*25a20*/  DFMA R24, R12, UR6, R14 ;  /* 0x000000060c187c2b */ /* 0x000fe2000800000e */
[----:B------:R-:W-:Y:S10]  /*25a30*/  BRA `(.L_x_296) ;  /* 0x0000000400b07947 */ /* 0x000ff40003800000 */
.L_x_293:
[----:B------:R-:W0:Y:S01]  /*25a40*/  MUFU.RCP64H R7, -11.09999847412109375 ;  /* 0xc026333300077908 */ /* 0x000e220000001800 */
[----:B------:R-:W-:Y:S01]  /*25a50*/  IMAD.MOV.U32 R8, RZ, RZ, 0x33333333 ;  /* 0x33333333ff087424 */ /* 0x000fe200078e00ff */
[----:B------:R-:W-:Y:S01]  /*25a60*/  UMOV UR6, 0x851eb852 ;  /* 0x851eb85200067882 */ /* 0x000fe20000000000 */
[----:B------:R-:W-:Y:S01]  /*25a70*/  IMAD.MOV.U32 R9, RZ, RZ, 0x40263333 ;  /* 0x40263333ff097424 */ /* 0x000fe200078e00ff */
[----:B------:R-:W-:Y:S01]  /*25a80*/  UMOV UR7, 0x402551eb ;  /* 0x402551eb00077882 */ /* 0x000fe20000000000 */
[----:B------:R-:W-:Y:S01]  /*25a90*/  IMAD.MOV.U32 R6, RZ, RZ, 0x1 ;  /* 0x00000001ff067424 */ /* 0x000fe200078e00ff */
[----:B------:R-:W-:-:S10]  /*25aa0*/  DADD R26, R4, UR6 ;  /* 0x00000006041a7e29 */ /* 0x000fd40008000000 */
        /* <DEDUP_REMOVED lines=18> */
.L_x_297:
        /* <DEDUP_REMOVED lines=59> */
.L_x_298:
[----:B------:R-:W-:Y:S01]  /*25f80*/  DADD R4, R4, 1 ;  /* 0x3ff0000004047429 */ /* 0x000fe20000000000 */
[----:B------:R-:W-:Y:S01]  /*25f90*/  UMOV UR6, 0xa3d70a4 ;  /* 0x0a3d70a400067882 */ /* 0x000fe20000000000 */
[----:B------:R-:W-:-:S06]  /*25fa0*/  UMOV UR7, 0x3fc0a3d7 ;  /* 0x3fc0a3d700077882 */ /* 0x000fcc0000000000 */
[----:B------:R-:W-:Y:S01]  /*25fb0*/  DMUL R26, R4, UR6 ;  /* 0x00000006041a7c28 */ /* 0x000fe20008000000 */
[----:B------:R-:W-:Y:S01]  /*25fc0*/  UMOV UR7, 0x3fe8a3d7 ;  /* 0x3fe8a3d700077882 */ /* 0x000fe20000000000 */
[----:B------:R-:W-:-:S04]  /*25fd0*/  IMAD.MOV.U32 R4, RZ, RZ, 0x1 ;  /* 0x00000001ff047424 */ /* 0x000fc800078e00ff */
        /* <DEDUP_REMOVED lines=18> */
.L_x_296:
        /* <DEDUP_REMOVED lines=14> */
[----:B------:R-:W-:Y:S02]  /*261e0*/  MOV R14, 0x26210 ;  /* 0x00026210000e7802 */ /* 0x000fe40000000f00 */
[----:B------:R-:W-:-:S07]  /*261f0*/  IADD3 R12, PT, PT, R12, -0x100000, RZ ;  /* 0xfff000000c0c7810 */ /* 0x000fce0007ffe0ff */
[----:B------:R-:W-:Y:S05]  /*26200*/  CALL.REL.NOINC `($__internal_0_$__cuda_sm20_dblrcp_rn_slowpath_v3) ;  /* 0x000000e400a87944 */ /* 0x000fea0003c00000 */
[----:B------:R-:W-:Y:S02]  /*26210*/  IMAD.MOV.U32 R4, RZ, RZ, R8 ;  /* 0x000000ffff047224 */ /* 0x000fe400078e0008 */
[----:B------:R-:W-:-:S07]  /*26220*/  IMAD.MOV.U32 R5, RZ, RZ, R9 ;  /* 0x000000ffff057224 */ /* 0x000fce00078e0009 */
.L_x_299:
[----:B------:R-:W0:Y:S08]  /*26230*/  LDC.64 R6, c[0x0][0x3a0] ;  /* 0x0000e800ff067b82 */ /* 0x000e300000000a00 */
[----:B------:R-:W1:Y:S01]  /*26240*/  LDC.64 R2, c[0x0][0x388] ;  /* 0x0000e200ff027b82 */ /* 0x000e620000000a00 */
[----:B0-----:R0:W-:Y:S04]  /*26250*/  STG.E.64 desc[UR8][R6.64+0x140], R4 ;  /* 0x0001400406007986 */ /* 0x0011e8000c101b08 */
[----:B-1----:R-:W2:Y:S01]  /*26260*/  LDG.E.64 R2, desc[UR8][R2.64] ;  /* 0x0000000802027981 */ /* 0x002ea2000c1e1b00 */
[----:B------:R-:W1:Y:S01]  /*26270*/  MUFU.RCP64H R9, 7.429996490478515625 ;  /* 0x401db85100097908 */ /* 0x000e620000001800 */
[----:B------:R-:W-:Y:S01]  /*26280*/  IMAD.MOV.U32 R10, RZ, RZ, -0x147ae148 ;  /* 0xeb851eb8ff0a7424 */ /* 0x000fe200078e00ff */
[----:B------:R-:W-:Y:S01]  /*26290*/  MOV R8, 0x1 ;  /* 0x0000000100087802 */ /* 0x000fe20000000f00 */
[----:B------:R-:W-:Y:S01]  /*262a0*/  IMAD.MOV.U32 R11, RZ, RZ, 0x401db851 ;  /* 0x401db851ff0b7424 */ /* 0x000fe200078e00ff */
[----:B------:R-:W-:Y:S01]  /*262b0*/  UMOV UR6, 0x33333333 ;  /* 0x3333333300067882 */ /* 0x000fe20000000000 */
[----:B------:R-:W-:-:S04]  /*262c0*/  UMOV UR7, 0x4051e333 ;  /* 0x4051e33300077882 */ /* 0x000fc80000000000 */
        /* <DEDUP_REMOVED lines=15> */
[----:B------:R-:W-:Y:S02]  /*263c0*/  IMAD.MOV.U32 R26, RZ, RZ, -0x147ae148 ;  /* 0xeb851eb8ff1a7424 */ /* 0x000fe400078e00ff */
[----:B------:R-:W-:-:S07]  /*263d0*/  IMAD.MOV.U32 R25, RZ, RZ, 0x401db851 ;  /* 0x401db851ff197424 */ /* 0x000fce00078e00ff */
[----:B------:R-:W-:Y:S05]  /*263e0*/  CALL.REL.NOINC `($__internal_1_$__cuda_sm20_div_rn_f64_full) ;  /* 0x000000e400cc7944 */ /* 0x000fea0003c00000 */
[----:B------:R-:W-:-:S07]  /*263f0*/  IMAD.MOV.U32 R24, RZ, RZ, R0 ;  /* 0x000000ffff187224 */ /* 0x000fce00078e0000 */
.L_x_300:
        /* <DEDUP_REMOVED lines=59> */
.L_x_301:
        /* <DEDUP_REMOVED lines=17> */
.L_x_302:
        /* <DEDUP_REMOVED lines=18> */
.L_x_303:
        /* <DEDUP_REMOVED lines=25> */
[----:B------:R-:W-:Y:S01]  /*26b70*/  MOV R28, 0xfca213ea ;  /* 0xfca213ea001c7802 */ /* 0x000fe20000000f00 */
[----:B------:R-:W-:Y:S01]  /*26b80*/  IMAD.MOV.U32 R29, RZ, RZ, 0x3e928af3 ;  /* 0x3e928af3ff1d7424 */ /* 0x000fe200078e00ff */
[----:B------:R-:W-:Y:S01]  /*26b90*/  FSETP.GEU.AND P0, PT, |R3|, 4.1917929649353027344, PT ;  /* 0x4086232b0300780b */ /* 0x000fe20003f0e200 */
        /* <DEDUP_REMOVED lines=67> */
[----:B------:R-:W-:Y:S01]  /*26fd0*/  IMAD R17, R10, 0x100000, R23 ;  /* 0x001000000a117824 */ /* 0x000fe200078e0217 */
[----:B------:R-:W-:Y:S01]  /*26fe0*/  MOV R16, R22 ;  /* 0x0000001600107202 */ /* 0x000fe20000000f00 */
        /* <DEDUP_REMOVED lines=16> */
.L_x_305:
[----:B------:R-:W-:Y:S01]  /*270f0*/  IMAD.MOV.U32 R2, RZ, RZ, R20 ;  /* 0x000000ffff027224 */ /* 0x000fe200078e0014 */
[----:B------:R-:W-:Y:S01]  /*27100*/  MOV R3, R25 ;  /* 0x0000001900037202 */ /* 0x000fe20000000f00 */
[----:B------:R-:W-:Y:S02]  /*27110*/  IMAD.MOV.U32 R10, RZ, RZ, R18 ;  /* 0x000000ffff0a7224 */ /* 0x000fe400078e0012 */
[----:B------:R-:W-:Y:S01]  /*27120*/  IMAD.MOV.U32 R11, RZ, RZ, R27 ;  /* 0x000000ffff0b7224 */ /* 0x000fe200078e001b */
[----:B------:R-:W-:Y:S06]  /*27130*/  @!P2 BRA `(.L_x_306) ;  /* 0x000000000028a947 */ /* 0x000fec0003800000 */
[----:B------:R-:W-:Y:S01]  /*27140*/  FSETP.GEU.AND P0, PT, |R7|, 4.2275390625, PT ;  /* 0x408748000700780b */ /* 0x000fe20003f0e200 */
[----:B------:R-:W-:-:S12]  /*27150*/  DADD R2, R6, +INF ;  /* 0x7ff0000006027429 */ /* 0x000fd80000000000 */
[----:B------:R-:W-:Y:S05]  /*27160*/  @P0 BRA `(.L_x_306) ;  /* 0x00000000001c0947 */ /* 0x000fea0003800000 */
[----:B------:R-:W-:-:S04]  /*27170*/  LEA.HI R0, R12, R12, RZ, 0x1 ;  /* 0x0000000c0c007211 */ /* 0x000fc800078f08ff */
[----:B------:R-:W-:-:S05]  /*27180*/  SHF.R.S32.HI R3, RZ, 0x1, R0 ;  /* 0x00000001ff037819 */ /* 0x000fca0000011400 */
[----:B------:R-:W-:Y:S02]  /*27190*/  IMAD.IADD R2, R12, 0x1, -R3 ;  /* 0x000000010c027824 */ /* 0x000fe400078e0a03 */
[----:B------:R-:W-:-:S03]  /*271a0*/  IMAD R21, R3, 0x100000, R21 ;  /* 0x0010000003157824 */ /* 0x000fc600078e0215 */
[----:B------:R-:W-:Y:S02]  /*271b0*/  LEA R3, R2, 0x3ff00000, 0x14 ;  /* 0x3ff0000002037811 */ /* 0x000fe400078ea0ff */
[----:B------:R-:W-:-:S06]  /*271c0*/  MOV R2, RZ ;  /* 0x000000ff00027202 */ /* 0x000fcc0000000f00 */
[----:B------:R-:W-:-:S11]  /*271d0*/  DMUL R2, R20, R2 ;  /* 0x0000000214027228 */ /* 0x000fd60000000000 */
.L_x_306:
        /* <DEDUP_REMOVED lines=14> */
.L_x_307:
        /* <DEDUP_REMOVED lines=29> */
.L_x_304:
        /* <DEDUP_REMOVED lines=15> */
[----:B------:R-:W-:Y:S01]  /*27580*/  MOV R7, 0x3ff71547 ;  /* 0x3ff7154700077802 */ /* 0x000fe20000000f00 */
[----:B------:R-:W-:Y:S01]  /*27590*/  UMOV UR6, 0xfefa39ef ;  /* 0xfefa39ef00067882 */ /* 0x000fe20000000000 */
[----:B------:R-:W-:Y:S01]  /*275a0*/  DMUL R4, R4, -UR10 ;  /* 0x8000000a04047c28 */ /* 0x000fe20008000000 */
[----:B------:R-:W-:-:S03]  /*275b0*/  UMOV UR7, 0x3fe62e42 ;  /* 0x3fe62e4200077882 */ /* 0x000fc60000000000 */
[-C--:B------:R-:W-:Y:S02]  /*275c0*/  DFMA R10, R8, R6.reuse, 6.75539944105574400000e+15 ;  /* 0x43380000080a742b */ /* 0x080fe40000000006 */
[----:B------:R-:W-:Y:S02]  /*275d0*/  FSETP.GEU.AND P0, PT, |R9|, 4.1917929649353027344, PT ;  /* 0x4086232b0900780b */ /* 0x000fe40003f0e200 */
[----:B------:R-:W-:Y:S02]  /*275e0*/  DFMA R6, R4, R6, 6.75539944105574400000e+15 ;  /* 0x433800000406742b */ /* 0x000fe40000000006 */
[----:B------:R-:W-:Y:S02]  /*275f0*/  FSETP.GEU.AND P1, PT, |R5|, 4.1917929649353027344, PT ;  /* 0x4086232b0500780b */ /* 0x000fe40003f2e200 */
[----:B------:R-:W-:-:S04]  /*27600*/  DADD R12, R10, -6.75539944105574400000e+15 ;  /* 0xc33800000a0c7429 */ /* 0x000fc80000000000 */
[----:B------:R-:W-:-:S04]  /*27610*/  DADD R16, R6, -6.75539944105574400000e+15 ;  /* 0xc338000006107429 */ /* 0x000fc80000000000 */
[----:B------:R-:W-:-:S04]  /*27620*/  DFMA R14, R12, -UR6, R8 ;  /* 0x800000060c0e7c2b */ /* 0x000fc80008000008 */
[----:B------:R-:W-:Y:S01]  /*27630*/  DFMA R18, R16, -UR6, R4 ;  /* 0x8000000610127c2b */ /* 0x000fe20008000004 */
[----:B------:R-:W-:Y:S01]  /*27640*/  UMOV UR6, 0x3b39803f ;  /* 0x3b39803f00067882 */ /* 0x000fe20000000000 */
[----:B------:R-:W-:Y:S02]  /*27650*/  UMOV UR7, 0x3c7abc9e ;  /* 0x3c7abc9e00077882 */ /* 0x000fe40000000000 */
[----:B------:R-:W-:-:S04]  /*27660*/  DFMA R12, R12, -UR6, R14 ;  /* 0x800000060c0c7c2b */ /* 0x000fc8000800000e */
        /* <DEDUP_REMOVED lines=43> */
[----:B------:R-:W-:Y:S01]  /*27920*/  IMAD R13, R10, 0x100000, R17 ;  /* 0x001000000a0d7824 */ /* 0x000fe200078e0211 */
[----:B------:R-:W-:Y:S01]  /*27930*/  MOV R12, R16 ;  /* 0x00000010000c7202 */ /* 0x000fe20000000f00 */
[----:B------:R-:W-:Y:S02]  /*27940*/  IMAD R15, R6, 0x100000, R19 ;  /* 0x00100000060f7824 */ /* 0x000fe400078e0213 */
[----:B------:R-:W-:Y:S01]  /*27950*/  IMAD.MOV.U32 R14, RZ, RZ, R18 ;  /* 0x000000ffff0e7224 */ /* 0x000fe200078e0012 */
[----:B------:R-:W-:Y:S06]  /*27960*/  @!P0 BRA `(.L_x_309) ;  /* 0x0000000000288947 */ /* 0x000fec0003800000 */
[----:B------:R-:W-:Y:S01]  /*27970*/  FSETP.GEU.AND P0, PT, |R9|, 4.2275390625, PT ;  /* 0x408748000900780b */ /* 0x000fe20003f0e200 */
[----:B------:R-:W-:-:S12]  /*27980*/  DADD R12, R8, +INF ;  /* 0x7ff00000080c7429 */ /* 0x000fd80000000000 */
[----:B------:R-:W-:Y:S05]  /*27990*/  @P0 BRA `(.L_x_309) ;  /* 0x00000000001c0947 */ /* 0x000fea0003800000 */
[----:B------:R-:W-:Y:S01]  /*279a0*/  LEA.HI R0, R10, R10, RZ, 0x1 ;  /* 0x0000000a0a007211 */ /* 0x000fe200078f08ff */
[----:B------:R-:W-:-:S03]  /*279b0*/  IMAD.MOV.U32 R12, RZ, RZ, RZ ;  /* 0x000000ffff0c7224 */ /* 0x000fc600078e00ff */
[----:B------:R-:W-:-:S05]  /*279c0*/  SHF.R.S32.HI R9, RZ, 0x1, R0 ;  /* 0x00000001ff097819 */ /* 0x000fca0000011400 */
[----:B------:R-:W-:Y:S02]  /*279d0*/  IMAD.IADD R10, R10, 0x1, -R9 ;  /* 0x000000010a0a7824 */ /* 0x000fe400078e0a09 */
[----:B------:R-:W-:-:S03]  /*279e0*/  IMAD R17, R9, 0x100000, R17 ;  /* 0x0010000009117824 */ /* 0x000fc600078e0211 */
[----:B------:R-:W-:-:S06]  /*279f0*/  LEA R13, R10, 0x3ff00000, 0x14 ;  /* 0x3ff000000a0d7811 */ /* 0x000fcc00078ea0ff */
[----:B------:R-:W-:-:S11]  /*27a00*/  DMUL R12, R16, R12 ;  /* 0x0000000c100c7228 */ /* 0x000fd60000000000 */
.L_x_309:
        /* <DEDUP_REMOVED lines=14> */
.L_x_310:
        /* <DEDUP_REMOVED lines=23> */
[----:B------:R-:W-:Y:S01]  /*27c60*/  IMAD.MOV.U32 R24, RZ, RZ, R0 ;  /* 0x000000ffff187224 */ /* 0x000fe200078e0000 */
[----:B------:R-:W-:Y:S06]  /*27c70*/  BRA `(.L_x_311) ;  /* 0x0000000400e47947 */ /* 0x000fec0003800000 */
.L_x_308:
[C---:B------:R-:W-:Y:S01]  /*27c80*/  DADD R4, R8.reuse, 32 ;  /* 0x4040000008047429 */ /* 0x040fe20000000000 */
[----:B------:R-:W-:Y:S01]  /*27c90*/  UMOV UR6, 0x9fbe76c9 ;  /* 0x9fbe76c900067882 */ /* 0x000fe20000000000 */
[----:B------:R-:W-:Y:S01]  /*27ca0*/  UMOV UR7, 0x3fad2f1a ;  /* 0x3fad2f1a00077882 */ /* 0x000fe20000000000 */
[----:B------:R-:W-:Y:S01]  /*27cb0*/  UMOV UR10, 0x9999999a ;  /* 0x9999999a000a7882 */ /* 0x000fe20000000000 */
[----:B------:R-:W-:Y:S01]  /*27cc0*/  UMOV UR11, 0x3fb99999 ;  /* 0x3fb99999000b7882 */ /* 0x000fe20000000000 */
[----:B------:R-:W-:Y:S01]  /*27cd0*/  DMUL R8, R8, UR6 ;  /* 0x0000000608087c28 */ /* 0x000fe20008000000 */
[----:B------:R-:W-:Y:S01]  /*27ce0*/  IMAD.MOV.U32 R6, RZ, RZ, 0x652b82fe ;  /* 0x652b82feff067424 */ /* 0x000fe200078e00ff */
[----:B------:R-:W-:Y:S01]  /*27cf0*/  UMOV UR6, 0xfefa39ef ;  /* 0xfefa39ef00067882 */ /* 0x000fe20000000000 */
[----:B------:R-:W-:Y:S01]  /*27d00*/  DMUL R4, R4, -UR10 ;  /* 0x8000000a04047c28 */ /* 0x000fe20008000000 */
[----:B------:R-:W-:Y:S01]  /*27d10*/  IMAD.MOV.U32 R7, RZ, RZ, 0x3ff71547 ;  /* 0x3ff71547ff077424 */ /* 0x000fe200078e00ff */
[----:B------:R-:W-:-:S05]  /*27d20*/  UMOV UR7, 0x3fe62e42 ;  /* 0x3fe62e4200077882 */ /* 0x000fca0000000000 */
        /* <DEDUP_REMOVED lines=72> */
.L_x_312:
        /* <DEDUP_REMOVED lines=10> */
[----:B------:R-:W-:Y:S01]  /*28250*/  LEA R19, R5, R19, 0x14 ;  /* 0x0000001305137211 */ /* 0x000fe200078ea0ff */
[----:B------:R-:W-:-:S05]  /*28260*/  IMAD.IADD R6, R6, 0x1, -R5 ;  /* 0x0000000106067824 */ /* 0x000fca00078e0a05 */
[----:B------:R-:W-:-:S06]  /*28270*/  LEA R15, R6, 0x3ff00000, 0x14 ;  /* 0x3ff00000060f7811 */ /* 0x000fcc00078ea0ff */
[----:B------:R-:W-:-:S11]  /*28280*/  DMUL R14, R18, R14 ;  /* 0x0000000e120e7228 */ /* 0x000fd60000000000 */
.L_x_313:
        /* <DEDUP_REMOVED lines=24> */
.L_x_311:
        /* <DEDUP_REMOVED lines=14> */
[----:B------:R-:W-:-:S03]  /*284f0*/  MOV R14, 0x28520 ;  /* 0x00028520000e7802 */ /* 0x000fc60000000f00 */
[----:B------:R-:W-:-:S07]  /*28500*/  VIADD R12, R12, 0xfff00000 ;  /* 0xfff000000c0c7836 */ /* 0x000fce0000000000 */
[----:B------:R-:W-:Y:S05]  /*28510*/  CALL.REL.NOINC `($__internal_0_$__cuda_sm20_dblrcp_rn_slowpath_v3) ;  /* 0x000000c000e47944 */ /* 0x000fea0003c00000 */
[----:B------:R-:W-:Y:S01]  /*28520*/  MOV R4, R8 ;  /* 0x0000000800047202 */ /* 0x000fe20000000f00 */
[----:B------:R-:W-:-:S07]  /*28530*/  IMAD.MOV.U32 R5, RZ, RZ, R9 ;  /* 0x000000ffff057224 */ /* 0x000fce00078e0009 */
.L_x_314:
        /* <DEDUP_REMOVED lines=16> */
[----:B------:R-:W-:-:S08]  /*28640*/  DFMA R2, R24, -7.5, R26 ;  /* 0xc01e00001802782b */ /* 0x000fd0000000001a */
[----:B------:R-:W-:-:S10]  /*28650*/  DFMA R24, R10, R2, R24 ;  /* 0x000000020a18722b */ /* 0x000fd40000000018 */
[----:B------:R-:W-:-:S05]  /*28660*/  FFMA R0, RZ, 2.46875, R25 ;  /* 0x401e0000ff007823 */ /* 0x000fca0000000019 */
        /* <DEDUP_REMOVED lines=8> */
.L_x_315:
        /* <DEDUP_REMOVED lines=59> */
.L_x_316:
        /* <DEDUP_REMOVED lines=17> */
.L_x_317:
        /* <DEDUP_REMOVED lines=27> */
.L_x_318:
        /* <DEDUP_REMOVED lines=59> */
.L_x_319:
        /* <DEDUP_REMOVED lines=22> */
.L_x_320:
        /* <DEDUP_REMOVED lines=28> */
.L_x_321:
        /* <DEDUP_REMOVED lines=59> */
.L_x_322:
        /* <DEDUP_REMOVED lines=23> */
.L_x_323:
        /* <DEDUP_REMOVED lines=27> */
.L_x_324:
        /* <DEDUP_REMOVED lines=59> */
.L_x_325:
        /* <DEDUP_REMOVED lines=16> */
.L_x_326:
[----:B------:R-:W0:Y:S01]  /*29fb0*/  LDC.64 R6, c[0x0][0x3a0] ;  /* 0x0000e800ff067b82 */ /* 0x000e220000000a00 */
[----:B------:R-:W-:-:S07]  /*29fc0*/  DFMA R2, R2, R4, R8 ;  /* 0x000000040202722b */ /* 0x000fce0000000008 */
[----:B------:R-:W1:Y:S01]  /*29fd0*/  LDC.64 R26, c[0x0][0x388] ;  /* 0x0000e200ff1a7b82 */ /* 0x000e620000000a00 */
[----:B0-----:R-:W-:Y:S04]  /*29fe0*/  STG.E.64 desc[UR8][R6.64+0x150], R8 ;  /* 0x0001500806007986 */ /* 0x001fe8000c101b08 */
[----:B------:R0:W-:Y:S04]  /*29ff0*/  STG.E.64 desc[UR8][R6.64+0x168], R2 ;  /* 0x0001680206007986 */ /* 0x0001e8000c101b08 */
[----:B-1----:R-:W2:Y:S01]  /*2a000*/  LDG.E.64 R26, desc[UR8][R26.64+0x18] ;  /* 0x000018081a1a7981 */ /* 0x002ea2000c1e1b00 */
[----:B------:R-:W1:Y:S01]  /*2a010*/  MUFU.RCP64H R5, 0.00032499991357326507568 ;  /* 0x3f354c9800057908 */ /* 0x000e620000001800 */
[----:B------:R-:W-:Y:S01]  /*2a020*/  MOV R10, 0x5f06f694 ;  /* 0x5f06f694000a7802 */ /* 0x000fe20000000f00 */
[----:B------:R-:W-:-:S02]  /*2a030*/  IMAD.MOV.U32 R11, RZ, RZ, 0x3f354c98 ;  /* 0x3f354c98ff0b7424 */ /* 0x000fc400078e00ff */
        /* <DEDUP_REMOVED lines=8> */
[----:B0-----:R-:W-:-:S08]  /*2a0c0*/  DFMA R2, R4, -R10, R26 ;  /* 0x8000000a0402722b */ /* 0x001fd0000000001a */
[----:B------:R-:W-:-:S10]  /*2a0d0*/  DFMA R2, R12, R2, R4 ;  /* 0x000000020c02722b */ /* 0x000fd40000000004 */
[----:B------:R-:W-:-:S05]  /*2a0e0*/  FFMA R0, RZ, 0.70819997787475585938, R3 ;  /* 0x3f354c98ff007823 */ /* 0x000fca0000000003 */
        /* <DEDUP_REMOVED lines=9> */
.L_x_327:
        /* <DEDUP_REMOVED lines=16> */
.L_x_328:
[----:B------:R-:W-:Y:S02]  /*2a280*/  DADD R28, R28, 1 ;  /* 0x3ff000001c1c7429 */ /* 0x000fe40000000000 */
[----:B------:R-:W-:-:S04]  /*2a290*/  DSETP.NEU.AND P1, PT, R2, 1, PT ;  /* 0x3ff000000200742a */ /* 0x000fc80003f2d000 */
        /* <DEDUP_REMOVED lines=17> */
.L_x_329:
        /* <DEDUP_REMOVED lines=31> */
.L_x_330:
        /* <DEDUP_REMOVED lines=59> */
.L_x_331:
        /* <DEDUP_REMOVED lines=23> */
.L_x_332:
[----:B------:R-:W0:Y:S08]  /*2aac0*/  LDC.64 R8, c[0x0][0x3a0] ;  /* 0x0000e800ff087b82 */ /* 0x000e300000000a00 */
[----:B------:R-:W1:Y:S01]  /*2aad0*/  LDC.64 R6, c[0x0][0x388] ;  /* 0x0000e200ff067b82 */ /* 0x000e620000000a00 */
[----:B0-----:R0:W-:Y:S04]  /*2aae0*/  STG.E.64 desc[UR8][R8.64+0xb0], R4 ;  /* 0x0000b00408007986 */ /* 0x0011e8000c101b08 */
[----:B-1----:R-:W2:Y:S01]  /*2aaf0*/  LDG.E.64 R6, desc[UR8][R6.64+0x18] ;  /* 0x0000180806067981 */ /* 0x002ea2000c1e1b00 */
[----:B------:R-:W1:Y:S01]  /*2ab00*/  MUFU.RCP64H R11, 0.00079999957233667373657 ;  /* 0x3f4a36e2000b7908 */ /* 0x000e620000001800 */
        /* <DEDUP_REMOVED lines=20> */
[----:B------:R-:W-:Y:S02]  /*2ac50*/  IMAD.MOV.U32 R26, RZ, RZ, -0x14e3bcd3 ;  /* 0xeb1c432dff1a7424 */ /* 0x000fe400078e00ff */
[----:B------:R-:W-:-:S07]  /*2ac60*/  IMAD.MOV.U32 R25, RZ, RZ, 0x3f4a36e2 ;  /* 0x3f4a36e2ff197424 */ /* 0x000fce00078e00ff */
[----:B------:R-:W-:Y:S05]  /*2ac70*/  CALL.REL.NOINC `($__internal_1_$__cuda_sm20_div_rn_f64_full) ;  /* 0x0000009c00a87944 */ /* 0x000fea0003c00000 */
[----:B------:R-:W-:-:S07]  /*2ac80*/  MOV R24, R0 ;  /* 0x0000000000187202 */ /* 0x000fce0000000f00 */
.L_x_333:
        /* <DEDUP_REMOVED lines=59> */
.L_x_334:
        /* <DEDUP_REMOVED lines=21> */
[----:B------:R-:W-:-:S07]  /*2b190*/  MOV R24, R0 ;  /* 0x0000000000187202 */ /* 0x000fce0000000f00 */
.L_x_335:
[----:B------:R-:W0:Y:S01]  /*2b1a0*/  MUFU.RCP64H R7, 1.45999908447265625 ;  /* 0x3ff75c2800077908 */ /* 0x000e220000001800 */
[----:B------:R-:W-:Y:S01]  /*2b1b0*/  IMAD.MOV.U32 R8, RZ, RZ, -0xa3d70a4 ;  /* 0xf5c28f5cff087424 */ /* 0x000fe200078e00ff */
[----:B------:R-:W-:Y:S01]  /*2b1c0*/  DADD R2, R2, R4 ;  /* 0x0000000002027229 */ /* 0x000fe20000000004 */
[----:B------:R-:W-:Y:S01]  /*2b1d0*/  IMAD.MOV.U32 R9, RZ, RZ, 0x3ff75c28 ;  /* 0x3ff75c28ff097424 */ /* 0x000fe200078e00ff */
[----:B------:R-:W-:Y:S01]  /*2b1e0*/  UMOV UR6, 0xd70a3d71 ;  /* 0xd70a3d7100067882 */ /* 0x000fe20000000000 */
[----:B------:R-:W-:Y:S01]  /*2b1f0*/  IMAD.MOV.U32 R6, RZ, RZ, 0x1 ;  /* 0x00000001ff067424 */ /* 0x000fe200078e00ff */
[----:B------:R-:W-:-:S04]  /*2b200*/  UMOV UR7, 0x3fcd70a3 ;  /* 0x3fcd70a300077882 */ /* 0x000fc80000000000 */
[----:B------:R-:W-:Y:S02]  /*2b210*/  DADD R2, R2, R24 ;  /* 0x0000000002027229 */ /* 0x000fe40000000018 */
[----:B0-----:R-:W-:-:S06]  /*2b220*/  DFMA R10, R6, -R8, 1 ;  /* 0x3ff00000060a742b */ /* 0x001fcc0000000808 */
[----:B------:R-:W-:Y:S02]  /*2b230*/  DADD R26, R2, UR6 ;  /* 0x00000006021a7e29 */ /* 0x000fe40008000000 */
[----:B------:R-:W-:-:S08]  /*2b240*/  DFMA R10, R10, R10, R10 ;  /* 0x0000000a0a0a722b */ /* 0x000fd0000000000a */
[----:B------:R-:W-:Y:S01]  /*2b250*/  FSETP.GEU.AND P1, PT, |R27|, 6.5827683646048100446e-37, PT ;  /* 0x036000001b00780b */ /* 0x000fe20003f2e200 */
[----:B------:R-:W-:Y:S01]  /*2b260*/  DFMA R10, R6, R10, R6 ;  /* 0x0000000a060a722b */ /* 0x000fe20000000006 */
[----:B------:R-:W0:Y:S07]  /*2b270*/  LDC.64 R6, c[0x0][0x3a0] ;  /* 0x0000e800ff067b82 */ /* 0x000e2e0000000a00 */
[----:B------:R-:W-:-:S08]  /*2b280*/  DFMA R4, R10, -R8, 1 ;  /* 0x3ff000000a04742b */ /* 0x000fd00000000808 */
[----:B------:R-:W-:-:S08]  /*2b290*/  DFMA R10, R10, R4, R10 ;  /* 0x000000040a0a722b */ /* 0x000fd0000000000a */
[----:B------:R-:W-:Y:S01]  /*2b2a0*/  DMUL R2, R10, R26 ;  /* 0x0000001a0a027228 */ /* 0x000fe20000000000 */
[----:B0-----:R0:W-:Y:S07]  /*2b2b0*/  STG.E.64 desc[UR8][R6.64+0x110], R24 ;  /* 0x0001101806007986 */ /* 0x0011ee000c101b08 */
[----:B------:R-:W-:-:S08]  /*2b2c0*/  DFMA R4, R2, -R8, R26 ;  /* 0x800000080204722b */ /* 0x000fd0000000001a */
[----:B------:R-:W-:-:S10]  /*2b2d0*/  DFMA R2, R10, R4, R2 ;  /* 0x000000040a02722b */ /* 0x000fd40000000002 */
[----:B------:R-:W-:-:S05]  /*2b2e0*/  FFMA R0, RZ, 1.9324998855590820312, R3 ;  /* 0x3ff75c28ff007823 */ /* 0x000fca0000000003 */
        /* <DEDUP_REMOVED lines=9> */
.L_x_336:
        /* <DEDUP_REMOVED lines=27> */
.L_x_337:
        /* <DEDUP_REMOVED lines=28> */
.L_x_338:
        /* <DEDUP_REMOVED lines=27> */
.L_x_339:
        /* <DEDUP_REMOVED lines=10> */
[----:B------:R-:W-:-:S06]  /*2b940*/  MOV R10, 0x1 ;  /* 0x00000001000a7802 */ /* 0x000fcc0000000f00 */
        /* <DEDUP_REMOVED lines=20> */
.L_x_340:
        /* <DEDUP_REMOVED lines=58> */
[----:B------:R-:W-:Y:S02]  /*2be30*/  IMAD.MOV.U32 R12, RZ, RZ, 0x645a1cac ;  /* 0x645a1cacff0c7424 */ /* 0x000fe400078e00ff */
[----:B------:R-:W-:-:S07]  /*2be40*/  IMAD.MOV.U32 R13, RZ, RZ, 0x3fbfdf3b ;  /* 0x3fbfdf3bff0d7424 */ /* 0x000fce00078e00ff */
        /* <DEDUP_REMOVED lines=17> */
.L_x_341:
[----:B------:R-:W-:Y:S01]  /*2bf60*/  DFMA R4, R4, R12, UR6 ;  /* 0x0000000604047e2b */ /* 0x000fe2000800000c */
[----:B------:R-:W-:Y:S10]  /*2bf70*/  @P2 BRA P3, `(.L_x_342) ;  /* 0x00000000001c2947 */ /* 0x000ff40001800000 */
[----:B------:R-:W-:Y:S01]  /*2bf80*/  IMAD.MOV.U32 R0, RZ, RZ, R26 ;  /* 0x000000ffff007224 */ /* 0x000fe200078e001a */
[----:B------:R-:W-:Y:S01]  /*2bf90*/  MOV R25, R3 ;  /* 0x0000000300197202 */ /* 0x000fe20000000f00 */
[----:B------:R-:W-:Y:S01]  /*2bfa0*/  IMAD.MOV.U32 R26, RZ, RZ, R2 ;  /* 0x000000ffff1a7224 */ /* 0x000fe200078e0002 */
[----:B------:R-:W-:-:S07]  /*2bfb0*/  MOV R24, 0x2bfd0 ;  /* 0x0002bfd000187802 */ /* 0x000fce0000000f00 */
[----:B------:R-:W-:Y:S05]  /*2bfc0*/  CALL.REL.NOINC `($__internal_1_$__cuda_sm20_div_rn_f64_full) ;  /* 0x0000008800d47944 */ /* 0x000fea0003c00000 */
[----:B------:R-:W-:Y:S02]  /*2bfd0*/  IMAD.MOV.U32 R6, RZ, RZ, R0 ;  /* 0x000000ffff067224 */ /* 0x000fe400078e0000 */
[----:B------:R-:W-:-:S07]  /*2bfe0*/  IMAD.MOV.U32 R7, RZ, RZ, R25 ;  /* 0x000000ffff077224 */ /* 0x000fce00078e0019 */
.L_x_342:
        /* <DEDUP_REMOVED lines=61> */
.L_x_343:
        /* <DEDUP_REMOVED lines=22> */
.L_x_344:
        /* <DEDUP_REMOVED lines=26> */
[----:B------:R-:W-:Y:S02]  /*2c6c0*/  IMAD.MOV.U32 R2, RZ, RZ, R0 ;  /* 0x000000ffff027224 */ /* 0x000fe400078e0000 */
[----:B------:R-:W-:-:S07]  /*2c6d0*/  IMAD.MOV.U32 R3, RZ, RZ, R25 ;  /* 0x000000ffff037224 */ /* 0x000fce00078e0019 */
.L_x_345:
[----:B------:R-:W0:Y:S02]  /*2c6e0*/  LDC.64 R4, c[0x0][0x388] ;  /* 0x0000e200ff047b82 */ /* 0x000e240000000a00 */
[----:B0-----:R-:W2:Y:S06]  /*2c6f0*/  LDG.E.64 R4, desc[UR8][R4.64+0x10] ;  /* 0x0000100804047981 */ /* 0x001eac000c1e1b00 */
[----:B------:R-:W0:Y:S02]  /*2c700*/  LDC.64 R26, c[0x0][0x398] ;  /* 0x0000e600ff1a7b82 */ /* 0x000e240000000a00 */
[----:B0-----:R-:W3:Y:S01]  /*2c710*/  LDG.E.64 R26, desc[UR8][R26.64+0x58] ;  /* 0x000058081a1a7981 */ /* 0x001ee2000c1e1b00 */
[----:B------:R-:W-:Y:S01]  /*2c720*/  MOV R6, 0x1 ;  /* 0x0000000100067802 */ /* 0x000fe20000000f00 */
        /* <DEDUP_REMOVED lines=19> */
.L_x_346:
[----:B------:R-:W-:Y:S01]  /*2c860*/  ISETP.GT.AND P0, PT, R25, 0xfffff, PT ;  /* 0x000fffff1900780c */ /* 0x000fe20003f04270 */
[----:B------:R-:W-:Y:S01]  /*2c870*/  IMAD.MOV.U32 R5, RZ, RZ, R25 ;  /* 0x000000ffff057224 */ /* 0x000fe200078e0019 */
[----:B------:R-:W-:-:S11]  /*2c880*/  MOV R4, R24 ;  /* 0x0000001800047202 */ /* 0x000fd60000000f00 */
[----:B------:R-:W-:-:S10]  /*2c890*/  @!P0 DMUL R4, R4, 1.80143985094819840000e+16 ;  /* 0x4350000004048828 */ /* 0x000fd40000000000 */
[----:B------:R-:W-:Y:S02]  /*2c8a0*/  @!P0 IMAD.MOV.U32 R25, RZ, RZ, R5 ;  /* 0x000000ffff198224 */ /* 0x000fe400078e0005 */
[----:B------:R-:W-:Y:S02]  /*2c8b0*/  @!P0 IMAD.MOV.U32 R24, RZ, RZ, R4 ;  /* 0x000000ffff188224 */ /* 0x000fe400078e0004 */
[----:B------:R-:W-:-:S05]  /*2c8c0*/  VIADD R0, R25, 0xffffffff ;  /* 0xffffffff19007836 */ /* 0x000fca0000000000 */
[----:B------:R-:W-:Y:S01]  /*2c8d0*/  ISETP.GT.U32.AND P1, PT, R0, 0x7feffffe, PT ;  /* 0x7feffffe0000780c */ /* 0x000fe20003f24070 */
[----:B------:R-:W-:Y:S01]  /*2c8e0*/  IMAD.MOV.U32 R0, RZ, RZ, -0x3ff ;  /* 0xfffffc01ff007424 */ /* 0x000fe200078e00ff */
[----:B------:R-:W-:-:S11]  /*2c8f0*/  @!P0 MOV R0, 0xfffffbcb ;  /* 0xfffffbcb00008802 */ /* 0x000fd60000000f00 */
[----:B------:R-:W-:Y:S05]  /*2c900*/  @P1 BRA `(.L_x_347) ;  /* 0x0000000400041947 */ /* 0x000fea0003800000 */
[----:B------:R-:W-:Y:S01]  /*2c910*/  LOP3.LUT R4, R25, 0xfffff, RZ, 0xc0, !PT ;  /* 0x000fffff19047812 */ /* 0x000fe200078ec0ff */
[----:B------:R-:W-:Y:S01]  /*2c920*/  IMAD.MOV.U32 R14, RZ, RZ, -0x748574fc ;  /* 0x8b7a8b04ff0e7424 */ /* 0x000fe200078e00ff */
[----:B------:R-:W-:Y:S01]  /*2c930*/  MOV R6, RZ ;  /* 0x000000ff00067202 */ /* 0x000fe20000000f00 */
[----:B------:R-:W-:Y:S01]  /*2c940*/  IMAD.MOV.U32 R15, RZ, RZ, 0x3ed0ee25 ;  /* 0x3ed0ee25ff0f7424 */ /* 0x000fe200078e00ff */
[----:B------:R-:W-:Y:S01]  /*2c950*/  LOP3.LUT R5, R4, 0x3ff00000, RZ, 0xfc, !PT ;  /* 0x3ff0000004057812 */ /* 0x000fe200078efcff */
[----:B------:R-:W-:Y:S01]  /*2c960*/  IMAD.MOV.U32 R4, RZ, RZ, R24 ;  /* 0x000000ffff047224 */ /* 0x000fe200078e0018 */
[----:B------:R-:W-:Y:S01]  /*2c970*/  UMOV UR6, 0x3ae80f1e ;  /* 0x3ae80f1e00067882 */ /* 0x000fe20000000000 */
        /* <DEDUP_REMOVED lines=58> */
.L_x_347:
[----:B------:R-:W-:Y:S01]  /*2cd20*/  MOV R6, 0x0 ;  /* 0x0000000000067802 */ /* 0x000fe20000000f00 */
[----:B------:R-:W-:Y:S01]  /*2cd30*/  IMAD.MOV.U32 R7, RZ, RZ, 0x7ff00000 ;  /* 0x7ff00000ff077424 */ /* 0x000fe200078e00ff */
[----:B------:R-:W-:-:S05]  /*2cd40*/  LOP3.LUT P0, RZ, R5, 0x7fffffff, RZ, 0xc0, !PT ;  /* 0x7fffffff05ff7812 */ /* 0x000fca000780c0ff */
[----:B------:R-:W-:-:S10]  /*2cd50*/  DFMA R6, R4, R6, +INF ;  /* 0x7ff000000406742b */ /* 0x000fd40000000006 */
[----:B------:R-:W-:Y:S02]  /*2cd60*/  FSEL R10, R6, RZ, P0 ;  /* 0x000000ff060a7208 */ /* 0x000fe40000000000 */
[----:B------:R-:W-:-:S07]  /*2cd70*/  FSEL R11, R7, -QNAN , P0 ;  /* 0xfff00000070b7808 */ /* 0x000fce0000000000 */
.L_x_348:
        /* <DEDUP_REMOVED lines=31> */
[----:B------:R-:W-:Y:S01]  /*2cf70*/  @!P1 IMAD.MOV.U32 R0, RZ, RZ, -0x100000 ;  /* 0xfff00000ff009424 */ /* 0x000fe200078e00ff */
[----:B------:R-:W-:-:S04]  /*2cf80*/  @!P1 MOV R28, RZ ;  /* 0x000000ff001c9202 */ /* 0x000fc80000000f00 */
[----:B------:R-:W-:-:S07]  /*2cf90*/  @!P1 SEL R29, R0, 0x7ff00000, !P0 ;  /* 0x7ff00000001d9807 */ /* 0x000fce0004000000 */
.L_x_349:
        /* <DEDUP_REMOVED lines=17> */
[----:B------:R-:W1:Y:S04]  /*2d0b0*/  LDG.E.64 R10, desc[UR8][R14.64] ;  /* 0x000000080e0a7981 */ /* 0x000e68000c1e1b00 */
[----:B------:R-:W1:Y:S04]  /*2d0c0*/  LDG.E.64 R12, desc[UR8][R20.64+0xd8] ;  /* 0x0000d808140c7981 */ /* 0x000e68000c1e1b00 */
[----:B------:R-:W3:Y:S04]  /*2d0d0*/  LDG.E.64 R8, desc[UR8][R20.64+0x10] ;  /* 0x0000100814087981 */ /* 0x000ee8000c1e1b00 */
[----:B------:R4:W5:Y:S01]  /*2d0e0*/  LDG.E.64 R22, desc[UR8][R20.64+0xc0] ;  /* 0x0000c00814167981 */ /* 0x000962000c1e1b00 */
[----:B0-----:R-:W-:Y:S01]  /*2d0f0*/  IMAD.MOV.U32 R6, RZ, RZ, 0x1 ;  /* 0x00000001ff067424 */ /* 0x001fe200078e00ff */
[----:B--2---:R-:W-:-:S06]  /*2d100*/  DMUL R4, R4, R16 ;  /* 0x0000001004047228 */ /* 0x004fcc0000000000 */
[----:B------:R-:W0:Y:S01]  /*2d110*/  MUFU.RCP64H R7, R5 ;  /* 0x0000000500077308 */ /* 0x000e220000001800 */
[----:B-1----:R-:W-:-:S08]  /*2d120*/  DMUL R2, R12, R10 ;  /* 0x0000000a0c027228 */ /* 0x002fd00000000000 */
[----:B---3--:R-:W-:Y:S02]  /*2d130*/  DMUL R26, R2, R8 ;  /* 0x00000008021a7228 */ /* 0x008fe40000000000 */
        /* <DEDUP_REMOVED lines=11> */
[----:B----4-:R-:W-:Y:S05]  /*2d1f0*/  @P0 BRA P1, `(.L_x_350) ;  /* 0x0000000000180947 */ /* 0x010fea0000800000 */
[----:B------:R-:W-:Y:S01]  /*2d200*/  IMAD.MOV.U32 R0, RZ, RZ, R26 ;  /* 0x000000ffff007224 */ /* 0x000fe200078e001a */
[----:B------:R-:W-:Y:S01]  /*2d210*/  MOV R24, 0x2d250 ;  /* 0x0002d25000187802 */ /* 0x000fe20000000f00 */
[----:B------:R-:W-:Y:S02]  /*2d220*/  IMAD.MOV.U32 R26, RZ, RZ, R4 ;  /* 0x000000ffff1a7224 */ /* 0x000fe400078e0004 */
[----:B------:R-:W-:-:S07]  /*2d230*/  IMAD.MOV.U32 R25, RZ, RZ, R5 ;  /* 0x000000ffff197224 */ /* 0x000fce00078e0005 */
[----:B-----5:R-:W-:Y:S05]  /*2d240*/  CALL.REL.NOINC `($__internal_1_$__cuda_sm20_div_rn_f64_full) ;  /* 0x0000007800347944 */ /* 0x020fea0003c00000 */
[----:B------:R-:W-:-:S07]  /*2d250*/  MOV R24, R0 ;  /* 0x0000000000187202 */ /* 0x000fce0000000f00 */
.L_x_350:
        /* <DEDUP_REMOVED lines=62> */
.L_x_351:
        /* <DEDUP_REMOVED lines=15> */
[----:B------:R-:W-:-:S08]  /*2d730*/  DFMA R16, R16, R16, R16 ;  /* 0x000000101010722b */ /* 0x000fd00000000010 */
[----:B------:R-:W-:Y:S01]  /*2d740*/  LOP3.LUT R0, R9, 0x7ff00000, RZ, 0xc0, !PT ;  /* 0x7ff0000009007812 */ /* 0x000fe200078ec0ff */
[----:B------:R-:W-:-:S03]  /*2d750*/  DFMA R16, R14, R16, R14 ;  /* 0x000000100e10722b */ /* 0x000fc6000000000e */
[----:B------:R-:W-:-:S05]  /*2d760*/  ISETP.NE.AND P2, PT, R0, 0x7ff00000, PT ;  /* 0x7ff000000000780c */ /* 0x000fca0003f45270 */
[----:B------:R-:W-:-:S08]  /*2d770*/  DFMA R10, -R4, R16, 1 ;  /* 0x3ff00000040a742b */ /* 0x000fd00000000110 */
[----:B------:R-:W-:Y:S02]  /*2d780*/  DFMA R16, R16, R10, R16 ;  /* 0x0000000a1010722b */ /* 0x000fe40000000010 */
[----:B------:R-:W-:-:S06]  /*2d790*/  DADD R10, -RZ, -R28 ;  /* 0x00000000ff0a7229 */ /* 0x000fcc000000091c */
[----:B------:R-:W-:-:S04]  /*2d7a0*/  DMUL R18, R16, R26 ;  /* 0x0000001a10127228 */ /* 0x000fc80000000000 */
[----:B------:R-:W-:Y:S01]  /*2d7b0*/  FSEL R28, R10, R28, !P0 ;  /* 0x0000001c0a1c7208 */ /* 0x000fe20004000000 */
[----:B------:R-:W-:Y:S01]  /*2d7c0*/  @!P1 IMAD.MOV.U32 R28, RZ, RZ, RZ ;  /* 0x000000ffff1c9224 */ /* 0x000fe200078e00ff */
[----:B------:R-:W-:Y:S01]  /*2d7d0*/  FSEL R29, R11, R29, !P0 ;  /* 0x0000001d0b1d7208 */ /* 0x000fe20004000000 */
[----:B------:R-:W-:Y:S01]  /*2d7e0*/  @!P1 IMAD.MOV.U32 R29, RZ, RZ, R3 ;  /* 0x000000ffff1d9224 */ /* 0x000fe200078e0003 */
        /* <DEDUP_REMOVED lines=10> */
.L_x_352:
        /* <DEDUP_REMOVED lines=12> */
[----:B------:R-:W-:Y:S01]  /*2d950*/  IMAD.MOV.U32 R18, RZ, RZ, R0 ;  /* 0x000000ffff127224 */ /* 0x000fe200078e0000 */
[----:B------:R-:W-:-:S07]  /*2d960*/  MOV R19, R25 ;  /* 0x0000001900137202 */ /* 0x000fce0000000f00 */
.L_x_353:
        /* <DEDUP_REMOVED lines=45> */
[----:B------:R-:W-:-:S04]  /*2dc40*/  IMAD.MOV.U32 R16, RZ, RZ, R6 ;  /* 0x000000ffff107224 */ /* 0x000fc800078e0006 */
[----:B------:R-:W-:Y:S02]  /*2dc50*/  IMAD.MOV.U32 R14, RZ, RZ, R16 ;  /* 0x000000ffff0e7224 */ /* 0x000fe400078e0010 */
        /* <DEDUP_REMOVED lines=17> */
.L_x_354:
        /* <DEDUP_REMOVED lines=17> */
[----:B------:R-:W-:Y:S01]  /*2de80*/  IMAD.MOV.U32 R28, RZ, RZ, R10 ;  /* 0x000000ffff1c7224 */ /* 0x000fe200078e000a */
[----:B------:R-:W-:-:S03]  /*2de90*/  @!P1 MOV R28, RZ ;  /* 0x000000ff001c9202 */ /* 0x000fc60000000f00 */
[----:B------:R-:W-:Y:S02]  /*2dea0*/  IMAD.MOV.U32 R29, RZ, RZ, R11 ;  /* 0x000000ffff1d7224 */ /* 0x000fe400078e000b */
[----:B------:R-:W-:-:S04]  /*2deb0*/  @!P1 IMAD.MOV.U32 R29, RZ, RZ, R13 ;  /* 0x000000ffff1d9224 */ /* 0x000fc800078e000d */
        /* <DEDUP_REMOVED lines=8> */
.L_x_355:
        /* <DEDUP_REMOVED lines=17> */
[----:B------:R-:W-:-:S02]  /*2e050*/  DADD R26, -RZ, -R28 ;  /* 0x00000000ff1a7229 */ /* 0x000fc4000000091c */
[----:B------:R-:W-:Y:S02]  /*2e060*/  DSETP.NEU.AND P3, PT, R8, 1, PT ;  /* 0x3ff000000800742a */ /* 0x000fe40003f6d000 */
[----:B------:R-:W-:Y:S02]  /*2e070*/  DSETP.NEU.AND P4, PT, R12, 1, PT ;  /* 0x3ff000000c00742a */ /* 0x000fe40003f8d000 */
[----:B------:R-:W-:-:S04]  /*2e080*/  LOP3.LUT R24, R25, 0x7ff00000, RZ, 0xc0, !PT ;  /* 0x7ff0000019187812 */ /* 0x000fc800078ec0ff */
[----:B------:R-:W-:Y:S02]  /*2e090*/  ISETP.NE.AND P6, PT, R24, 0x7ff00000, PT ;  /* 0x7ff000001800780c */ /* 0x000fe40003fc5270 */
[----:B------:R-:W-:Y:S01]  /*2e0a0*/  FSEL R28, R26, R28, !P2 ;  /* 0x0000001c1a1c7208 */ /* 0x000fe20005000000 */
[----:B------:R-:W-:Y:S01]  /*2e0b0*/  @!P5 IMAD.MOV.U32 R28, RZ, RZ, RZ ;  /* 0x000000ffff1cd224 */ /* 0x000fe200078e00ff */
[----:B------:R-:W-:Y:S02]  /*2e0c0*/  FSEL R29, R27, R29, !P2 ;  /* 0x0000001d1b1d7208 */ /* 0x000fe40005000000 */
[----:B------:R-:W-:-:S07]  /*2e0d0*/  @!P5 MOV R29, R9 ;  /* 0x00000009001dd202 */ /* 0x000fce0000000f00 */
        /* <DEDUP_REMOVED lines=8> */
.L_x_356:
        /* <DEDUP_REMOVED lines=13> */
.L_x_357:
[----:B------:R-:W-:Y:S01]  /*2e230*/  FSETP.GEU.AND P0, PT, |R19|, 4.1917929649353027344, PT ;  /* 0x4086232b1300780b */ /* 0x000fe20003f0e200 */
[----:B-----5:R-:W-:Y:S01]  /*2e240*/  DADD R14, R20, R14 ;  /* 0x00000000140e7229 */ /* 0x020fe2000000000e */
[----:B------:R-:W-:Y:S02]  /*2e250*/  FSEL R10, R10, RZ, P4 ;  /* 0x000000ff0a0a7208 */ /* 0x000fe40002000000 */
[----:B------:R-:W-:-:S06]  /*2e260*/  FSEL R11, R11, 1.875, P4 ;  /* 0x3ff000000b0b7808 */ /* 0x000fcc0002000000 */
[----:B------:R-:W-:-:S03]  /*2e270*/  DADD R8, R8, R10 ;  /* 0x0000000008087229 */ /* 0x000fc6000000000a */
[----:B------:R-:W-:Y:S08]  /*2e280*/  @!P0 BRA `(.L_x_358) ;  /* 0x0000000000348947 */ /* 0x000ff00003800000 */
        /* <DEDUP_REMOVED lines=13> */
.L_x_358:
[----:B------:R-:W-:Y:S01]  /*2e360*/  DFMA R2, R2, R16, 1 ;  /* 0x3ff000000202742b */ /* 0x000fe20000000010 */
[----:B------:R-:W-:Y:S01]  /*2e370*/  FSETP.GEU.AND P1, PT, |R23|, 6.5827683646048100446e-37, PT ;  /* 0x036000001700780b */ /* 0x000fe20003f2e200 */
[----:B------:R-:W-:-:S08]  /*2e380*/  DMUL R8, R8, R14 ;  /* 0x0000000e08087228 */ /* 0x000fd00000000000 */
[----:B------:R-:W-:Y:S01]  /*2e390*/  DMUL R24, R8, R2 ;  /* 0x0000000208187228 */ /* 0x000fe20000000000 */
[----:B------:R-:W-:-:S05]  /*2e3a0*/  MOV R2, 0x1 ;  /* 0x0000000100027802 */ /* 0x000fca0000000f00 */
        /* <DEDUP_REMOVED lines=19> */
.L_x_359:
        /* <DEDUP_REMOVED lines=27> */
.L_x_360:
        /* <DEDUP_REMOVED lines=24> */
.L_x_361:
        /* <DEDUP_REMOVED lines=22> */
[----:B------:R-:W-:Y:S01]  /*2e970*/  UMOV UR11, 0x43300000 ;  /* 0x43300000000b7882 */ /* 0x000fe20000000000 */
[----:B------:R-:W-:-:S11]  /*2e980*/  MOV R19, 0x43300000 ;  /* 0x4330000000137802 */ /* 0x000fd60000000f00 */
        /* <DEDUP_REMOVED lines=52> */
.L_x_362:
[----:B------:R-:W-:Y:S01]  /*2ecd0*/  IMAD.MOV.U32 R8, RZ, RZ, 0x0 ;  /* 0x00000000ff087424 */ /* 0x000fe200078e00ff */
[----:B------:R-:W-:Y:S01]  /*2ece0*/  LOP3.LUT P0, RZ, R7, 0x7fffffff, RZ, 0xc0, !PT ;  /* 0x7fffffff07ff7812 */ /* 0x000fe2000780c0ff */
[----:B------:R-:W-:-:S06]  /*2ecf0*/  IMAD.MOV.U32 R9, RZ, RZ, 0x7ff00000 ;  /* 0x7ff00000ff097424 */ /* 0x000fcc00078e00ff */
[----:B------:R-:W-:-:S10]  /*2ed00*/  DFMA R8, R6, R8, +INF ;  /* 0x7ff000000608742b */ /* 0x000fd40000000008 */
[----:B------:R-:W-:Y:S02]  /*2ed10*/  FSEL R12, R8, RZ, P0 ;  /* 0x000000ff080c7208 */ /* 0x000fe40000000000 */
[----:B------:R-:W-:-:S07]  /*2ed20*/  FSEL R13, R9, -QNAN , P0 ;  /* 0xfff00000090d7808 */ /* 0x000fce0000000000 */
.L_x_363:
[----:B------:R-:W0:Y:S01]  /*2ed30*/  LDC.64 R14, c[0x0][0x3a0] ;  /* 0x0000e800ff0e7b82 */ /* 0x000e220000000a00 */
[----:B------:R-:W-:-:S07]  /*2ed40*/  DMUL R2, R12, R2 ;  /* 0x000000020c027228 */ /* 0x000fce0000000000 */
[----:B------:R-:W1:Y:S01]  /*2ed50*/  LDC.64 R16, c[0x0][0x388] ;  /* 0x0000e200ff107b82 */ /* 0x000e620000000a00 */
[----:B0-----:R0:W-:Y:S04]  /*2ed60*/  STG.E.64 desc[UR8][R14.64+0xd0], R2 ;  /* 0x0000d0020e007986 */ /* 0x0011e8000c101b08 */
[----:B-1----:R-:W2:Y:S01]  /*2ed70*/  LDG.E.64 R6, desc[UR8][R16.64] ;  /* 0x0000000810067981 */ /* 0x002ea2000c1e1b00 */
[----:B------:R-:W-:Y:S01]  /*2ed80*/  UMOV UR6, 0xeb851eb8 ;  /* 0xeb851eb800067882 */ /* 0x000fe20000000000 */
[----:B------:R-:W-:Y:S01]  /*2ed90*/  UMOV UR7, 0x3faeb851 ;  /* 0x3faeb85100077882 */ /* 0x000fe20000000000 */
[----:B--2---:R-:W-:-:S08]  /*2eda0*/  DADD R6, -R2, R6 ;  /* 0x0000000002067229 */ /* 0x004fd00000000106 */
[----:B------:R-:W-:-:S08]  /*2edb0*/  DADD R6, R6, -200 ;  /* 0xc069000006067429 */ /* 0x000fd00000000000 */
[----:B------:R-:W-:Y:S01]  /*2edc0*/  DMUL R12, R6, UR6 ;  /* 0x00000006060c7c28 */ /* 0x000fe20008000000 */
[----:B------:R-:W-:Y:S01]  /*2edd0*/  UMOV UR6, 0xfefa39ef ;  /* 0xfefa39ef00067882 */ /* 0x000fe20000000000 */
[----:B------:R-:W-:Y:S01]  /*2ede0*/  IMAD.MOV.U32 R6, RZ, RZ, 0x652b82fe ;  /* 0x652b82feff067424 */ /* 0x000fe200078e00ff */
[----:B------:R-:W-:Y:S01]  /*2edf0*/  UMOV UR7, 0x3fe62e42 ;  /* 0x3fe62e4200077882 */ /* 0x000fe20000000000 */
[----:B------:R-:W-:-:S06]  /*2ee00*/  IMAD.MOV.U32 R7, RZ, RZ, 0x3ff71547 ;  /* 0x3ff71547ff077424 */ /* 0x000fcc00078e00ff */
[----:B------:R-:W-:Y:S01]  /*2ee10*/  DFMA R6, R12, R6, 6.75539944105574400000e+15 ;  /* 0x433800000c06742b */ /* 0x000fe20000000006 */
[----:B------:R-:W-:-:S07]  /*2ee20*/  FSETP.GEU.AND P0, PT, |R13|, 4.1917929649353027344, PT ;  /* 0x4086232b0d00780b */ /* 0x000fce0003f0e200 */
        /* <DEDUP_REMOVED lines=53> */
.L_x_364:
        /* <DEDUP_REMOVED lines=23> */
.L_x_365:
[----:B------:R-:W0:Y:S08]  /*2f2f0*/  LDC.64 R12, c[0x0][0x3a0] ;  /* 0x0000e800ff0c7b82 */ /* 0x000e300000000a00 */
[----:B------:R-:W1:Y:S01]  /*2f300*/  LDC.64 R14, c[0x0][0x388] ;  /* 0x0000e200ff0e7b82 */ /* 0x000e620000000a00 */
[----:B0-----:R0:W-:Y:S04]  /*2f310*/  STG.E.64 desc[UR8][R12.64+0x178], R6 ;  /* 0x000178060c007986 */ /* 0x0011e8000c101b08 */
[----:B-1----:R-:W2:Y:S01]  /*2f320*/  LDG.E.64 R8, desc[UR8][R14.64] ;  /* 0x000000080e087981 */ /* 0x002ea2000c1e1b00 */
[----:B------:R-:W-:Y:S01]  /*2f330*/  UMOV UR6, 0xeb1c432d ;  /* 0xeb1c432d00067882 */ /* 0x000fe20000000000 */
[----:B------:R-:W-:Y:S01]  /*2f340*/  UMOV UR7, 0x3f2a36e2 ;  /* 0x3f2a36e200077882 */ /* 0x000fe20000000000 */
[----:B------:R-:W-:Y:S01]  /*2f350*/  IMAD.MOV.U32 R20, RZ, RZ, 0x652b82fe ;  /* 0x652b82feff147424 */ /* 0x000fe200078e00ff */
[----:B------:R-:W-:Y:S01]  /*2f360*/  MOV R21, 0x3ff71547 ;  /* 0x3ff7154700157802 */ /* 0x000fe20000000f00 */
[----:B------:R-:W-:-:S02]  /*2f370*/  IMAD.MOV.U32 R32, RZ, RZ, -0x35dec16 ;  /* 0xfca213eaff207424 */ /* 0x000fc400078e00ff */
        /* <DEDUP_REMOVED lines=28> */
[----:B------:R-:W-:Y:S01]  /*2f540*/  UMOV UR6, 0x69ce2bdf ;  /* 0x69ce2bdf00067882 */ /* 0x000fe20000000000 */
[----:B------:R-:W-:-:S02]  /*2f550*/  UMOV UR7, 0x3e5ade15 ;  /* 0x3e5ade1500077882 */ /* 0x000fc40000000000 */
        /* <DEDUP_REMOVED lines=67> */
.L_x_366:
        /* <DEDUP_REMOVED lines=18> */
.L_x_367:
        /* <DEDUP_REMOVED lines=14> */
.L_x_368:
[----:B------:R-:W-:Y:S01]  /*2fb90*/  DADD R24, R18, 1 ;  /* 0x3ff0000012187429 */ /* 0x000fe20000000000 */
[----:B------:R-:W-:Y:S01]  /*2fba0*/  MOV R8, 0x1 ;  /* 0x0000000100087802 */ /* 0x000fe20000000f00 */
        /* <DEDUP_REMOVED lines=14> */
[----:B------:R-:W-:Y:S02]  /*2fc90*/  IMAD.MOV.U32 R0, RZ, RZ, R26 ;  /* 0x000000ffff007224 */ /* 0x000fe400078e001a */
[----:B------:R-:W-:Y:S01]  /*2fca0*/  IMAD.MOV.U32 R26, RZ, RZ, R24 ;  /* 0x000000ffff1a7224 */ /* 0x000fe200078e0018 */
[----:B------:R-:W-:-:S07]  /*2fcb0*/  MOV R24, 0x2fcd0 ;  /* 0x0002fcd000187802 */ /* 0x000fce0000000f00 */
[----:B------:R-:W-:Y:S05]  /*2fcc0*/  CALL.REL.NOINC `($__internal_1_$__cuda_sm20_div_rn_f64_full) ;  /* 0x0000004c00947944 */ /* 0x000fea0003c00000 */
[----:B------:R-:W-:Y:S02]  /*2fcd0*/  IMAD.MOV.U32 R8, RZ, RZ, R0 ;  /* 0x000000ffff087224 */ /* 0x000fe400078e0000 */
[----:B------:R-:W-:-:S07]  /*2fce0*/  IMAD.MOV.U32 R9, RZ, RZ, R25 ;  /* 0x000000ffff097224 */ /* 0x000fce00078e0019 */
.L_x_369:
[----:B------:R-:W-:Y:S01]  /*2fcf0*/  DADD R14, R8, R6 ;  /* 0x00000000080e7229 */ /* 0x000fe20000000006 */
[----:B------:R-:W-:Y:S01]  /*2fd00*/  MOV R10, 0x1 ;  /* 0x00000001000a7802 */ /* 0x000fe20000000f00 */
        /* <DEDUP_REMOVED lines=18> */
[----:B------:R-:W-:Y:S02]  /*2fe30*/  IMAD.MOV.U32 R26, RZ, RZ, R14 ;  /* 0x000000ffff1a7224 */ /* 0x000fe400078e000e */
[----:B------:R-:W-:-:S07]  /*2fe40*/  IMAD.MOV.U32 R25, RZ, RZ, R15 ;  /* 0x000000ffff197224 */ /* 0x000fce00078e000f */
[----:B------:R-:W-:Y:S05]  /*2fe50*/  CALL.REL.NOINC `($__internal_1_$__cuda_sm20_div_rn_f64_full) ;  /* 0x0000004c00307944 */ /* 0x000fea0003c00000 */
[----:B------:R-:W-:-:S07]  /*2fe60*/  MOV R24, R0 ;  /* 0x0000000000187202 */ /* 0x000fce0000000f00 */
.L_x_370:
[----:B------:R-:W0:Y:S08]  /*2fe70*/  LDC.64 R8, c[0x0][0x3a0] ;  /* 0x0000e800ff087b82 */ /* 0x000e300000000a00 */
[----:B------:R-:W1:Y:S01]  /*2fe80*/  LDC.64 R12, c[0x0][0x398] ;  /* 0x0000e600ff0c7b82 */ /* 0x000e620000000a00 */
[----:B0-----:R0:W-:Y:S04]  /*2fe90*/  STG.E.64 desc[UR8][R8.64+0x188], R24 ;  /* 0x0001881808007986 */ /* 0x0011e8000c101b08 */
[----:B-1----:R-:W0:Y:S04]  /*2fea0*/  LDG.E.64 R26, desc[UR8][R12.64+0x50] ;  /* 0x000050080c1a7981 */ /* 0x002e28000c1e1b00 */
[----:B------:R-:W2:Y:S01]  /*2feb0*/  LDG.E.64 R6, desc[UR8][R12.64+0x68] ;  /* 0x000068080c067981 */ /* 0x000ea2000c1e1b00 */
        /* <DEDUP_REMOVED lines=9> */
[----:B0-----:R-:W-:Y:S01]  /*2ff50*/  DMUL R8, R16, R26 ;  /* 0x0000001a10087228 */ /* 0x001fe20000000000 */
[----:B------:R-:W-:Y:S01]  /*2ff60*/  FSETP.GEU.AND P1, PT, |R27|, 6.5827683646048100446e-37, PT ;  /* 0x036000001b00780b */ /* 0x000fe20003f2e200 */
[----:B--2---:R-:W-:-:S06]  /*2ff70*/  DMUL R6, R6, R24 ;  /* 0x0000001806067228 */ /* 0x004fcc0000000000 */
[----:B------:R-:W-:-:S08]  /*2ff80*/  DFMA R10, R8, -R14, R26 ;  /* 0x8000000e080a722b */ /* 0x000fd0000000001a */
[----:B------:R-:W-:-:S10]  /*2ff90*/  DFMA R8, R16, R10, R8 ;  /* 0x0000000a1008722b */ /* 0x000fd40000000008 */
[----:B------:R-:W-:-:S05]  /*2ffa0*/  FFMA R0, RZ, 2.3374998569488525391, R9 ;  /* 0x40159999ff007823 */ /* 0x000fca0000000009 */
        /* <DEDUP_REMOVED lines=9> */
.L_x_371:
        /* <DEDUP_REMOVED lines=23> */
.L_x_372:
        /* <DEDUP_REMOVED lines=12> */
[----:B0-----:R-:W0:Y:S01]  /*30270*/  MUFU.RCP64H R7, 5.399997711181640625 ;  /* 0x4015999900077908 */ /* 0x001e220000001800 */
[----:B------:R-:W-:Y:S01]  /*30280*/  IMAD.MOV.U32 R6, RZ, RZ, 0x1 ;  /* 0x00000001ff067424 */ /* 0x000fe200078e00ff */
[----:B--2---:R-:W-:-:S02]  /*30290*/  DMUL R8, R8, R10 ;  /* 0x0000000a08087228 */ /* 0x004fc40000000000 */
[----:B---3--:R-:W-:-:S06]  /*302a0*/  DADD R14, -R2, R14 ;  /* 0x00000000020e7229 */ /* 0x008fcc000000010e */
[----:B----4-:R-:W-:-:S08]  /*302b0*/  DMUL R8, R8, R12 ;  /* 0x0000000c08087228 */ /* 0x010fd00000000000 */
[----:B------:R-:W-:-:S07]  /*302c0*/  DMUL R14, R8, R14 ;  /* 0x0000000e080e7228 */ /* 0x000fce0000000000 */
[----:B------:R1:W-:Y:S04]  /*302d0*/  STG.E.64 desc[UR8][R18.64+0x1c8], R14 ;  /* 0x0001c80e12007986 */ /* 0x0003e8000c101b08 */
[----:B------:R-:W2:Y:S04]  /*302e0*/  LDG.E.64 R26, desc[UR8][R20.64+0x50] ;  /* 0x00005008141a7981 */ /* 0x000ea8000c1e1b00 */
[----:B------:R1:W5:Y:S01]  /*302f0*/  LDG.E.64 R8, desc[UR8][R20.64+0x70] ;  /* 0x0000700814087981 */ /* 0x000362000c1e1b00 */
[----:B------:R-:W-:Y:S02]  /*30300*/  IMAD.MOV.U32 R10, RZ, RZ, -0x66666666 ;  /* 0x9999999aff0a7424 */ /* 0x000fe400078e00ff */
[----:B------:R-:W-:-:S06]  /*30310*/  IMAD.MOV.U32 R11, RZ, RZ, 0x40159999 ;  /* 0x40159999ff0b7424 */ /* 0x000fcc00078e00ff */
[----:B0-----:R-:W-:-:S08]  /*30320*/  DFMA R12, R6, -R10, 1 ;  /* 0x3ff00000060c742b */ /* 0x001fd0000000080a */
        /* <DEDUP_REMOVED lines=10> */
[----:B-1----:R-:W-:Y:S05]  /*303d0*/  @P0 BRA P1, `(.L_x_373) ;  /* 0x00000000001c0947 */ /* 0x002fea0000800000 */
[----:B------:R-:W-:Y:S01]  /*303e0*/  IMAD.MOV.U32 R0, RZ, RZ, R26 ;  /* 0x000000ffff007224 */ /* 0x000fe200078e001a */
[----:B------:R-:W-:Y:S01]  /*303f0*/  MOV R26, 0x9999999a ;  /* 0x9999999a001a7802 */ /* 0x000fe20000000f00 */
[----:B------:R-:W-:Y:S01]  /*30400*/  IMAD.MOV.U32 R25, RZ, RZ, 0x40159999 ;  /* 0x40159999ff197424 */ /* 0x000fe200078e00ff */
[----:B------:R-:W-:-:S07]  /*30410*/  MOV R24, 0x30430 ;  /* 0x0003043000187802 */ /* 0x000fce0000000f00 */
[----:B-----5:R-:W-:Y:S05]  /*30420*/  CALL.REL.NOINC `($__internal_1_$__cuda_sm20_div_rn_f64_full) ;  /* 0x0000004400bc7944 */ /* 0x020fea0003c00000 */
[----:B------:R-:W-:Y:S02]  /*30430*/  IMAD.MOV.U32 R6, RZ, RZ, R0 ;  /* 0x000000ffff067224 */ /* 0x000fe400078e0000 */
[----:B------:R-:W-:-:S07]  /*30440*/  IMAD.MOV.U32 R7, RZ, RZ, R25 ;  /* 0x000000ffff077224 */ /* 0x000fce00078e0019 */
.L_x_373:
        /* <DEDUP_REMOVED lines=25> */
.L_x_374:
        /* <DEDUP_REMOVED lines=32> */
[----:B------:R-:W-:Y:S01]  /*307e0*/  IMAD.MOV.U32 R6, RZ, RZ, R0 ;  /* 0x000000ffff067224 */ /* 0x000fe200078e0000 */
[----:B------:R-:W-:-:S07]  /*307f0*/  MOV R7, R25 ;  /* 0x0000001900077202 */ /* 0x000fce0000000f00 */
.L_x_375:
        /* <DEDUP_REMOVED lines=29> */
.L_x_376:
        /* <DEDUP_REMOVED lines=76> */
.L_x_377:
[----:B------:R-:W-:Y:S01]  /*30e90*/  IMAD.MOV.U32 R10, RZ, RZ, 0x0 ;  /* 0x00000000ff0a7424 */ /* 0x000fe200078e00ff */
[----:B------:R-:W-:Y:S01]  /*30ea0*/  LOP3.LUT P0, RZ, R9, 0x7fffffff, RZ, 0xc0, !PT ;  /* 0x7fffffff09ff7812 */ /* 0x000fe2000780c0ff */
[----:B------:R-:W-:-:S06]  /*30eb0*/  IMAD.MOV.U32 R11, RZ, RZ, 0x7ff00000 ;  /* 0x7ff00000ff0b7424 */ /* 0x000fcc00078e00ff */
[----:B------:R-:W-:-:S10]  /*30ec0*/  DFMA R10, R8, R10, +INF ;  /* 0x7ff00000080a742b */ /* 0x000fd4000000000a */
[----:B------:R-:W-:Y:S02]  /*30ed0*/  FSEL R14, R10, RZ, P0 ;  /* 0x000000ff0a0e7208 */ /* 0x000fe40000000000 */
[----:B------:R-:W-:-:S07]  /*30ee0*/  FSEL R15, R11, -QNAN , P0 ;  /* 0xfff000000b0f7808 */ /* 0x000fce0000000000 */
.L_x_378:
        /* <DEDUP_REMOVED lines=26> */
.L_x_379:
        /* <DEDUP_REMOVED lines=20> */
[----:B01----:R-:W-:-:S11]  /*311d0*/  DMUL R10, R14, 4 ;  /* 0x401000000e0a7828 */ /* 0x003fd60000000000 */
        /* <DEDUP_REMOVED lines=24> */
.L_x_380:
        /* <DEDUP_REMOVED lines=19> */
.L_x_381:
        /* <DEDUP_REMOVED lines=24> */
.L_x_382:
        /* <DEDUP_REMOVED lines=63> */
.L_x_383:
        /* <DEDUP_REMOVED lines=14> */
.L_x_384:
        /* <DEDUP_REMOVED lines=26> */
.L_x_385:
        /* <DEDUP_REMOVED lines=28> */
.L_x_386:
        /* <DEDUP_REMOVED lines=24> */
.L_x_387:
[----:B------:R-:W-:Y:S01]  /*31fc0*/  ISETP.GT.AND P0, PT, R25, 0xfffff, PT ;  /* 0x000fffff1900780c */ /* 0x000fe20003f04270 */
[--C-:B------:R-:W-:Y:S02]  /*31fd0*/  IMAD.MOV.U32 R8, RZ, RZ, R24.reuse ;  /* 0x000000ffff087224 */ /* 0x100fe400078e0018 */
[----:B------:R-:W-:Y:S02]  /*31fe0*/  IMAD.MOV.U32 R9, RZ, RZ, R25 ;  /* 0x000000ffff097224 */ /* 0x000fe400078e0019 */
[----:B------:R-:W-:-:S08]  /*31ff0*/  IMAD.MOV.U32 R14, RZ, RZ, R24 ;  /* 0x000000ffff0e7224 */ /* 0x000fd000078e0018 */
[----:B------:R-:W-:-:S10]  /*32000*/  @!P0 DMUL R8, R8, 1.80143985094819840000e+16 ;  /* 0x4350000008088828 */ /* 0x000fd40000000000 */
[----:B------:R-:W-:Y:S02]  /*32010*/  @!P0 MOV R25, R9 ;  /* 0x0000000900198202 */ /* 0x000fe40000000f00 */
[----:B------:R-:W-:-:S03]  /*32020*/  @!P0 MOV R14, R8 ;  /* 0x00000008000e8202 */ /* 0x000fc60000000f00 */
[----:B------:R-:W-:-:S05]  /*32030*/  VIADD R0, R25, 0xffffffff ;  /* 0xffffffff19007836 */ /* 0x000fca0000000000 */
[----:B------:R-:W-:Y:S01]  /*32040*/  ISETP.GT.U32.AND P1, PT, R0, 0x7feffffe, PT ;  /* 0x7feffffe0000780c */ /* 0x000fe20003f24070 */
[----:B------:R-:W-:Y:S02]  /*32050*/  IMAD.MOV.U32 R0, RZ, RZ, -0x3ff ;  /* 0xfffffc01ff007424 */ /* 0x000fe400078e00ff */
[----:B------:R-:W-:-:S10]  /*32060*/  @!P0 IMAD.MOV.U32 R0, RZ, RZ, -0x435 ;  /* 0xfffffbcbff008424 */ /* 0x000fd400078e00ff */
[----:B------:R-:W-:Y:S05]  /*32070*/  @P1 BRA `(.L_x_388) ;  /* 0x0000000400001947 */ /* 0x000fea0003800000 */
[C---:B------:R-:W-:Y:S01]  /*32080*/  LOP3.LUT R8, R25.reuse, 0xfffff, RZ, 0xc0, !PT ;  /* 0x000fffff19087812 */ /* 0x040fe200078ec0ff */
[----:B------:R-:W-:Y:S01]  /*32090*/  IMAD.MOV.U32 R10, RZ, RZ, RZ ;  /* 0x000000ffff0a7224 */ /* 0x000fe200078e00ff */
[----:B------:R-:W-:Y:S01]  /*320a0*/  MOV R21, 0x3ed0ee25 ;  /* 0x3ed0ee2500157802 */ /* 0x000fe20000000f00 */
[----:B------:R-:W-:Y:S01]  /*320b0*/  IMAD.MOV.U32 R20, RZ, RZ, -0x748574fc ;  /* 0x8b7a8b04ff147424 */ /* 0x000fe200078e00ff */
        /* <DEDUP_REMOVED lines=60> */
.L_x_388:
[----:B------:R-:W-:Y:S01]  /*32480*/  IMAD.MOV.U32 R10, RZ, RZ, 0x0 ;  /* 0x00000000ff0a7424 */ /* 0x000fe200078e00ff */
[----:B------:R-:W-:Y:S01]  /*32490*/  LOP3.LUT P0, RZ, R9, 0x7fffffff, RZ, 0xc0, !PT ;  /* 0x7fffffff09ff7812 */ /* 0x000fe2000780c0ff */
[----:B------:R-:W-:-:S06]  /*324a0*/  IMAD.MOV.U32 R11, RZ, RZ, 0x7ff00000 ;  /* 0x7ff00000ff0b7424 */ /* 0x000fcc00078e00ff */
[----:B------:R-:W-:-:S10]  /*324b0*/  DFMA R10, R8, R10, +INF ;  /* 0x7ff00000080a742b */ /* 0x000fd4000000000a */
[----:B------:R-:W-:Y:S02]  /*324c0*/  FSEL R14, R10, RZ, P0 ;  /* 0x000000ff0a0e7208 */ /* 0x000fe40000000000 */
[----:B------:R-:W-:-:S07]  /*324d0*/  FSEL R15, R11, -QNAN , P0 ;  /* 0xfff000000b0f7808 */ /* 0x000fce0000000000 */
.L_x_389:
        /* <DEDUP_REMOVED lines=23> */
[----:B------:R-:W-:Y:S02]  /*32650*/  DMUL R24, R22, R26 ;  /* 0x0000001a16187228 */ /* 0x000fe40000000000 */
[----:B------:R-:W-:Y:S01]  /*32660*/  FSETP.GEU.AND P1, PT, |R27|, 6.5827683646048100446e-37, PT ;  /* 0x036000001b00780b */ /* 0x000fe20003f2e200 */
[----:B---3--:R-:W-:-:S05]  /*32670*/  DMUL R2, R6, R2 ;  /* 0x0000000206027228 */ /* 0x008fca0000000000 */
[----:B-1----:R-:W-:-:S08]  /*32680*/  DFMA R12, R24, -R28, R26 ;  /* 0x8000001c180c722b */ /* 0x002fd0000000001a */
        /* <DEDUP_REMOVED lines=10> */
.L_x_390:
        /* <DEDUP_REMOVED lines=59> */
.L_x_391:
        /* <DEDUP_REMOVED lines=22> */
.L_x_392:
[----:B------:R-:W0:Y:S08]  /*32c40*/  LDC.64 R16, c[0x0][0x3a0] ;  /* 0x0000e800ff107b82 */ /* 0x000e300000000a00 */
[----:B------:R-:W1:Y:S08]  /*32c50*/  LDC.64 R6, c[0x0][0x388] ;  /* 0x0000e200ff067b82 */ /* 0x000e700000000a00 */
[----:B------:R-:W2:Y:S01]  /*32c60*/  LDC.64 R20, c[0x0][0x398] ;  /* 0x0000e600ff147b82 */ /* 0x000ea20000000a00 */
[----:B0-----:R0:W-:Y:S04]  /*32c70*/  STG.E.64 desc[UR8][R16.64+0x1e8], R24 ;  /* 0x0001e81810007986 */ /* 0x0011e8000c101b08 */
[----:B-1----:R-:W3:Y:S04]  /*32c80*/  LDG.E.64 R6, desc[UR8][R6.64+0x18] ;  /* 0x0000180806067981 */ /* 0x002ee8000c1e1b00 */
[----:B--2---:R-:W3:Y:S04]  /*32c90*/  LDG.E.64 R10, desc[UR8][R20.64+0xf8] ;  /* 0x0000f808140a7981 */ /* 0x004ee8000c1e1b00 */
[----:B------:R-:W2:Y:S01]  /*32ca0*/  LDG.E.64 R2, desc[UR8][R20.64+0xf0] ;  /* 0x0000f00814027981 */ /* 0x000ea2000c1e1b00 */
[----:B------:R-:W-:Y:S01]  /*32cb0*/  IMAD.MOV.U32 R12, RZ, RZ, 0x1 ;  /* 0x00000001ff0c7424 */ /* 0x000fe200078e00ff */
[----:B---3--:R-:W-:-:S02]  /*32cc0*/  DADD R10, R6, R10 ;  /* 0x00000000060a7229 */ /* 0x008fc4000000000a */
[----:B--2---:R-:W-:-:S04]  /*32cd0*/  DMUL R26, R2, R6 ;  /* 0x00000006021a7228 */ /* 0x004fc80000000000 */
        /* <DEDUP_REMOVED lines=20> */
.L_x_393:
        /* <DEDUP_REMOVED lines=21> */
[----:B------:R-:W-:Y:S01]  /*32f70*/  MOV R26, R2 ;  /* 0x00000002001a7202 */ /* 0x000fe20000000f00 */
[----:B------:R-:W-:Y:S01]  /*32f80*/  IMAD.MOV.U32 R25, RZ, RZ, R3 ;  /* 0x000000ffff197224 */ /* 0x000fe200078e0003 */
[----:B------:R-:W-:-:S05]  /*32f90*/  MOV R24, 0x32fc0 ;  /* 0x00032fc000187802 */ /* 0x000fca0000000f00 */
[----:B------:R-:W1:Y:S02]  /*32fa0*/  LDC R27, c[0x0][0x384] ;  /* 0x0000e100ff1b7b82 */ /* 0x000e640000000800 */
[----:B01----:R-:W-:Y:S05]  /*32fb0*/  CALL.REL.NOINC `($__internal_1_$__cuda_sm20_div_rn_f64_full) ;  /* 0x0000001800d87944 */ /* 0x003fea0003c00000 */
[----:B------:R-:W-:-:S07]  /*32fc0*/  IMAD.MOV.U32 R24, RZ, RZ, R0 ;  /* 0x000000ffff187224 */ /* 0x000fce00078e0000 */
.L_x_394:
[----:B------:R-:W0:Y:S01]  /*32fd0*/  LDC.64 R20, c[0x0][0x398] ;  /* 0x0000e600ff147b82 */ /* 0x000e220000000a00 */
[----:B------:R-:W1:Y:S01]  /*32fe0*/  LDCU.64 UR6, c[0x0][0x380] ;  /* 0x00007000ff0677ac */ /* 0x000e620008000a00 */
[----:B0-----:R-:W2:Y:S01]  /*32ff0*/  LDG.E.64 R6, desc[UR8][R20.64+0x28] ;  /* 0x0000280814067981 */ /* 0x001ea2000c1e1b00 */
[----:B------:R-:W1:Y:S05]  /*33000*/  FRND.F64.FLOOR R24, R24 ;  /* 0x0000001800187313 */ /* 0x000e6a0000305800 */
[----:B------:R-:W0:Y:S08]  /*33010*/  LDC.64 R22, c[0x0][0x3a0] ;  /* 0x0000e800ff167b82 */ /* 0x000e300000000a00 */
[----:B------:R-:W3:Y:S01]  /*33020*/  LDC.64 R14, c[0x0][0x388] ;  /* 0x0000e200ff0e7b82 */ /* 0x000ee20000000a00 */
[----:B-1----:R-:W-:Y:S01]  /*33030*/  DFMA R12, -R2, R24, UR6 ;  /* 0x00000006020c7e2b */ /* 0x002fe20008000118 */
[----:B------:R-:W-:-:S07]  /*33040*/  CS2R R2, SRZ ;  /* 0x0000000000027805 */ /* 0x000fce000001ff00 */
[----:B--2---:R-:W-:-:S14]  /*33050*/  DSETP.GE.AND P0, PT, R12, R6, PT ;  /* 0x000000060c00722a */ /* 0x004fdc0003f06000 */
[----:B0--3--:R-:W-:Y:S05]  /*33060*/  @!P0 BRA `(.L_x_395) ;  /* 0x0000000000108947 */ /* 0x009fea0003800000 */
[----:B------:R-:W2:Y:S02]  /*33070*/  LDG.E.64 R10, desc[UR8][R20.64+0x38] ;  /* 0x00003808140a7981 */ /* 0x000ea4000c1e1b00 */
[----:B--2---:R-:W-:-:S08]  /*33080*/  DADD R10, R6, R10 ;  /* 0x00000000060a7229 */ /* 0x004fd0000000000a */
[----:B------:R-:W-:-:S14]  /*33090*/  DSETP.GTU.AND P0, PT, R12, R10, PT ;  /* 0x0000000a0c00722a */ /* 0x000fdc0003f0c000 */
[----:B------:R0:W5:Y:S02]  /*330a0*/  @!P0 LDG.E.64 R2, desc[UR8][R20.64+0x40] ;  /* 0x0000400814028981 */ /* 0x000164000c1e1b00 */
.L_x_395:
[----:B-----5:R1:W-:Y:S04]  /*330b0*/  STG.E.64 desc[UR8][R22.64], R2 ;  /* 0x0000000216007986 */ /* 0x0203e8000c101b08 */
[----:B------:R-:W2:Y:S04]  /*330c0*/  LDG.E.64 R14, desc[UR8][R14.64+0x78] ;  /* 0x000078080e0e7981 */ /* 0x000ea8000c1e1b00 */
[----:B------:R1:W5:Y:S01]  /*330d0*/  LDG.E.64 R6, desc[UR8][R20.64+0x110] ;  /* 0x0001100814067981 */ /* 0x000362000c1e1b00 */
[----:B------:R-:W-:Y:S01]  /*330e0*/  MOV R0, 0x33120 ;  /* 0x0003312000007802 */ /* 0x000fe20000000f00 */
[----:B------:R-:W-:Y:S01]  /*330f0*/  UMOV UR5, 0x40000000 ;  /* 0x4000000000057882 */ /* 0x000fe20000000000 */
[----:B-12---:R-:W-:-:S11]  /*33100*/  DADD R38, -RZ, |R14| ;  /* 0x00000000ff267229 */ /* 0x006fd6000000050e */
[----:B0----5:R-:W-:Y:S05]  /*33110*/  CALL.REL.NOINC `($_Z14bridgeFunctiondPdS_S_S_$__internal_accurate_pow) ;  /* 0x00000020000c7944 */ /* 0x021fea0003c00000 */
        /* <DEDUP_REMOVED lines=20> */
.L_x_396:
        /* <DEDUP_REMOVED lines=22> */
.L_x_397:
        /* <DEDUP_REMOVED lines=8> */
[----:B------:R-:W-:Y:S02]  /*33440*/  @!P0 IMAD.MOV.U32 R12, RZ, RZ, 0x0 ;  /* 0x00000000ff0c8424 */ /* 0x000fe400078e00ff */
[----:B------:R-:W-:-:S07]  /*33450*/  @!P0 IMAD.MOV.U32 R13, RZ, RZ, 0x7ff00000 ;  /* 0x7ff00000ff0d8424 */ /* 0x000fce00078e00ff */
.L_x_398:
        /* <DEDUP_REMOVED lines=24> */
.L_x_399:
        /* <DEDUP_REMOVED lines=31> */
[----:B------:R-:W-:Y:S01]  /*337d0*/  @!P0 MOV R28, 0x0 ;  /* 0x00000000001c8802 */ /* 0x000fe20000000f00 */
[----:B------:R-:W-:-:S07]  /*337e0*/  @!P0 IMAD.MOV.U32 R29, RZ, RZ, 0x7ff00000 ;  /* 0x7ff00000ff1d8424 */ /* 0x000fce00078e00ff */
.L_x_400:
        /* <DEDUP_REMOVED lines=19> */
.L_x_401:
[----:B------:R-:W-:Y:S02]  /*33920*/  FSEL R11, R29, 1.875, P2 ;  /* 0x3ff000001d0b7808 */ /* 0x000fe40001000000 */
[----:B------:R-:W-:Y:S02]  /*33930*/  FSEL R10, R28, RZ, P2 ;  /* 0x000000ff1c0a7208 */ /* 0x000fe40001000000 */
[----:B------:R-:W0:Y:S01]  /*33940*/  MUFU.RCP64H R15, R11 ;  /* 0x0000000b000f7308 */ /* 0x000e220000001800 */
[----:B------:R-:W-:Y:S02]  /*33950*/  MOV R14, 0x1 ;  /* 0x00000001000e7802 */ /* 0x000fe40000000f00 */
[----:B------:R-:W-:-:S04]  /*33960*/  FSETP.GEU.AND P1, PT, |R7|, 6.5827683646048100446e-37, PT ;  /* 0x036000000700780b */ /* 0x000fc80003f2e200 */
        /* <DEDUP_REMOVED lines=14> */
[----:B------:R-:W-:Y:S02]  /*33a50*/  IMAD.MOV.U32 R26, RZ, RZ, R10 ;  /* 0x000000ffff1a7224 */ /* 0x000fe400078e000a */
[----:B------:R-:W-:-:S07]  /*33a60*/  IMAD.MOV.U32 R25, RZ, RZ, R11 ;  /* 0x000000ffff197224 */ /* 0x000fce00078e000b */
[----:B------:R-:W-:Y:S05]  /*33a70*/  CALL.REL.NOINC `($__internal_1_$__cuda_sm20_div_rn_f64_full) ;  /* 0x0000001000287944 */ /* 0x000fea0003c00000 */
[----:B------:R-:W-:-:S07]  /*33a80*/  MOV R24, R0 ;  /* 0x0000000000187202 */ /* 0x000fce0000000f00 */
.L_x_402:
        /* <DEDUP_REMOVED lines=20> */
[----:B------:R-:W-:Y:S01]  /*33bd0*/  MOV R6, R0 ;  /* 0x0000000000067202 */ /* 0x000fe20000000f00 */
[----:B------:R-:W-:-:S07]  /*33be0*/  IMAD.MOV.U32 R7, RZ, RZ, R25 ;  /* 0x000000ffff077224 */ /* 0x000fce00078e0019 */
.L_x_403:
[----:B------:R-:W0:Y:S08]  /*33bf0*/  LDC.64 R22, c[0x0][0x3a0] ;  /* 0x0000e800ff167b82 */ /* 0x000e300000000a00 */
[----:B------:R-:W1:Y:S08]  /*33c00*/  LDC.64 R20, c[0x0][0x388] ;  /* 0x0000e200ff147b82 */ /* 0x000e700000000a00 */
[----:B------:R-:W2:Y:S01]  /*33c10*/  LDC.64 R24, c[0x0][0x398] ;  /* 0x0000e600ff187b82 */ /* 0x000ea20000000a00 */
[----:B0-----:R0:W-:Y:S04]  /*33c20*/  STG.E.64 desc[UR8][R22.64+0x1f8], R6 ;  /* 0x0001f80616007986 */ /* 0x0011e8000c101b08 */
[----:B-1----:R-:W3:Y:S04]  /*33c30*/  LDG.E.64 R12, desc[UR8][R20.64+0x78] ;  /* 0x00007808140c7981 */ /* 0x002ee8000c1e1b00 */
[----:B------:R-:W3:Y:S04]  /*33c40*/  LDG.E.64 R14, desc[UR8][R20.64+0x18] ;  /* 0x00001808140e7981 */ /* 0x000ee8000c1e1b00 */
[----:B--2---:R-:W2:Y:S01]  /*33c50*/  LDG.E.64 R10, desc[UR8][R24.64+0x130] ;  /* 0x00013008180a7981 */ /* 0x004ea2000c1e1b00 */
[----:B---3--:R-:W-:-:S08]  /*33c60*/  DADD R12, R12, -R14 ;  /* 0x000000000c0c7229 */ /* 0x008fd0000000080e */
[----:B--2---:R-:W-:-:S07]  /*33c70*/  DMUL R10, R10, R12 ;  /* 0x0000000c0a0a7228 */ /* 0x004fce0000000000 */
[----:B------:R0:W-:Y:S04]  /*33c80*/  STG.E.64 desc[UR8][R22.64+0x200], R10 ;  /* 0x0002000a16007986 */ /* 0x0001e8000c101b08 */
[----:B------:R-:W2:Y:S04]  /*33c90*/  LDG.E.64 R12, desc[UR8][R24.64+0x20] ;  /* 0x00002008180c7981 */ /* 0x000ea8000c1e1b00 */
[----:B------:R-:W3:Y:S01]  /*33ca0*/  LDG.E.64 R14, desc[UR8][R24.64+0x10] ;  /* 0x00001008180e7981 */ /* 0x000ee2000c1e1b00 */
[----:B------:R-:W-:Y:S02]  /*33cb0*/  DADD R8, R8, R18 ;  /* 0x0000000008087229 */ /* 0x000fe40000000012 */
[----:B------:R-:W-:-:S06]  /*33cc0*/  DADD R4, R4, R4 ;  /* 0x0000000004047229 */ /* 0x000fcc0000000004 */
[----:B------:R-:W-:-:S08]  /*33cd0*/  DADD R8, R8, R16 ;  /* 0x0000000008087229 */ /* 0x000fd00000000010 */
[----:B------:R-:W-:-:S10]  /*33ce0*/  DADD R26, R8, -R4 ;  /* 0x00000000081a7229 */ /* 0x000fd40000000804 */
[----:B------:R-:W-:Y:S01]  /*33cf0*/  FSETP.GEU.AND P1, PT, |R27|, 6.5827683646048100446e-37, PT ;  /* 0x036000001b00780b */ /* 0x000fe20003f2e200 */
[----:B--2---:R-:W-:-:S08]  /*33d00*/  DADD R12, R12, R12 ;  /* 0x000000000c0c7229 */ /* 0x004fd0000000000c */
[----:B---3--:R-:W-:Y:S01]  /*33d10*/  DMUL R12, R12, R14 ;  /* 0x0000000e0c0c7228 */ /* 0x008fe20000000000 */
[----:B------:R-:W-:-:S05]  /*33d20*/  IMAD.MOV.U32 R14, RZ, RZ, 0x1 ;  /* 0x00000001ff0e7424 */ /* 0x000fca00078e00ff */
[----:B------:R-:W1:Y:S02]  /*33d30*/  MUFU.RCP64H R15, R13 ;  /* 0x0000000d000f7308 */ /* 0x000e640000001800 */
[----:B-1----:R-:W-:-:S08]  /*33d40*/  DFMA R20, -R12, R14, 1 ;  /* 0x3ff000000c14742b */ /* 0x002fd0000000010e */
        /* <DEDUP_REMOVED lines=16> */
.L_x_404:
        /* <DEDUP_REMOVED lines=30> */
.L_x_405:
        /* <DEDUP_REMOVED lines=23> */
.L_x_406:
        /* <DEDUP_REMOVED lines=16> */
.L_x_407:
[----:B------:R-:W0:Y:S08]  /*342a0*/  LDC.64 R16, c[0x0][0x3a0] ;  /* 0x0000e800ff107b82 */ /* 0x000e300000000a00 */
[----:B------:R-:W1:Y:S01]  /*342b0*/  LDC.64 R18, c[0x0][0x398] ;  /* 0x0000e600ff127b82 */ /* 0x000e620000000a00 */
[----:B0-----:R0:W-:Y:S04]  /*342c0*/  STG.E.64 desc[UR8][R16.64+0x218], R8 ;  /* 0x0002180810007986 */ /* 0x0011e8000c101b08 */
[----:B-1----:R-:W2:Y:S04]  /*342d0*/  LDG.E.64 R4, desc[UR8][R18.64+0x160] ;  /* 0x0001600812047981 */ /* 0x002ea8000c1e1b00 */
[----:B------:R-:W3:Y:S01]  /*342e0*/  LDG.E.64 R26, desc[UR8][R18.64+0x20] ;  /* 0x00002008121a7981 */ /* 0x000ee2000c1e1b00 */
[----:B------:R-:W-:Y:S01]  /*342f0*/  IMAD.MOV.U32 R12, RZ, RZ, 0x1 ;  /* 0x00000001ff0c7424 */ /* 0x000fe200078e00ff */
        /* <DEDUP_REMOVED lines=19> */
.L_x_408:
[----:B------:R-:W-:Y:S01]  /*34430*/  DADD R2, R2, R10 ;  /* 0x0000000002027229 */ /* 0x000fe2000000000a */
[----:B------:R-:W0:Y:S07]  /*34440*/  LDC.64 R8, c[0x0][0x3a0] ;  /* 0x0000e800ff087b82 */ /* 0x000e2e0000000a00 */
[----:B------:R-:W-:Y:S01]  /*34450*/  DADD R2, -R2, R6 ;  /* 0x0000000002027229 */ /* 0x000fe20000000106 */
[----:B------:R-:W1:Y:S07]  /*34460*/  LDC.64 R10, c[0x0][0x398] ;  /* 0x0000e600ff0a7b82 */ /* 0x000e6e0000000a00 */
[----:B------:R-:W-:Y:S01]  /*34470*/  DMUL R24, R2, R24 ;  /* 0x0000001802187228 */ /* 0x000fe20000000000 */
[----:B------:R-:W2:Y:S06]  /*34480*/  LDC.64 R12, c[0x0][0x388] ;  /* 0x0000e200ff0c7b82 */ /* 0x000eac0000000a00 */
[----:B0-----:R0:W-:Y:S04]  /*34490*/  STG.E.64 desc[UR8][R8.64+0x210], R24 ;  /* 0x0002101808007986 */ /* 0x0011e8000c101b08 */
[----:B-1----:R-:W3:Y:S04]  /*344a0*/  LDG.E.64 R6, desc[UR8][R10.64+0x158] ;  /* 0x000158080a067981 */ /* 0x002ee8000c1e1b00 */
[----:B------:R-:W4:Y:S04]  /*344b0*/  LDG.E.64 R2, desc[UR8][R10.64+0x150] ;  /* 0x000150080a027981 */ /* 0x000f28000c1e1b00 */
[----:B--2---:R-:W3:Y:S01]  /*344c0*/  LDG.E.64 R4, desc[UR8][R12.64+0x78] ;  /* 0x000078080c047981 */ /* 0x004ee2000c1e1b00 */
[----:B------:R-:W-:Y:S01]  /*344d0*/  MOV R0, 0x34530 ;  /* 0x0003453000007802 */ /* 0x000fe20000000f00 */
[----:B------:R-:W-:Y:S01]  /*344e0*/  UMOV UR5, 0x40000000 ;  /* 0x4000000000057882 */ /* 0x000fe20000000000 */
[----:B---3--:R-:W-:-:S02]  /*344f0*/  DADD R4, R6, R4 ;  /* 0x0000000006047229 */ /* 0x008fc40000000004 */
[----:B----4-:R-:W-:-:S06]  /*34500*/  DMUL R2, R2, R6 ;  /* 0x0000000602027228 */ /* 0x010fcc0000000000 */
        /* <DEDUP_REMOVED lines=15> */
.L_x_409:
        /* <DEDUP_REMOVED lines=23> */
.L_x_410:
        /* <DEDUP_REMOVED lines=17> */
.L_x_411:
[----:B------:R-:W0:Y:S02]  /*34880*/  LDC.64 R2, c[0x0][0x3a0] ;  /* 0x0000e800ff027b82 */ /* 0x000e240000000a00 */
[----:B0-----:R-:W-:Y:S01]  /*34890*/  STG.E.64 desc[UR8][R2.64+0x220], R4 ;  /* 0x0002200402007986 */ /* 0x001fe2000c101b08 */
[----:B------:R-:W-:Y:S05]  /*348a0*/  EXIT ;  /* 0x000000000000794d */ /* 0x000fea0003800000 */
        .weak           $__internal_0_$__cuda_sm20_dblrcp_rn_slowpath_v3
        .type           $__internal_0_$__cuda_sm20_dblrcp_rn_slowpath_v3,@function
        .size           $__internal_0_$__cuda_sm20_dblrcp_rn_slowpath_v3,($__internal_1_$__cuda_sm20_div_rn_f64_full - $__internal_0_$__cuda_sm20_dblrcp_rn_slowpath_v3)
$__internal_0_$__cuda_sm20_dblrcp_rn_slowpath_v3:
[----:B------:R-:W-:-:S06]  /*348b0*/  IMAD.MOV.U32 R8, RZ, RZ, R0 ;  /* 0x000000ffff087224 */ /* 0x000fcc00078e0000 */
[----:B------:R-:W-:-:S14]  /*348c0*/  DSETP.GTU.AND P0, PT, |R8|, +INF , PT ;  /* 0x7ff000000800742a */ /* 0x000fdc0003f0c200 */
[----:B------:R-:W-:Y:S05]  /*348d0*/  @P0 BRA `(.L_x_412) ;  /* 0x0000000000780947 */ /* 0x000fea0003800000 */
[----:B------:R-:W-:-:S05]  /*348e0*/  LOP3.LUT R13, R9, 0x7fffffff, RZ, 0xc0, !PT ;  /* 0x7fffffff090d7812 */ /* 0x000fca00078ec0ff */
[----:B------:R-:W-:-:S05]  /*348f0*/  VIADD R0, R13, 0xffffffff ;  /* 0xffffffff0d007836 */ /* 0x000fca0000000000 */
[----:B------:R-:W-:-:S13]  /*34900*/  ISETP.GE.U32.AND P0, PT, R0, 0x7fefffff, PT ;  /* 0x7fefffff0000780c */ /* 0x000fda0003f06070 */
[----:B------:R-:W-:Y:S01]  /*34910*/  @P0 LOP3.LUT R17, R9, 0x7ff00000, RZ, 0x3c, !PT ;  /* 0x7ff0000009110812 */ /* 0x000fe200078e3cff */
[----:B------:R-:W-:Y:S01]  /*34920*/  @P0 IMAD.MOV.U32 R16, RZ, RZ, RZ ;  /* 0x000000ffff100224 */ /* 0x000fe200078e00ff */
[----:B------:R-:W-:Y:S06]  /*34930*/  @P0 BRA `(.L_x_413) ;  /* 0x0000000000680947 */ /* 0x000fec0003800000 */
[----:B------:R-:W-:-:S13]  /*34940*/  ISETP.GE.U32.AND P0, PT, R13, 0x1000001, PT ;  /* 0x010000010d00780c */ /* 0x000fda0003f06070 */
[----:B------:R-:W-:Y:S05]  /*34950*/  @!P0 BRA `(.L_x_414) ;  /* 0x0000000000348947 */ /* 0x000fea0003800000 */
[----:B------:R-:W-:Y:S01]  /*34960*/  IADD3 R17, PT, PT, R9, -0x3fe00000, RZ ;  /* 0xc020000009117810 */ /* 0x000fe20007ffe0ff */
[----:B------:R-:W-:-:S03]  /*34970*/  IMAD.MOV.U32 R16, RZ, RZ, R8 ;  /* 0x000000ffff107224 */ /* 0x000fc600078e0008 */
[----:B------:R-:W0:Y:S03]  /*34980*/  MUFU.RCP64H R13, R17 ;  /* 0x00000011000d7308 */ /* 0x000e260000001800 */
[----:B0-----:R-:W-:-:S08]  /*34990*/  DFMA R18, -R16, R12, 1 ;  /* 0x3ff000001012742b */ /* 0x001fd0000000010c */
[----:B------:R-:W-:-:S08]  /*349a0*/  DFMA R18, R18, R18, R18 ;  /* 0x000000121212722b */ /* 0x000fd00000000012 */
[----:B------:R-:W-:-:S08]  /*349b0*/  DFMA R18, R12, R18, R12 ;  /* 0x000000120c12722b */ /* 0x000fd0000000000c */
[----:B------:R-:W-:-:S08]  /*349c0*/  DFMA R12, -R16, R18, 1 ;  /* 0x3ff00000100c742b */ /* 0x000fd00000000112 */
[----:B------:R-:W-:-:S08]  /*349d0*/  DFMA R12, R18, R12, R18 ;  /* 0x0000000c120c722b */ /* 0x000fd00000000012 */
[----:B------:R-:W-:-:S08]  /*349e0*/  DMUL R12, R12, 2.2250738585072013831e-308 ;  /* 0x001000000c0c7828 */ /* 0x000fd00000000000 */
[----:B------:R-:W-:-:S08]  /*349f0*/  DFMA R8, -R8, R12, 1 ;  /* 0x3ff000000808742b */ /* 0x000fd0000000010c */
[----:B------:R-:W-:-:S08]  /*34a00*/  DFMA R8, R8, R8, R8 ;  /* 0x000000080808722b */ /* 0x000fd00000000008 */
[----:B------:R-:W-:Y:S01]  /*34a10*/  DFMA R16, R12, R8, R12 ;  /* 0x000000080c10722b */ /* 0x000fe2000000000c */
[----:B------:R-:W-:Y:S10]  /*34a20*/  BRA `(.L_x_413) ;  /* 0x00000000002c7947 */ /* 0x000ff40003800000 */
.L_x_414:
[----:B------:R-:W-:-:S06]  /*34a30*/  DMUL R8, R8, 8.11296384146066816958e+31 ;  /* 0x4690000008087828 */ /* 0x000fcc0000000000 */
[----:B------:R-:W0:Y:S02]  /*34a40*/  MUFU.RCP64H R13, R9 ;  /* 0x00000009000d7308 */ /* 0x000e240000001800 */
[----:B0-----:R-:W-:-:S08]  /*34a50*/  DFMA R16, -R8, R12, 1 ;  /* 0x3ff000000810742b */ /* 0x001fd0000000010c */
[----:B------:R-:W-:-:S08]  /*34a60*/  DFMA R16, R16, R16, R16 ;  /* 0x000000101010722b */ /* 0x000fd00000000010 */
[----:B------:R-:W-:-:S08]  /*34a70*/  DFMA R16, R12, R16, R12 ;  /* 0x000000100c10722b */ /* 0x000fd0000000000c */
[----:B------:R-:W-:-:S08]  /*34a80*/  DFMA R12, -R8, R16, 1 ;  /* 0x3ff00000080c742b */ /* 0x000fd00000000110 */
[----:B------:R-:W-:-:S08]  /*34a90*/  DFMA R12, R16, R12, R16 ;  /* 0x0000000c100c722b */ /* 0x000fd00000000010 */
[----:B------:R-:W-:Y:S01]  /*34aa0*/  DMUL R16, R12, 8.11296384146066816958e+31 ;  /* 0x469000000c107828 */ /* 0x000fe20000000000 */
[----:B------:R-:W-:Y:S10]  /*34ab0*/  BRA `(.L_x_413) ;  /* 0x0000000000087947 */ /* 0x000ff40003800000 */
.L_x_412:
[----:B------:R-:W-:Y:S01]  /*34ac0*/  LOP3.LUT R17, R9, 0x80000, RZ, 0xfc, !PT ;  /* 0x0008000009117812 */ /* 0x000fe200078efcff */
[----:B------:R-:W-:-:S07]  /*34ad0*/  IMAD.MOV.U32 R16, RZ, RZ, R8 ;  /* 0x000000ffff107224 */ /* 0x000fce00078e0008 */
.L_x_413:
[----:B------:R-:W-:Y:S01]  /*34ae0*/  MOV R15, 0x0 ;  /* 0x00000000000f7802 */ /* 0x000fe20000000f00 */
[----:B------:R-:W-:Y:S02]  /*34af0*/  IMAD.MOV.U32 R8, RZ, RZ, R16 ;  /* 0x000000ffff087224 */ /* 0x000fe400078e0010 */
[----:B------:R-:W-:Y:S01]  /*34b00*/  IMAD.MOV.U32 R9, RZ, RZ, R17 ;  /* 0x000000ffff097224 */ /* 0x000fe200078e0011 */
[----:B------:R-:W-:Y:S06]  /*34b10*/  RET.REL.NODEC R14 `(_Z14bridgeFunctiondPdS_S_S_) ;  /* 0xfffffcb40e387950 */ /* 0x000fec0003c3ffff */
        .weak           $__internal_1_$__cuda_sm20_div_rn_f64_full
        .type           $__internal_1_$__cuda_sm20_div_rn_f64_full,@function
        .size           $__internal_1_$__cuda_sm20_div_rn_f64_full,($_Z14bridgeFunctiondPdS_S_S_$__internal_accurate_pow - $__internal_1_$__cuda_sm20_div_rn_f64_full)
$__internal_1_$__cuda_sm20_div_rn_f64_full:
[C---:B------:R-:W-:Y:S01]  /*34b20*/  FSETP.GEU.AND P0, PT, |R25|.reuse, 1.469367938527859385e-39, PT ;  /* 0x001000001900780b */ /* 0x040fe20003f0e200 */
[--C-:B------:R-:W-:Y:S01]  /*34b30*/  IMAD.MOV.U32 R30, RZ, RZ, R26.reuse ;  /* 0x000000ffff1e7224 */ /* 0x100fe200078e001a */
[----:B------:R-:W-:Y:S01]  /*34b40*/  LOP3.LUT R28, R25, 0x800fffff, RZ, 0xc0, !PT ;  /* 0x800fffff191c7812 */ /* 0x000fe200078ec0ff */
[----:B------:R-:W-:Y:S01]  /*34b50*/  IMAD.MOV.U32 R31, RZ, RZ, R25 ;  /* 0x000000ffff1f7224 */ /* 0x000fe200078e0019 */
[----:B------:R-:W-:Y:S01]  /*34b60*/  MOV R36, R0 ;  /* 0x0000000000247202 */ /* 0x000fe20000000f00 */
[----:B------:R-:W-:Y:S01]  /*34b70*/  IMAD.MOV.U32 R32, RZ, RZ, R26 ;  /* 0x000000ffff207224 */ /* 0x000fe200078e001a */
[----:B------:R-:W-:Y:S01]  /*34b80*/  LOP3.LUT R33, R28, 0x3ff00000, RZ, 0xfc, !PT ;  /* 0x3ff000001c217812 */ /* 0x000fe200078efcff */
[----:B------:R-:W-:Y:S02]  /*34b90*/  IMAD.MOV.U32 R28, RZ, RZ, 0x1 ;  /* 0x00000001ff1c7424 */ /* 0x000fe400078e00ff */
[----:B------:R-:W-:Y:S02]  /*34ba0*/  IMAD.MOV.U32 R37, RZ, RZ, R27 ;  /* 0x000000ffff257224 */ /* 0x000fe400078e001b */
[----:B------:R-:W-:-:S02]  /*34bb0*/  IMAD.MOV.U32 R34, RZ, RZ, R36 ;  /* 0x000000ffff227224 */ /* 0x000fc400078e0024 */
[----:B------:R-:W-:Y:S01]  /*34bc0*/  @!P0 DMUL R32, R30, 8.98846567431157953865e+307 ;  /* 0x7fe000001e208828 */ /* 0x000fe20000000000 */
[----:B------:R-:W-:-:S05]  /*34bd0*/  LOP3.LUT R0, R37, 0x7ff00000, RZ, 0xc0, !PT ;  /* 0x7ff0000025007812 */ /* 0x000fca00078ec0ff */
[----:B------:R-:W0:Y:S02]  /*34be0*/  MUFU.RCP64H R29, R33 ;  /* 0x00000021001d7308 */ /* 0x000e240000001800 */
[----:B0-----:R-:W-:-:S08]  /*34bf0*/  DFMA R38, R28, -R32, 1 ;  /* 0x3ff000001c26742b */ /* 0x001fd00000000820 */
[----:B------:R-:W-:-:S08]  /*34c00*/  DFMA R38, R38, R38, R38 ;  /* 0x000000262626722b */ /* 0x000fd00000000026 */
[----:B------:R-:W-:Y:S01]  /*34c10*/  DFMA R38, R28, R38, R28 ;  /* 0x000000261c26722b */ /* 0x000fe2000000001c */
[----:B------:R-:W-:Y:S01]  /*34c20*/  LOP3.LUT R29, R25, 0x7ff00000, RZ, 0xc0, !PT ;  /* 0x7ff00000191d7812 */ /* 0x000fe200078ec0ff */
[----:B------:R-:W-:Y:S02]  /*34c30*/  IMAD.MOV.U32 R25, RZ, RZ, 0x1ca00000 ;  /* 0x1ca00000ff197424 */ /* 0x000fe400078e00ff */
[----:B------:R-:W-:Y:S01]  /*34c40*/  IMAD.MOV.U32 R28, RZ, RZ, R0 ;  /* 0x000000ffff1c7224 */ /* 0x000fe200078e0000 */
[----:B------:R-:W-:-:S03]  /*34c50*/  ISETP.GE.U32.AND P1, PT, R0, R29, PT ;  /* 0x0000001d0000720c */ /* 0x000fc60003f26070 */
[----:B------:R-:W-:Y:S01]  /*34c60*/  DFMA R40, R38, -R32, 1 ;  /* 0x3ff000002628742b */ /* 0x000fe20000000820 */
[----:B------:R-:W-:Y:S02]  /*34c70*/  SEL R26, R25, 0x63400000, !P1 ;  /* 0x63400000191a7807 */ /* 0x000fe40004800000 */
[----:B------:R-:W-:Y:S02]  /*34c80*/  FSETP.GEU.AND P1, PT, |R37|, 1.469367938527859385e-39, PT ;  /* 0x001000002500780b */ /* 0x000fe40003f2e200 */
[----:B------:R-:W-:-:S03]  /*34c90*/  LOP3.LUT R35, R26, 0x800fffff, R37, 0xf8, !PT ;  /* 0x800fffff1a237812 */ /* 0x000fc600078ef825 */
[----:B------:R-:W-:-:S08]  /*34ca0*/  DFMA R38, R38, R40, R38 ;  /* 0x000000282626722b */ /* 0x000fd00000000026 */
[----:B------:R-:W-:Y:S05]  /*34cb0*/  @P1 BRA `(.L_x_415) ;  /* 0x0000000000201947 */ /* 0x000fea0003800000 */
[----:B------:R-:W-:-:S04]  /*34cc0*/  LOP3.LUT R27, R31, 0x7ff00000, RZ, 0xc0, !PT ;  /* 0x7ff000001f1b7812 */ /* 0x000fc800078ec0ff */
[----:B------:R-:W-:-:S04]  /*34cd0*/  ISETP.GE.U32.AND P1, PT, R0, R27, PT ;  /* 0x0000001b0000720c */ /* 0x000fc80003f26070 */
[----:B------:R-:W-:-:S04]  /*34ce0*/  SEL R26, R25, 0x63400000, !P1 ;  /* 0x63400000191a7807 */ /* 0x000fc80004800000 */
[----:B------:R-:W-:-:S04]  /*34cf0*/  LOP3.LUT R26, R26, 0x80000000, R37, 0xf8, !PT ;  /* 0x800000001a1a7812 */ /* 0x000fc800078ef825 */
[----:B------:R-:W-:Y:S02]  /*34d00*/  LOP3.LUT R27, R26, 0x100000, RZ, 0xfc, !PT ;  /* 0x001000001a1b7812 */ /* 0x000fe400078efcff */
[----:B------:R-:W-:-:S06]  /*34d10*/  MOV R26, RZ ;  /* 0x000000ff001a7202 */ /* 0x000fcc0000000f00 */
[----:B------:R-:W-:-:S10]  /*34d20*/  DFMA R34, R34, 2, -R26 ;  /* 0x400000002222782b */ /* 0x000fd4000000081a */
[----:B------:R-:W-:-:S07]  /*34d30*/  LOP3.LUT R28, R35, 0x7ff00000, RZ, 0xc0, !PT ;  /* 0x7ff00000231c7812 */ /* 0x000fce00078ec0ff */
.L_x_415:
[----:B------:R-:W-:Y:S01]  /*34d40*/  @!P0 LOP3.LUT R29, R33, 0x7ff00000, RZ, 0xc0, !PT ;  /* 0x7ff00000211d8812 */ /* 0x000fe200078ec0ff */
[----:B------:R-:W-:Y:S01]  /*34d50*/  VIADD R27, R28, 0xffffffff ;  /* 0xffffffff1c1b7836 */ /* 0x000fe20000000000 */
[----:B------:R-:W-:-:S03]  /*34d60*/  DMUL R40, R38, R34 ;  /* 0x0000002226287228 */ /* 0x000fc60000000000 */
[----:B------:R-:W-:Y:S01]  /*34d70*/  VIADD R26, R29, 0xffffffff ;  /* 0xffffffff1d1a7836 */ /* 0x000fe20000000000 */
[----:B------:R-:W-:-:S04]  /*34d80*/  ISETP.GT.U32.AND P0, PT, R27, 0x7feffffe, PT ;  /* 0x7feffffe1b00780c */ /* 0x000fc80003f04070 */
[----:B------:R-:W-:Y:S01]  /*34d90*/  ISETP.GT.U32.OR P0, PT, R26, 0x7feffffe, P0 ;  /* 0x7feffffe1a00780c */ /* 0x000fe20000704470 */
[----:B------:R-:W-:-:S08]  /*34da0*/  DFMA R42, R40, -R32, R34 ;  /* 0x80000020282a722b */ /* 0x000fd00000000022 */
[----:B------:R-:W-:-:S04]  /*34db0*/  DFMA R38, R38, R42, R40 ;  /* 0x0000002a2626722b */ /* 0x000fc80000000028 */
[----:B------:R-:W-:Y:S07]  /*34dc0*/  @P0 BRA `(.L_x_416) ;  /* 0x00000000006c0947 */ /* 0x000fee0003800000 */
[----:B------:R-:W-:Y:S02]  /*34dd0*/  LOP3.LUT R27, R31, 0x7ff00000, RZ, 0xc0, !PT ;  /* 0x7ff000001f1b7812 */ /* 0x000fe400078ec0ff */
[----:B------:R-:W-:Y:S02]  /*34de0*/  MOV R28, RZ ;  /* 0x000000ff001c7202 */ /* 0x000fe40000000f00 */
[CC--:B------:R-:W-:Y:S02]  /*34df0*/  VIADDMNMX R26, R0.reuse, -R27.reuse, 0xb9600000, !PT ;  /* 0xb9600000001a7446 */ /* 0x0c0fe4000780091b */
[----:B------:R-:W-:Y:S02]  /*34e00*/  ISETP.GE.U32.AND P0, PT, R0, R27, PT ;  /* 0x0000001b0000720c */ /* 0x000fe40003f06070 */
[----:B------:R-:W-:Y:S02]  /*34e10*/  VIMNMX R26, PT, PT, R26, 0x46a00000, PT ;  /* 0x46a000001a1a7848 */ /* 0x000fe40003fe0100 */
[----:B------:R-:W-:-:S05]  /*34e20*/  SEL R25, R25, 0x63400000, !P0 ;  /* 0x6340000019197807 */ /* 0x000fca0004000000 */
[----:B------:R-:W-:-:S04]  /*34e30*/  IMAD.IADD R25, R26, 0x1, -R25 ;  /* 0x000000011a197824 */ /* 0x000fc800078e0a19 */
[----:B------:R-:W-:-:S06]  /*34e40*/  VIADD R29, R25, 0x7fe00000 ;  /* 0x7fe00000191d7836 */ /* 0x000fcc0000000000 */
[----:B------:R-:W-:-:S10]  /*34e50*/  DMUL R26, R38, R28 ;  /* 0x0000001c261a7228 */ /* 0x000fd40000000000 */
[----:B------:R-:W-:-:S13]  /*34e60*/  FSETP.GTU.AND P0, PT, |R27|, 1.469367938527859385e-39, PT ;  /* 0x001000001b00780b */ /* 0x000fda0003f0c200 */
[----:B------:R-:W-:Y:S05]  /*34e70*/  @P0 BRA `(.L_x_417) ;  /* 0x0000000000a00947 */ /* 0x000fea0003800000 */
[----:B------:R-:W-:Y:S01]  /*34e80*/  DFMA R32, R38, -R32, R34 ;  /* 0x800000202620722b */ /* 0x000fe20000000022 */
[----:B------:R-:W-:-:S09]  /*34e90*/  IMAD.MOV.U32 R30, RZ, RZ, RZ ;  /* 0x000000ffff1e7224 */ /* 0x000fd200078e00ff */
[C---:B------:R-:W-:Y:S02]  /*34ea0*/  FSETP.NEU.AND P0, PT, R33.reuse, RZ, PT ;  /* 0x000000ff2100720b */ /* 0x040fe40003f0d000 */
[----:B------:R-:W-:-:S04]  /*34eb0*/  LOP3.LUT R0, R33, 0x80000000, R31, 0x48, !PT ;  /* 0x8000000021007812 */ /* 0x000fc800078e481f */
[----:B------:R-:W-:-:S07]  /*34ec0*/  LOP3.LUT R31, R0, R29, RZ, 0xfc, !PT ;  /* 0x0000001d001f7212 */ /* 0x000fce00078efcff */
[----:B------:R-:W-:Y:S05]  /*34ed0*/  @!P0 BRA `(.L_x_417) ;  /* 0x0000000000888947 */ /* 0x000fea0003800000 */
[----:B------:R-:W-:Y:S01]  /*34ee0*/  IMAD.MOV R29, RZ, RZ, -R25 ;  /* 0x000000ffff1d7224 */ /* 0x000fe200078e0a19 */
[----:B------:R-:W-:Y:S01]  /*34ef0*/  IADD3 R25, PT, PT, -R25, -0x43300000, RZ ;  /* 0xbcd0000019197810 */ /* 0x000fe20007ffe1ff */
[----:B------:R-:W-:-:S06]  /*34f00*/  IMAD.MOV.U32 R28, RZ, RZ, RZ ;  /* 0x000000ffff1c7224 */ /* 0x000fcc00078e00ff */
[----:B------:R-:W-:Y:S02]  /*34f10*/  DFMA R28, R26, -R28, R38 ;  /* 0x8000001c1a1c722b */ /* 0x000fe40000000026 */
[----:B------:R-:W-:-:S08]  /*34f20*/  DMUL.RP R38, R38, R30 ;  /* 0x0000001e26267228 */ /* 0x000fd00000008000 */
[----:B------:R-:W-:Y:S02]  /*34f30*/  FSETP.NEU.AND P0, PT, |R29|, R25, PT ;  /* 0x000000191d00720b */ /* 0x000fe40003f0d200 */
[----:B------:R-:W-:Y:S02]  /*34f40*/  LOP3.LUT R0, R39, R0, RZ, 0x3c, !PT ;  /* 0x0000000027007212 */ /* 0x000fe400078e3cff */
[----:B------:R-:W-:Y:S02]  /*34f50*/  FSEL R26, R38, R26, !P0 ;  /* 0x0000001a261a7208 */ /* 0x000fe40004000000 */
[----:B------:R-:W-:Y:S01]  /*34f60*/  FSEL R27, R0, R27, !P0 ;  /* 0x0000001b001b7208 */ /* 0x000fe20004000000 */
[----:B------:R-:W-:Y:S06]  /*34f70*/  BRA `(.L_x_417) ;  /* 0x0000000000607947 */ /* 0x000fec0003800000 */
.L_x_416:
[----:B------:R-:W-:-:S14]  /*34f80*/  DSETP.NAN.AND P0, PT, R36, R36, PT ;  /* 0x000000242400722a */ /* 0x000fdc0003f08000 */
[----:B------:R-:W-:Y:S05]  /*34f90*/  @P0 BRA `(.L_x_418) ;  /* 0x00000000004c0947 */ /* 0x000fea0003800000 */
[----:B------:R-:W-:-:S14]  /*34fa0*/  DSETP.NAN.AND P0, PT, R30, R30, PT ;  /* 0x0000001e1e00722a */ /* 0x000fdc0003f08000 */
[----:B------:R-:W-:Y:S05]  /*34fb0*/  @P0 BRA `(.L_x_419) ;  /* 0x0000000000340947 */ /* 0x000fea0003800000 */
[----:B------:R-:W-:Y:S01]  /*34fc0*/  ISETP.NE.AND P0, PT, R28, R29, PT ;  /* 0x0000001d1c00720c */ /* 0x000fe20003f05270 */
[----:B------:R-:W-:Y:S01]  /*34fd0*/  IMAD.MOV.U32 R26, RZ, RZ, 0x0 ;  /* 0x00000000ff1a7424 */ /* 0x000fe200078e00ff */
[----:B------:R-:W-:-:S11]  /*34fe0*/  MOV R27, 0xfff80000 ;  /* 0xfff80000001b7802 */ /* 0x000fd60000000f00 */
[----:B------:R-:W-:Y:S05]  /*34ff0*/  @!P0 BRA `(.L_x_417) ;  /* 0x0000000000408947 */ /* 0x000fea0003800000 */
[----:B------:R-:W-:Y:S02]  /*35000*/  ISETP.NE.AND P0, PT, R28, 0x7ff00000, PT ;  /* 0x7ff000001c00780c */ /* 0x000fe40003f05270 */
[----:B------:R-:W-:Y:S02]  /*35010*/  LOP3.LUT R25, R37, 0x80000000, R31, 0x48, !PT ;  /* 0x8000000025197812 */ /* 0x000fe400078e481f */
[----:B------:R-:W-:-:S13]  /*35020*/  ISETP.EQ.OR P0, PT, R29, RZ, !P0 ;  /* 0x000000ff1d00720c */ /* 0x000fda0004702670 */
[----:B------:R-:W-:Y:S01]  /*35030*/  @P0 LOP3.LUT R0, R25, 0x7ff00000, RZ, 0xfc, !PT ;  /* 0x7ff0000019000812 */ /* 0x000fe200078efcff */
[----:B------:R-:W-:Y:S02]  /*35040*/  @!P0 IMAD.MOV.U32 R26, RZ, RZ, RZ ;  /* 0x000000ffff1a8224 */ /* 0x000fe400078e00ff */
[----:B------:R-:W-:Y:S02]  /*35050*/  @!P0 IMAD.MOV.U32 R27, RZ, RZ, R25 ;  /* 0x000000ffff1b8224 */ /* 0x000fe400078e0019 */
[----:B------:R-:W-:Y:S02]  /*35060*/  @P0 IMAD.MOV.U32 R26, RZ, RZ, RZ ;  /* 0x000000ffff1a0224 */ /* 0x000fe400078e00ff */
[----:B------:R-:W-:Y:S01]  /*35070*/  @P0 IMAD.MOV.U32 R27, RZ, RZ, R0 ;  /* 0x000000ffff1b0224 */ /* 0x000fe200078e0000 */
[----:B------:R-:W-:Y:S06]  /*35080*/  BRA `(.L_x_417) ;  /* 0x00000000001c7947 */ /* 0x000fec0003800000 */
.L_x_419:
[----:B------:R-:W-:Y:S02]  /*35090*/  LOP3.LUT R25, R31, 0x80000, RZ, 0xfc, !PT ;  /* 0x000800001f197812 */ /* 0x000fe400078efcff */
[----:B------:R-:W-:-:S03]  /*350a0*/  MOV R26, R30 ;  /* 0x0000001e001a7202 */ /* 0x000fc60000000f00 */
[----:B------:R-:W-:Y:S01]  /*350b0*/  IMAD.MOV.U32 R27, RZ, RZ, R25 ;  /* 0x000000ffff1b7224 */ /* 0x000fe200078e0019 */
[----:B------:R-:W-:Y:S06]  /*350c0*/  BRA `(.L_x_417) ;  /* 0x00000000000c7947 */ /* 0x000fec0003800000 */
.L_x_418:
[----:B------:R-:W-:Y:S01]  /*350d0*/  LOP3.LUT R25, R37, 0x80000, RZ, 0xfc, !PT ;  /* 0x0008000025197812 */ /* 0x000fe200078efcff */
[----:B------:R-:W-:-:S04]  /*350e0*/  IMAD.MOV.U32 R26, RZ, RZ, R36 ;  /* 0x000000ffff1a7224 */ /* 0x000fc800078e0024 */
[----:B------:R-:W-:-:S07]  /*350f0*/  IMAD.MOV.U32 R27, RZ, RZ, R25 ;  /* 0x000000ffff1b7224 */ /* 0x000fce00078e0019 */
.L_x_417:
[----:B------:R-:W-:Y:S01]  /*35100*/  IMAD.MOV.U32 R0, RZ, RZ, R26 ;  /* 0x000000ffff007224 */ /* 0x000fe200078e001a */
[----:B------:R-:W-:Y:S01]  /*35110*/  MOV R25, R27 ;  /* 0x0000001b00197202 */ /* 0x000fe20000000f00 */
[----:B------:R-:W-:Y:S02]  /*35120*/  IMAD.MOV.U32 R26, RZ, RZ, R24 ;  /* 0x000000ffff1a7224 */ /* 0x000fe400078e0018 */
[----:B------:R-:W-:-:S04]  /*35130*/  IMAD.MOV.U32 R27, RZ, RZ, 0x0 ;  /* 0x00000000ff1b7424 */ /* 0x000fc800078e00ff */
[----:B------:R-:W-:Y:S05]  /*35140*/  RET.REL.NODEC R26 `(_Z14bridgeFunctiondPdS_S_S_) ;  /* 0xfffffcac1aac7950 */ /* 0x000fea0003c3ffff */
        .type           $_Z14bridgeFunctiondPdS_S_S_$__internal_accurate_pow,@function
        .size           $_Z14bridgeFunctiondPdS_S_S_$__internal_accurate_pow,(.L_x_425 - $_Z14bridgeFunctiondPdS_S_S_$__internal_accurate_pow)
$_Z14bridgeFunctiondPdS_S_S_$__internal_accurate_pow:
[----:B------:R-:W-:Y:S01]  /*35150*/  ISETP.GT.U32.AND P4, PT, R39, 0xfffff, PT ;  /* 0x000fffff2700780c */ /* 0x000fe20003f84070 */
[----:B------:R-:W-:Y:S01]  /*35160*/  IMAD.MOV.U32 R28, RZ, RZ, R39 ;  /* 0x000000ffff1c7224 */ /* 0x000fe200078e0027 */
[----:B------:R-:W-:Y:S01]  /*35170*/  MOV R30, RZ ;  /* 0x000000ff001e7202 */ /* 0x000fe20000000f00 */
[----:B------:R-:W-:Y:S01]  /*35180*/  UMOV UR6, 0x7d2cafe2 ;  /* 0x7d2cafe200067882 */ /* 0x000fe20000000000 */
[----:B------:R-:W-:Y:S01]  /*35190*/  UMOV UR7, 0x3eb0f5ff ;  /* 0x3eb0f5ff00077882 */ /* 0x000fe20000000000 */
[----:B------:R-:W-:Y:S01]  /*351a0*/  UMOV UR10, 0xfefa39ef ;  /* 0xfefa39ef000a7882 */ /* 0x000fe20000000000 */
[----:B------:R-:W-:-:S07]  /*351b0*/  UMOV UR11, 0x3fe62e42 ;  /* 0x3fe62e42000b7882 */ /* 0x000fce0000000000 */
[----:B------:R-:W-:-:S10]  /*351c0*/  @!P4 DMUL R40, R38, 1.80143985094819840000e+16 ;  /* 0x435000002628c828 */ /* 0x000fd40000000000 */
[----:B------:R-:W-:Y:S01]  /*351d0*/  @!P4 IMAD.MOV.U32 R28, RZ, RZ, R41 ;  /* 0x000000ffff1cc224 */ /* 0x000fe200078e0029 */
[----:B------:R-:W-:-:S04]  /*351e0*/  @!P4 MOV R38, R40 ;  /* 0x000000280026c202 */ /* 0x000fc80000000f00 */
[----:B------:R-:W-:Y:S01]  /*351f0*/  LOP3.LUT R28, R28, 0x800fffff, RZ, 0xc0, !PT ;  /* 0x800fffff1c1c7812 */ /* 0x000fe200078ec0ff */
[----:B------:R-:W-:-:S03]  /*35200*/  IMAD.MOV.U32 R34, RZ, RZ, R38 ;  /* 0x000000ffff227224 */ /* 0x000fc600078e0026 */
[----:B------:R-:W-:-:S04]  /*35210*/  LOP3.LUT R29, R28, 0x3ff00000, RZ, 0xfc, !PT ;  /* 0x3ff000001c1d7812 */ /* 0x000fc800078efcff */
[----:B------:R-:W-:Y:S01]  /*35220*/  ISETP.GE.U32.AND P5, PT, R29, 0x3ff6a09f, PT ;  /* 0x3ff6a09f1d00780c */ /* 0x000fe20003fa6070 */
[----:B------:R-:W-:-:S12]  /*35230*/  IMAD.MOV.U32 R35, RZ, RZ, R29 ;  /* 0x000000ffff237224 */ /* 0x000fd800078e001d */
[----:B------:R-:W-:-:S04]  /*35240*/  @P5 VIADD R28, R35, 0xfff00000 ;  /* 0xfff00000231c5836 */ /* 0x000fc80000000000 */
[----:B------:R-:W-:-:S06]  /*35250*/  @P5 IMAD.MOV.U32 R35, RZ, RZ, R28 ;  /* 0x000000ffff235224 */ /* 0x000fcc00078e001c */
[C---:B------:R-:W-:Y:S02]  /*35260*/  DADD R36, R34.reuse, 1 ;  /* 0x3ff0000022247429 */ /* 0x040fe40000000000 */
[----:B------:R-:W-:-:S04]  /*35270*/  DADD R34, R34, -1 ;  /* 0xbff0000022227429 */ /* 0x000fc80000000000 */
[----:B------:R-:W0:Y:S02]  /*35280*/  MUFU.RCP64H R31, R37 ;  /* 0x00000025001f7308 */ /* 0x000e240000001800 */
[----:B0-----:R-:W-:-:S08]  /*35290*/  DFMA R28, -R36, R30, 1 ;  /* 0x3ff00000241c742b */ /* 0x001fd0000000011e */
[----:B------:R-:W-:-:S08]  /*352a0*/  DFMA R28, R28, R28, R28 ;  /* 0x0000001c1c1c722b */ /* 0x000fd0000000001c */
[----:B------:R-:W-:Y:S01]  /*352b0*/  DFMA R28, R30, R28, R30 ;  /* 0x0000001c1e1c722b */ /* 0x000fe2000000001e */
[----:B------:R-:W-:Y:S02]  /*352c0*/  IMAD.MOV.U32 R30, RZ, RZ, 0x41ad3b5a ;  /* 0x41ad3b5aff1e7424 */ /* 0x000fe400078e00ff */
[----:B------:R-:W-:-:S05]  /*352d0*/  IMAD.MOV.U32 R31, RZ, RZ, 0x3ed0f5d2 ;  /* 0x3ed0f5d2ff1f7424 */ /* 0x000fca00078e00ff */
[----:B------:R-:W-:-:S08]  /*352e0*/  DMUL R32, R34, R28 ;  /* 0x0000001c22207228 */ /* 0x000fd00000000000 */
[----:B------:R-:W-:-:S08]  /*352f0*/  DFMA R32, R34, R28, R32 ;  /* 0x0000001c2220722b */ /* 0x000fd00000000020 */
[----:B------:R-:W-:-:S08]  /*35300*/  DMUL R44, R32, R32 ;  /* 0x00000020202c7228 */ /* 0x000fd00000000000 */
[----:B------:R-:W-:Y:S01]  /*35310*/  DFMA R30, R44, UR6, R30 ;  /* 0x000000062c1e7c2b */ /* 0x000fe2000800001e */
[----:B------:R-:W-:Y:S01]  /*35320*/  UMOV UR6, 0x75488a3f ;  /* 0x75488a3f00067882 */ /* 0x000fe20000000000 */
[----:B------:R-:W-:-:S06]  /*35330*/  UMOV UR7, 0x3ef3b20a ;  /* 0x3ef3b20a00077882 */ /* 0x000fcc0000000000 */
[----:B------:R-:W-:Y:S01]  /*35340*/  DFMA R42, R44, R30, UR6 ;  /* 0x000000062c2a7e2b */ /* 0x000fe2000800001e */
        /* <DEDUP_REMOVED lines=10> */
[----:B------:R-:W-:-:S05]  /*353f0*/  DFMA R30, R34, -R32, R30 ;  /* 0x80000020221e722b */ /* 0x000fca000000001e */
[----:B------:R-:W-:Y:S01]  /*35400*/  DFMA R42, R44, R42, UR6 ;  /* 0x000000062c2a7e2b */ /* 0x000fe2000800002a */
[----:B------:R-:W-:Y:S01]  /*35410*/  UMOV UR6, 0x99999dfb ;  /* 0x99999dfb00067882 */ /* 0x000fe20000000000 */
[----:B------:R-:W-:Y:S01]  /*35420*/  UMOV UR7, 0x3f899999 ;  /* 0x3f89999900077882 */ /* 0x000fe20000000000 */
[----:B------:R-:W-:Y:S02]  /*35430*/  DMUL R30, R28, R30 ;  /* 0x0000001e1c1e7228 */ /* 0x000fe40000000000 */
[----:B------:R-:W-:-:S03]  /*35440*/  DMUL R28, R32, R32 ;  /* 0x00000020201c7228 */ /* 0x000fc60000000000 */
[----:B------:R-:W-:Y:S01]  /*35450*/  DFMA R42, R44, R42, UR6 ;  /* 0x000000062c2a7e2b */ /* 0x000fe2000800002a */
[----:B------:R-:W-:Y:S01]  /*35460*/  UMOV UR6, 0x55555555 ;  /* 0x5555555500067882 */ /* 0x000fe20000000000 */
[----:B------:R-:W-:-:S03]  /*35470*/  UMOV UR7, 0x3fb55555 ;  /* 0x3fb5555500077882 */ /* 0x000fc60000000000 */
[----:B------:R-:W-:-:S03]  /*35480*/  IMAD.MOV.U32 R40, RZ, RZ, R30 ;  /* 0x000000ffff287224 */ /* 0x000fc600078e001e */
[----:B------:R-:W-:-:S08]  /*35490*/  DFMA R34, R44, R42, UR6 ;  /* 0x000000062c227e2b */ /* 0x000fd0000800002a */
[----:B------:R-:W-:Y:S01]  /*354a0*/  DADD R36, -R34, UR6 ;  /* 0x0000000622247e29 */ /* 0x000fe20008000100 */
[----:B------:R-:W-:Y:S01]  /*354b0*/  UMOV UR6, 0xb9e7b0 ;  /* 0x00b9e7b000067882 */ /* 0x000fe20000000000 */
[----:B------:R-:W-:-:S06]  /*354c0*/  UMOV UR7, 0x3c46a4cb ;  /* 0x3c46a4cb00077882 */ /* 0x000fcc0000000000 */
[----:B------:R-:W-:Y:S01]  /*354d0*/  DFMA R36, R44, R42, R36 ;  /* 0x0000002a2c24722b */ /* 0x000fe20000000024 */
[----:B------:R-:W-:Y:S01]  /*354e0*/  SHF.R.U32.HI R44, RZ, 0x14, R39 ;  /* 0x00000014ff2c7819 */ /* 0x000fe20000011627 */
[C---:B------:R-:W-:Y:S01]  /*354f0*/  DFMA R38, R32.reuse, R32, -R28 ;  /* 0x000000202026722b */ /* 0x040fe2000000081c */
[----:B------:R-:W-:Y:S01]  /*35500*/  @!P4 LEA.HI R44, R41, 0xffffffca, RZ, 0xc ;  /* 0xffffffca292cc811 */ /* 0x000fe200078f60ff */
[----:B------:R-:W-:Y:S01]  /*35510*/  VIADD R41, R31, 0x100000 ;  /* 0x001000001f297836 */ /* 0x000fe20000000000 */
[----:B------:R-:W-:-:S05]  /*35520*/  DMUL R42, R32, R28 ;  /* 0x0000001c202a7228 */ /* 0x000fca0000000000 */
[----:B------:R-:W-:Y:S02]  /*35530*/  DFMA R38, R32, R40, R38 ;  /* 0x000000282026722b */ /* 0x000fe40000000026 */
[----:B------:R-:W-:Y:S01]  /*35540*/  DADD R40, R36, -UR6 ;  /* 0x8000000624287e29 */ /* 0x000fe20008000000 */
[----:B------:R-:W-:Y:S01]  /*35550*/  UMOV UR6, 0x80000000 ;  /* 0x8000000000067882 */ /* 0x000fe20000000000 */
[----:B------:R-:W-:Y:S01]  /*35560*/  DFMA R36, R32, R28, -R42 ;  /* 0x0000001c2024722b */ /* 0x000fe2000000082a */
[----:B------:R-:W-:-:S07]  /*35570*/  UMOV UR7, 0x43300000 ;  /* 0x4330000000077882 */ /* 0x000fce0000000000 */
[----:B------:R-:W-:Y:S02]  /*35580*/  DFMA R36, R30, R28, R36 ;  /* 0x0000001c1e24722b */ /* 0x000fe40000000024 */
[----:B------:R-:W-:-:S06]  /*35590*/  DADD R28, R34, R40 ;  /* 0x00000000221c7229 */ /* 0x000fcc0000000028 */
[----:B------:R-:W-:Y:S02]  /*355a0*/  DFMA R36, R32, R38, R36 ;  /* 0x000000262024722b */ /* 0x000fe40000000024 */
[----:B------:R-:W-:Y:S02]  /*355b0*/  DADD R38, R34, -R28 ;  /* 0x0000000022267229 */ /* 0x000fe4000000081c */
[----:B------:R-:W-:-:S06]  /*355c0*/  DMUL R34, R28, R42 ;  /* 0x0000002a1c227228 */ /* 0x000fcc0000000000 */
[----:B------:R-:W-:Y:S02]  /*355d0*/  DADD R40, R40, R38 ;  /* 0x0000000028287229 */ /* 0x000fe40000000026 */
[----:B------:R-:W-:-:S08]  /*355e0*/  DFMA R38, R28, R42, -R34 ;  /* 0x0000002a1c26722b */ /* 0x000fd00000000822 */
[----:B------:R-:W-:-:S08]  /*355f0*/  DFMA R36, R28, R36, R38 ;  /* 0x000000241c24722b */ /* 0x000fd00000000026 */
[----:B------:R-:W-:-:S08]  /*35600*/  DFMA R40, R40, R42, R36 ;  /* 0x0000002a2828722b */ /* 0x000fd00000000024 */
[----:B------:R-:W-:-:S08]  /*35610*/  DADD R28, R34, R40 ;  /* 0x00000000221c7229 */ /* 0x000fd00000000028 */
[--C-:B------:R-:W-:Y:S02]  /*35620*/  DADD R36, R32, R28.reuse ;  /* 0x0000000020247229 */ /* 0x100fe4000000001c */
[----:B------:R-:W-:-:S06]  /*35630*/  DADD R34, R34, -R28 ;  /* 0x0000000022227229 */ /* 0x000fcc000000081c */
[----:B------:R-:W-:Y:S02]  /*35640*/  DADD R32, R32, -R36 ;  /* 0x0000000020207229 */ /* 0x000fe40000000824 */
[----:B------:R-:W-:-:S06]  /*35650*/  DADD R34, R40, R34 ;  /* 0x0000000028227229 */ /* 0x000fcc0000000022 */
[----:B------:R-:W-:Y:S01]  /*35660*/  DADD R32, R28, R32 ;  /* 0x000000001c207229 */ /* 0x000fe20000000020 */
[C---:B------:R-:W-:Y:S01]  /*35670*/  IADD3 R28, PT, PT, R44.reuse, -0x3ff, RZ ;  /* 0xfffffc012c1c7810 */ /* 0x040fe20007ffe0ff */
[----:B------:R-:W-:Y:S02]  /*35680*/  @P5 VIADD R28, R44, 0xfffffc02 ;  /* 0xfffffc022c1c5836 */ /* 0x000fe40000000000 */
[----:B------:R-:W-:-:S04]  /*35690*/  IMAD.MOV.U32 R29, RZ, RZ, 0x43300000 ;  /* 0x43300000ff1d7424 */ /* 0x000fc800078e00ff */
[----:B------:R-:W-:Y:S01]  /*356a0*/  DADD R34, R34, R32 ;  /* 0x0000000022227229 */ /* 0x000fe20000000020 */
[----:B------:R-:W-:-:S06]  /*356b0*/  LOP3.LUT R28, R28, 0x80000000, RZ, 0x3c, !PT ;  /* 0x800000001c1c7812 */ /* 0x000fcc00078e3cff */
[----:B------:R-:W-:Y:S01]  /*356c0*/  DADD R32, R28, -UR6 ;  /* 0x800000061c207e29 */ /* 0x000fe20008000000 */
[----:B------:R-:W-:Y:S01]  /*356d0*/  UMOV UR6, 0xfefa39ef ;  /* 0xfefa39ef00067882 */ /* 0x000fe20000000000 */
[----:B------:R-:W-:Y:S01]  /*356e0*/  DADD R30, R30, R34 ;  /* 0x000000001e1e7229 */ /* 0x000fe20000000022 */
[----:B------:R-:W-:-:S07]  /*356f0*/  UMOV UR7, 0x3fe62e42 ;  /* 0x3fe62e4200077882 */ /* 0x000fce0000000000 */
[----:B------:R-:W-:-:S08]  /*35700*/  DADD R34, R36, R30 ;  /* 0x0000000024227229 */ /* 0x000fd0000000001e */
[--C-:B------:R-:W-:Y:S01]  /*35710*/  DFMA R28, R32, UR6, R34.reuse ;  /* 0x00000006201c7c2b */ /* 0x100fe20008000022 */
[----:B------:R-:W-:Y:S01]  /*35720*/  UMOV UR6, 0x3b39803f ;  /* 0x3b39803f00067882 */ /* 0x000fe20000000000 */
[----:B------:R-:W-:Y:S01]  /*35730*/  DADD R38, R36, -R34 ;  /* 0x0000000024267229 */ /* 0x000fe20000000822 */
[----:B------:R-:W-:-:S05]  /*35740*/  UMOV UR7, 0x3c7abc9e ;  /* 0x3c7abc9e00077882 */ /* 0x000fca0000000000 */
[----:B------:R-:W-:Y:S02]  /*35750*/  DFMA R36, R32, -UR10, R28 ;  /* 0x8000000a20247c2b */ /* 0x000fe4000800001c */
[----:B------:R-:W-:-:S06]  /*35760*/  DADD R38, R30, R38 ;  /* 0x000000001e267229 */ /* 0x000fcc0000000026 */
[----:B------:R-:W-:-:S08]  /*35770*/  DADD R36, -R34, R36 ;  /* 0x0000000022247229 */ /* 0x000fd00000000124 */
[----:B------:R-:W-:-:S08]  /*35780*/  DADD R36, R38, -R36 ;  /* 0x0000000026247229 */ /* 0x000fd00000000824 */
[----:B------:R-:W-:Y:S01]  /*35790*/  DFMA R32, R32, UR6, R36 ;  /* 0x0000000620207c2b */ /* 0x000fe20008000024 */
[----:B------:R-:W-:Y:S02]  /*357a0*/  USHF.L.U32 UR7, UR5, 0x1, URZ ;  /* 0x0000000105077899 */ /* 0x000fe400080006ff */
[----:B------:R-:W-:Y:S02]  /*357b0*/  ULOP3.LUT UR6, UR5, 0xff0fffff, URZ, 0xc0, !UPT ;  /* 0xff0fffff05067892 */ /* 0x000fe4000f8ec0ff */
[----:B------:R-:W-:-:S03]  /*357c0*/  UISETP.GT.U32.AND UP0, UPT, UR7, -0x2000001, UPT ;  /* 0xfdffffff0700788c */ /* 0x000fc6000bf04070 */
[----:B------:R-:W-:Y:S01]  /*357d0*/  DADD R30, R28, R32 ;  /* 0x000000001c1e7229 */ /* 0x000fe20000000020 */
[----:B------:R-:W-:-:S03]  /*357e0*/  USEL UR7, UR6, UR5, UP0 ;  /* 0x0000000506077287 */ /* 0x000fc60008000000 */
[----:B------:R-:W-:-:S04]  /*357f0*/  UMOV UR6, UR4 ;  /* 0x0000000400067c82 */ /* 0x000fc80008000000 */
[----:B------:R-:W-:Y:S02]  /*35800*/  DADD R34, R28, -R30 ;  /* 0x000000001c227229 */ /* 0x000fe4000000081e */
[----:B------:R-:W-:-:S06]  /*35810*/  DMUL R28, R30, UR6 ;  /* 0x000000061e1c7c28 */ /* 0x000fcc0008000000 */
[----:B------:R-:W-:Y:S02]  /*35820*/  DADD R32, R32, R34 ;  /* 0x0000000020207229 */ /* 0x000fe40000000022 */
[----:B------:R-:W-:Y:S01]  /*35830*/  DFMA R30, R30, UR6, -R28 ;  /* 0x000000061e1e7c2b */ /* 0x000fe2000800081c */
[----:B------:R-:W-:Y:S02]  /*35840*/  IMAD.MOV.U32 R34, RZ, RZ, 0x652b82fe ;  /* 0x652b82feff227424 */ /* 0x000fe400078e00ff */
[----:B------:R-:W-:-:S05]  /*35850*/  IMAD.MOV.U32 R35, RZ, RZ, 0x3ff71547 ;  /* 0x3ff71547ff237424 */ /* 0x000fca00078e00ff */
[----:B------:R-:W-:Y:S01]  /*35860*/  DFMA R32, R32, UR6, R30 ;  /* 0x0000000620207c2b */ /* 0x000fe2000800001e */
[----:B------:R-:W-:Y:S01]  /*35870*/  UMOV UR6, 0x3b39803f ;  /* 0x3b39803f00067882 */ /* 0x000fe20000000000 */
[----:B------:R-:W-:-:S06]  /*35880*/  UMOV UR7, 0x3c7abc9e ;  /* 0x3c7abc9e00077882 */ /* 0x000fcc0000000000 */
[----:B------:R-:W-:-:S08]  /*35890*/  DADD R36, R28, R32 ;  /* 0x000000001c247229 */ /* 0x000fd00000000020 */
[----:B------:R-:W-:Y:S02]  /*358a0*/  DFMA R34, R36, R34, 6.75539944105574400000e+15 ;  /* 0x433800002422742b */ /* 0x000fe40000000022 */
[----:B------:R-:W-:Y:S01]  /*358b0*/  FSETP.GEU.AND P4, PT, |R37|, 4.1917929649353027344, PT ;  /* 0x4086232b2500780b */ /* 0x000fe20003f8e200 */
[----:B------:R-:W-:-:S05]  /*358c0*/  DADD R28, R28, -R36 ;  /* 0x000000001c1c7229 */ /* 0x000fca0000000824 */
[----:B------:R-:W-:-:S03]  /*358d0*/  DADD R30, R34, -6.75539944105574400000e+15 ;  /* 0xc3380000221e7429 */ /* 0x000fc60000000000 */
[----:B------:R-:W-:-:S05]  /*358e0*/  DADD R32, R32, R28 ;  /* 0x0000000020207229 */ /* 0x000fca000000001c */
[----:B------:R-:W-:-:S08]  /*358f0*/  DFMA R38, R30, -UR10, R36 ;  /* 0x8000000a1e267c2b */ /* 0x000fd00008000024 */
        /* <DEDUP_REMOVED lines=41> */
[----:B------:R-:W-:-:S04]  /*35b90*/  LEA.HI R28, R34, R34, RZ, 0x1 ;  /* 0x00000022221c7211 */ /* 0x000fc800078f08ff */
[----:B------:R-:W-:-:S04]  /*35ba0*/  SHF.R.S32.HI R28, RZ, 0x1, R28 ;  /* 0x00000001ff1c7819 */ /* 0x000fc8000001141c */
[----:B------:R-:W-:Y:S01]  /*35bb0*/  LEA R31, R28, R31, 0x14 ;  /* 0x0000001f1c1f7211 */ /* 0x000fe200078ea0ff */
[----:B------:R-:W-:Y:S02]  /*35bc0*/  IMAD.IADD R29, R34, 0x1, -R28 ;  /* 0x00000001221d7824 */ /* 0x000fe400078e0a1c */
[----:B------:R-:W-:-:S03]  /*35bd0*/  IMAD.MOV.U32 R28, RZ, RZ, RZ ;  /* 0x000000ffff1c7224 */ /* 0x000fc600078e00ff */
[----:B------:R-:W-:-:S06]  /*35be0*/  LEA R29, R29, 0x3ff00000, 0x14 ;  /* 0x3ff000001d1d7811 */ /* 0x000fcc00078ea0ff */
[----:B------:R-:W-:-:S11]  /*35bf0*/  DMUL R28, R30, R28 ;  /* 0x0000001c1e1c7228 */ /* 0x000fd60000000000 */
.L_x_420:
[----:B------:R-:W-:Y:S01]  /*35c00*/  DFMA R32, R32, R28, R28 ;  /* 0x0000001c2020722b */ /* 0x000fe2000000001c */
[----:B------:R-:W-:Y:S01]  /*35c10*/  IMAD.MOV.U32 R30, RZ, RZ, R0 ;  /* 0x000000ffff1e7224 */ /* 0x000fe200078e0000 */
[----:B------:R-:W-:Y:S01]  /*35c20*/  DSETP.NEU.AND P4, PT, |R28|, +INF , PT ;  /* 0x7ff000001c00742a */ /* 0x000fe20003f8d200 */
[----:B------:R-:W-:-:S07]  /*35c30*/  IMAD.MOV.U32 R31, RZ, RZ, 0x0 ;  /* 0x00000000ff1f7424 */ /* 0x000fce00078e00ff */
[----:B------:R-:W-:Y:S02]  /*35c40*/  FSEL R28, R28, R32, !P4 ;  /* 0x000000201c1c7208 */ /* 0x000fe40006000000 */
[----:B------:R-:W-:Y:S01]  /*35c50*/  FSEL R29, R29, R33, !P4 ;  /* 0x000000211d1d7208 */ /* 0x000fe20006000000 */
[----:B------:R-:W-:Y:S06]  /*35c60*/  RET.REL.NODEC R30 `(_Z14bridgeFunctiondPdS_S_S_) ;  /* 0xfffffca01ee47950 */ /* 0x000fec0003c3ffff */
.L_x_421:
[----:B------:R-:W-:-:S00]  /*35c70*/  BRA `(.L_x_421) ;  /* 0xfffffffc00fc7947 */ /* 0x000fc0000383ffff */
[----:B------:R-:W-:-:S00]  /*35c80*/  NOP ;  /* 0x0000000000007918 */ /* 0x000fc00000000000 */
[----:B------:R-:W-:-:S00]  /*35c90*/  NOP ;  /* 0x0000000000007918 */ /* 0x000fc00000000000 */
[----:B------:R-:W-:-:S00]  /*35ca0*/  NOP ;  /* 0x0000000000007918 */ /* 0x000fc00000000000 */
[----:B------:R-:W-:-:S00]  /*35cb0*/  NOP ;  /* 0x0000000000007918 */ /* 0x000fc00000000000 */
[----:B------:R-:W-:-:S00]  /*35cc0*/  NOP ;  /* 0x0000000000007918 */ /* 0x000fc00000000000 */
[----:B------:R-:W-:-:S00]  /*35cd0*/  NOP ;  /* 0x0000000000007918 */ /* 0x000fc00000000000 */
[----:B------:R-:W-:-:S00]  /*35ce0*/  NOP ;  /* 0x0000000000007918 */ /* 0x000fc00000000000 */
[----:B------:R-:W-:-:S00]  /*35cf0*/  NOP ;  /* 0x0000000000007918 */ /* 0x000fc00000000000 */
.L_x_425:


//--------------------- .text._Z10initConstsPdS_S_ --------------------------
	.section	.text._Z10initConstsPdS_S_,"ax",@progbits
	.align	128
        .global         _Z10initConstsPdS_S_
        .type           _Z10initConstsPdS_S_,@function
        .size           _Z10initConstsPdS_S_,(.L_x_427 - _Z10initConstsPdS_S_)
        .other          _Z10initConstsPdS_S_,@"STO_CUDA_ENTRY STV_DEFAULT"
_Z10initConstsPdS_S_:
.text._Z10initConstsPdS_S_:
[----:B------:R-:W-:Y:S08]  /*0000*/  LDC R1, c[0x0][0x37c] ;  /* 0x0000df00ff017b82 */ /* 0x000ff00000000800 */
[----:B------:R-:W0:Y:S01]  /*0010*/  LDC.64 R2, c[0x0][0x390] ;  /* 0x0000e400ff027b82 */ /* 0x000e220000000a00 */
[----:B------:R-:W0:Y:S01]  /*0020*/  LDCU.64 UR4, c[0x0][0x358] ;  /* 0x00006b00ff0477ac */ /* 0x000e220008000a00 */
[----:B------:R-:W-:-:S02]  /*0030*/  HFMA2 R12, -RZ, RZ, 1.359375, -0.01531219482421875 ;  /* 0x3d70a3d7ff0c7431 */ /* 0x000fc400000001ff */
[----:B------:R-:W-:Y:S02]  /*0040*/  IMAD.MOV.U32 R6, RZ, RZ, -0x33333333 ;  /* 0xcccccccdff067424 */ /* 0x000fe400078e00ff */
[----:B------:R-:W-:Y:S02]  /*0050*/  HFMA2 R8, -RZ, RZ, -0.0037326812744140625, -938 ;  /* 0x9ba5e354ff087431 */ /* 0x000fe400000001ff */
[----:B------:R-:W-:Y:S01]  /*0060*/  IMAD.MOV.U32 R7, RZ, RZ, -0x3faa7334 ;  /* 0xc0558cccff077424 */ /* 0x000fe200078e00ff */
[----:B------:R-:W-:Y:S01]  /*0070*/  MOV R14, 0x0 ;  /* 0x00000000000e7802 */ /* 0x000fe20000000f00 */
[----:B------:R-:W-:Y:S01]  /*0080*/  IMAD.MOV.U32 R13, RZ, RZ, 0x40581f0a ;  /* 0x40581f0aff0d7424 */ /* 0x000fe200078e00ff */
[----:B------:R-:W1:Y:S01]  /*0090*/  LDC.64 R4, c[0x0][0x380] ;  /* 0x0000e000ff047b82 */ /* 0x000e620000000a00 */
[----:B------:R-:W-:Y:S01]  /*00a0*/  IMAD.MOV.U32 R15, RZ, RZ, 0x40672000 ;  /* 0x40672000ff0f7424 */ /* 0x000fe200078e00ff */
[----:B------:R-:W-:Y:S01]  /*00b0*/  MOV R10, 0x0 ;  /* 0x00000000000a7802 */ /* 0x000fe20000000f00 */
[----:B------:R-:W-:-:S02]  /*00c0*/  IMAD.MOV.U32 R9, RZ, RZ, 0x4020a0c4 ;  /* 0x4020a0c4ff097424 */ /* 0x000fc400078e00ff */
[----:B------:R-:W-:Y:S02]  /*00d0*/  HFMA2 R16, -RZ, RZ, 0, 0 ;  /* 0x00000000ff107431 */ /* 0x000fe400000001ff */
[----:B------:R-:W-:Y:S01]  /*00e0*/  IMAD.MOV.U32 R11, RZ, RZ, 0x40736000 ;  /* 0x40736000ff0b7424 */ /* 0x000fe200078e00ff */
[----:B------:R-:W-:Y:S01]  /*00f0*/  MOV R18, 0x0 ;  /* 0x0000000000127802 */ /* 0x000fe20000000f00 */
[----:B------:R-:W-:Y:S02]  /*0100*/  IMAD.MOV.U32 R17, RZ, RZ, 0x40d00500 ;  /* 0x40d00500ff117424 */ /* 0x000fe400078e00ff */
[----:B------:R-:W-:Y:S02]  /*0110*/  HFMA2 R20, -RZ, RZ, -3850, 0.006561279296875 ;  /* 0xeb851eb8ff147431 */ /* 0x000fe400000001ff */
[----:B------:R-:W-:Y:S02]  /*0120*/  IMAD.MOV.U32 R19, RZ, RZ, -0x3fb60000 ;  /* 0xc04a0000ff137424 */ /* 0x000fe400078e00ff */
[----:B------:R-:W-:-:S02]  /*0130*/  HFMA2 R24, -RZ, RZ, 0, 0 ;  /* 0x00000000ff187431 */ /* 0x000fc400000001ff */
[----:B------:R-:W-:Y:S01]  /*0140*/  IMAD.MOV.U32 R21, RZ, RZ, 0x3f9eb851 ;  /* 0x3f9eb851ff157424 */ /* 0x000fe200078e00ff */
[----:B------:R-:W-:Y:S01]  /*0150*/  MOV R22, 0x9999999a ;  /* 0x9999999a00167802 */ /* 0x000fe20000000f00 */
[----:B------:R-:W-:Y:S01]  /*0160*/  IMAD.MOV.U32 R23, RZ, RZ, 0x40159999 ;  /* 0x40159999ff177424 */ /* 0x000fe200078e00ff */
[----:B------:R-:W-:Y:S01]  /*0170*/  MOV R27, 0x40273333 ;  /* 0x40273333001b7802 */ /* 0x000fe20000000f00 */
[----:B------:R-:W-:Y:S01]  /*0180*/  IMAD.MOV.U32 R25, RZ, RZ, 0x40618000 ;  /* 0x40618000ff197424 */ /* 0x000fe200078e00ff */
[----:B0-----:R0:W-:Y:S01]  /*0190*/  STG.E.64 desc[UR4][R2.64], R6 ;  /* 0x0000000602007986 */ /* 0x0011e2000c101b04 */
[----:B------:R-:W-:Y:S01]  /*01a0*/  IMAD.MOV.U32 R26, RZ, RZ, 0x33333333 ;  /* 0x33333333ff1a7424 */ /* 0x000fe200078e00ff */
[----:B------:R-:W-:Y:S01]  /*01b0*/  MOV R28, 0xd42c3c9f ;  /* 0xd42c3c9f001c7802 */ /* 0x000fe20000000f00 */
[----:B------:R-:W-:Y:S01]  /*01c0*/  IMAD.MOV.U32 R29, RZ, RZ, 0x3f8de69a ;  /* 0x3f8de69aff1d7424 */ /* 0x000fe200078e00ff */
[----:B-1----:R1:W-:Y:S04]  /*01d0*/  STG.E.64 desc[UR4][R4.64+0x10], R12 ;  /* 0x0000100c04007986 */ /* 0x0023e8000c101b04 */
[----:B------:R2:W-:Y:S01]  /*01e0*/  STG.E.64 desc[UR4][R4.64+0x18], R14 ;  /* 0x0000180e04007986 */ /* 0x0005e2000c101b04 */
[----:B0-----:R-:W-:-:S02]  /*01f0*/  HFMA2 R7, -RZ, RZ, 2, 0 ;  /* 0x40000000ff077431 */ /* 0x001fc400000001ff */
[----:B------:R-:W-:Y:S01]  /*0200*/  IMAD.MOV.U32 R6, RZ, RZ, 0x0 ;  /* 0x00000000ff067424 */ /* 0x000fe200078e00ff */
[----:B------:R0:W-:Y:S04]  /*0210*/  STG.E.64 desc[UR4][R4.64], R8 ;  /* 0x0000000804007986 */ /* 0x0001e8000c101b04 */
[----:B------:R3:W-:Y:S01]  /*0220*/  STG.E.64 desc[UR4][R4.64+0x8], R10 ;  /* 0x0000080a04007986 */ /* 0x0007e2000c101b04 */
[----:B-1----:R-:W-:Y:S02]  /*0230*/  HFMA2 R12, -RZ, RZ, 0, 0 ;  /* 0x00000000ff0c7431 */ /* 0x002fe400000001ff */
[----:B------:R-:W-:Y:S01]  /*0240*/  IMAD.MOV.U32 R13, RZ, RZ, 0x408f4000 ;  /* 0x408f4000ff0d7424 */ /* 0x000fe200078e00ff */
[----:B------:R1:W-:Y:S01]  /*0250*/  STG.E.64 desc[UR4][R4.64+0x20], R16 ;  /* 0x0000201004007986 */ /* 0x0003e2000c101b04 */
[----:B--2---:R-:W-:-:S02]  /*0260*/  HFMA2 R15, -RZ, RZ, 2.189453125, 11.1953125 ;  /* 0x40614999ff0f7431 */ /* 0x004fc400000001ff */
[----:B------:R-:W-:Y:S01]  /*0270*/  IMAD.MOV.U32 R14, RZ, RZ, -0x66666666 ;  /* 0x9999999aff0e7424 */ /* 0x000fe200078e00ff */
[----:B------:R2:W-:Y:S01]  /*0280*/  STG.E.64 desc[UR4][R4.64+0x40], R18 ;  /* 0x0000401204007986 */ /* 0x0005e2000c101b04 */
[----:B0-----:R-:W-:Y:S01]  /*0290*/  MOV R8, 0x0 ;  /* 0x0000000000087802 */ /* 0x001fe20000000f00 */
[----:B------:R-:W-:Y:S02]  /*02a0*/  IMAD.MOV.U32 R9, RZ, RZ, 0x40240000 ;  /* 0x40240000ff097424 */ /* 0x000fe400078e00ff */
[----:B------:R0:W-:Y:S01]  /*02b0*/  STG.E.64 desc[UR4][R4.64+0x48], R20 ;  /* 0x0000481404007986 */ /* 0x0001e2000c101b04 */
[----:B---3--:R-:W-:-:S03]  /*02c0*/  MOV R11, 0x3ff00000 ;  /* 0x3ff00000000b7802 */ /* 0x008fc60000000f00 */
[----:B------:R3:W-:Y:S01]  /*02d0*/  STG.E.64 desc[UR4][R4.64+0x50], R22 ;  /* 0x0000501604007986 */ /* 0x0007e2000c101b04 */
[----:B-1----:R-:W-:Y:S01]  /*02e0*/  IMAD.MOV.U32 R16, RZ, RZ, -0x14e3bcd3 ;  /* 0xeb1c432dff107424 */ /* 0x002fe200078e00ff */
[----:B------:R-:W-:Y:S02]  /*02f0*/  MOV R17, 0x3f2a36e2 ;  /* 0x3f2a36e200117802 */ /* 0x000fe40000000f00 */
[----:B------:R1:W-:Y:S01]  /*0300*/  STG.E.64 desc[UR4][R4.64+0x58], R24 ;  /* 0x0000581804007986 */ /* 0x0003e2000c101b04 */
[----:B--2---:R-:W-:Y:S02]  /*0310*/  HFMA2 R19, -RZ, RZ, 2.041015625, -0.006561279296875 ;  /* 0x40159eb8ff137431 */ /* 0x004fe400000001ff */
[----:B------:R-:W-:Y:S01]  /*0320*/  IMAD.MOV.U32 R18, RZ, RZ, 0x51eb851f ;  /* 0x51eb851fff127424 */ /* 0x000fe200078e00ff */
[----:B------:R-:W-:Y:S01]  /*0330*/  STG.E.64 desc[UR4][R4.64+0x28], R8 ;  /* 0x0000280804007986 */ /* 0x000fe2000c101b04 */
[----:B0-----:R-:W-:Y:S01]  /*0340*/  IMAD.MOV.U32 R20, RZ, RZ, -0x43958106 ;  /* 0xbc6a7efaff147424 */ /* 0x001fe200078e00ff */
[----:B------:R-:W-:-:S02]  /*0350*/  MOV R21, 0x3fb89374 ;  /* 0x3fb8937400157802 */ /* 0x000fc40000000f00 */
[----:B------:R-:W-:Y:S01]  /*0360*/  STG.E.64 desc[UR4][R4.64+0x30], R12 ;  /* 0x0000300c04007986 */ /* 0x000fe2000c101b04 */
[----:B---3--:R-:W-:Y:S02]  /*0370*/  HFMA2 R23, -RZ, RZ, 1.9208984375, -1.615234375 ;  /* 0x3fafbe76ff177431 */ /* 0x008fe400000001ff */
[----:B------:R-:W-:Y:S01]  /*0380*/  IMAD.MOV.U32 R22, RZ, RZ, -0x374bc6a8 ;  /* 0xc8b43958ff167424 */ /* 0x000fe200078e00ff */
[----:B------:R-:W-:Y:S01]  /*0390*/  STG.E.64 desc[UR4][R4.64+0x38], R10 ;  /* 0x0000380a04007986 */ /* 0x000fe2000c101b04 */
[----:B-1----:R-:W-:Y:S01]  /*03a0*/  IMAD.MOV.U32 R24, RZ, RZ, 0x56041893 ;  /* 0x56041893ff187424 */ /* 0x002fe200078e00ff */
[----:B------:R-:W-:Y:S02]  /*03b0*/  MOV R25, 0x402dad0e ;  /* 0x402dad0e00197802 */ /* 0x000fe40000000f00 */
[----:B------:R0:W-:Y:S04]  /*03c0*/  STG.E.64 desc[UR4][R2.64+0x8], R14 ;  /* 0x0000080e02007986 */ /* 0x0001e8000c101b04 */
[----:B------:R1:W-:Y:S04]  /*03d0*/  STG.E.64 desc[UR4][R2.64+0x10], R26 ;  /* 0x0000101a02007986 */ /* 0x0003e8000c101b04 */
[----:B------:R-:W-:Y:S04]  /*03e0*/  STG.E.64 desc[UR4][R4.64+0x60], R6 ;  /* 0x0000600604007986 */ /* 0x000fe8000c101b04 */
[----:B------:R2:W-:Y:S01]  /*03f0*/  STG.E.64 desc[UR4][R2.64+0x18], R16 ;  /* 0x0000181002007986 */ /* 0x0005e2000c101b04 */
[----:B0-----:R-:W-:-:S02]  /*0400*/  HFMA2 R15, -RZ, RZ, 1.9765625, 0 ;  /* 0x3fe80000ff0f7431 */ /* 0x001fc400000001ff */
[----:B------:R-:W-:Y:S01]  /*0410*/  IMAD.MOV.U32 R14, RZ, RZ, 0x0 ;  /* 0x00000000ff0e7424 */ /* 0x000fe200078e00ff */
[----:B------:R0:W-:Y:S01]  /*0420*/  STG.E.64 desc[UR4][R4.64+0x68], R18 ;  /* 0x0000681204007986 */ /* 0x0001e2000c101b04 */
[----:B-1----:R-:W-:Y:S01]  /*0430*/  IMAD.MOV.U32 R26, RZ, RZ, -0x7bf1e8e6 ;  /* 0x840e171aff1a7424 */ /* 0x002fe200078e00ff */
[----:B------:R-:W-:Y:S02]  /*0440*/  MOV R27, 0x3f330164 ;  /* 0x3f330164001b7802 */ /* 0x000fe40000000f00 */
[----:B------:R1:W-:Y:S04]  /*0450*/  STG.E.64 desc[UR4][R4.64+0x70], R20 ;  /* 0x0000701404007986 */ /* 0x0003e8000c101b04 */
[----:B------:R-:W-:Y:S01]  /*0460*/  STG.E.64 desc[UR4][R2.64+0x20], RZ ;  /* 0x000020ff02007986 */ /* 0x000fe2000c101b04 */
[----:B--2---:R-:W-:-:S02]  /*0470*/  HFMA2 R17, -RZ, RZ, 1.943359375, 1638 ;  /* 0x3fc66666ff117431 */ /* 0x004fc400000001ff */
[----:B------:R-:W-:Y:S01]  /*0480*/  IMAD.MOV.U32 R16, RZ, RZ, 0x66666666 ;  /* 0x66666666ff107424 */ /* 0x000fe200078e00ff */
[----:B------:R-:W-:Y:S01]  /*0490*/  STG.E.64 desc[UR4][R2.64+0x28], R10 ;  /* 0x0000280a02007986 */ /* 0x000fe2000c101b04 */
[----:B0-----:R-:W-:Y:S01]  /*04a0*/  IMAD.MOV.U32 R18, RZ, RZ, 0x51d25aab ;  /* 0x51d25aabff127424 */ /* 0x001fe200078e00ff */
[----:B------:R-:W-:Y:S02]  /*04b0*/  MOV R19, 0x3f43660e ;  /* 0x3f43660e00137802 */ /* 0x000fe40000000f00 */
[----:B------:R0:W-:Y:S01]  /*04c0*/  STG.E.64 desc[UR4][R4.64+0x78], R22 ;  /* 0x0000781604007986 */ /* 0x0001e2000c101b04 */
[----:B-1----:R-:W-:Y:S02]  /*04d0*/  HFMA2 R21, -RZ, RZ, 1.955078125, -39.15625 ;  /* 0x3fd2d0e5ff157431 */ /* 0x002fe400000001ff */
[----:B------:R-:W-:Y:S01]  /*04e0*/  IMAD.MOV.U32 R20, RZ, RZ, 0x60418937 ;  /* 0x60418937ff147424 */ /* 0x000fe200078e00ff */
[----:B------:R-:W-:Y:S04]  /*04f0*/  STG.E.64 desc[UR4][R2.64+0x30], RZ ;  /* 0x000030ff02007986 */ /* 0x000fe8000c101b04 */
[----:B------:R1:W-:Y:S04]  /*0500*/  STG.E.64 desc[UR4][R4.64+0x80], R24 ;  /* 0x0000801804007986 */ /* 0x0003e8000c101b04 */
[----:B------:R-:W-:Y:S01]  /*0510*/  STG.E.64 desc[UR4][R2.64+0x40], R14 ;  /* 0x0000400e02007986 */ /* 0x000fe2000c101b04 */
[----:B0-----:R-:W-:Y:S01]  /*0520*/  IMAD.MOV.U32 R22, RZ, RZ, -0x7ced9168 ;  /* 0x83126e98ff167424 */ /* 0x001fe200078e00ff */
[----:B------:R-:W-:-:S02]  /*0530*/  MOV R23, 0x3ff5cac0 ;  /* 0x3ff5cac000177802 */ /* 0x000fc40000000f00 */
[----:B------:R0:W-:Y:S04]  /*0540*/  STG.E.64 desc[UR4][R2.64+0x48], R14 ;  /* 0x0000480e02007986 */ /* 0x0001e8000c101b04 */
[----:B------:R-:W-:Y:S01]  /*0550*/  STG.E.64 desc[UR4][R2.64+0x38], RZ ;  /* 0x000038ff02007986 */ /* 0x000fe2000c101b04 */
[----:B-1----:R-:W-:Y:S01]  /*0560*/  MOV R24, 0x0 ;  /* 0x0000000000187802 */ /* 0x002fe20000000f00 */
[----:B------:R-:W-:Y:S02]  /*0570*/  IMAD.MOV.U32 R25, RZ, RZ, 0x40040000 ;  /* 0x40040000ff197424 */ /* 0x000fe400078e00ff */
[----:B------:R1:W-:Y:S04]  /*0580*/  STG.E.64 desc[UR4][R4.64+0x88], R26 ;  /* 0x0000881a04007986 */ /* 0x0003e8000c101b04 */
[----:B------:R2:W-:Y:S01]  /*0590*/  STG.E.64 desc[UR4][R4.64+0x90], R16 ;  /* 0x0000901004007986 */ /* 0x0005e2000c101b04 */
[----:B0-----:R-:W-:-:S03]  /*05a0*/  IMAD.MOV.U32 R15, RZ, RZ, 0x40440000 ;  /* 0x40440000ff0f7424 */ /* 0x001fc600078e00ff */
[----:B------:R-:W-:Y:S04]  /*05b0*/  STG.E.64 desc[UR4][R2.64+0x50], RZ ;  /* 0x000050ff02007986 */ /* 0x000fe8000c101b04 */
[----:B------:R-:W-:Y:S01]  /*05c0*/  STG.E.64 desc[UR4][R2.64+0x58], R10 ;  /* 0x0000580a02007986 */ /* 0x000fe2000c101b04 */
[----:B-1----:R-:W-:Y:S02]  /*05d0*/  HFMA2 R26, -RZ, RZ, 1638, 1638 ;  /* 0x66666666ff1a7431 */ /* 0x002fe400000001ff */
[----:B------:R-:W-:Y:S01]  /*05e0*/  IMAD.MOV.U32 R27, RZ, RZ, 0x3fd66666 ;  /* 0x3fd66666ff1b7424 */ /* 0x000fe200078e00ff */
[----:B------:R-:W-:Y:S01]  /*05f0*/  STG.E.64 desc[UR4][R2.64+0x60], R10 ;  /* 0x0000600a02007986 */ /* 0x000fe2000c101b04 */
[----:B--2---:R-:W-:Y:S02]  /*0600*/  HFMA2 R16, -RZ, RZ, -0.0027332305908203125, -0.002735137939453125 ;  /* 0x9999999aff107431 */ /* 0x004fe400000001ff */
[----:B------:R-:W-:Y:S01]  /*0610*/  IMAD.MOV.U32 R17, RZ, RZ, 0x3fb99999 ;  /* 0x3fb99999ff117424 */ /* 0x000fe200078e00ff */
[----:B------:R0:W-:Y:S04]  /*0620*/  STG.E.64 desc[UR4][R4.64+0x98], R18 ;  /* 0x0000981204007986 */ /* 0x0001e8000c101b04 */
[----:B------:R1:W-:Y:S04]  /*0630*/  STG.E.64 desc[UR4][R4.64+0xa0], R20 ;  /* 0x0000a01404007986 */ /* 0x0003e8000c101b04 */
[----:B------:R-:W-:Y:S04]  /*0640*/  STG.E.64 desc[UR4][R2.64+0x68], R10 ;  /* 0x0000680a02007986 */ /* 0x000fe8000c101b04 */
[----:B------:R-:W-:Y:S01]  /*0650*/  STG.E.64 desc[UR4][R2.64+0x70], RZ ;  /* 0x000070ff02007986 */ /* 0x000fe2000c101b04 */
[----:B0-----:R-:W-:Y:S01]  /*0660*/  MOV R18, 0xe147ae14 ;  /* 0xe147ae1400127802 */ /* 0x001fe20000000f00 */
[----:B------:R-:W-:-:S02]  /*0670*/  IMAD.MOV.U32 R19, RZ, RZ, 0x3ff6147a ;  /* 0x3ff6147aff137424 */ /* 0x000fc400078e00ff */
[----:B------:R0:W-:Y:S01]  /*0680*/  STG.E.64 desc[UR4][R4.64+0xa8], R22 ;  /* 0x0000a81604007986 */ /* 0x0001e2000c101b04 */
[----:B-1----:R-:W-:Y:S02]  /*0690*/  HFMA2 R20, -RZ, RZ, 0, 0 ;  /* 0x00000000ff147431 */ /* 0x002fe400000001ff */
[----:B------:R-:W-:Y:S01]  /*06a0*/  IMAD.MOV.U32 R21, RZ, RZ, 0x4055e000 ;  /* 0x4055e000ff157424 */ /* 0x000fe200078e00ff */
[----:B------:R1:W-:Y:S04]  /*06b0*/  STG.E.64 desc[UR4][R4.64+0xb8], R14 ;  /* 0x0000b80e04007986 */ /* 0x0003e8000c101b04 */
[----:B------:R2:W-:Y:S04]  /*06c0*/  STG.E.64 desc[UR4][R4.64+0xc0], R12 ;  /* 0x0000c00c04007986 */ /* 0x0005e8000c101b04 */
[----:B------:R3:W-:Y:S01]  /*06d0*/  STG.E.64 desc[UR4][R4.64+0xc8], R16 ;  /* 0x0000c81004007986 */ /* 0x0007e2000c101b04 */
[----:B0-----:R-:W-:-:S02]  /*06e0*/  HFMA2 R22, -RZ, RZ, -55.53125, -0.0467529296875 ;  /* 0xd2f1a9fcff167431 */ /* 0x001fc400000001ff */
[----:B------:R-:W-:Y:S01]  /*06f0*/  IMAD.MOV.U32 R23, RZ, RZ, 0x3f40624d ;  /* 0x3f40624dff177424 */ /* 0x000fe200078e00ff */
[----:B------:R0:W-:Y:S01]  /*0700*/  STG.E.64 desc[UR4][R4.64+0xd0], R24 ;  /* 0x0000d01804007986 */ /* 0x0001e2000c101b04 */
[----:B-1----:R-:W-:Y:S02]  /*0710*/  HFMA2 R14, -RZ, RZ, -0.0027332305908203125, -0.002735137939453125 ;  /* 0x9999999aff0e7431 */ /* 0x002fe400000001ff */
[----:B------:R-:W-:Y:S01]  /*0720*/  IMAD.MOV.U32 R15, RZ, RZ, 0x3fc99999 ;  /* 0x3fc99999ff0f7424 */ /* 0x000fe200078e00ff */
[----:B------:R-:W-:Y:S01]  /*0730*/  STG.E.64 desc[UR4][R4.64+0xd8], R26 ;  /* 0x0000d81a04007986 */ /* 0x000fe2000c101b04 */
[----:B--2---:R-:W-:Y:S01]  /*0740*/  MOV R12, 0x66666666 ;  /* 0x66666666000c7802 */ /* 0x004fe20000000f00 */
[----:B------:R-:W-:Y:S02]  /*0750*/  IMAD.MOV.U32 R13, RZ, RZ, 0x3fea6666 ;  /* 0x3fea6666ff0d7424 */ /* 0x000fe400078e00ff */
[----:B------:R1:W-:Y:S01]  /*0760*/  STG.E.64 desc[UR4][R4.64+0xe0], R18 ;  /* 0x0000e01204007986 */ /* 0x0003e2000c101b04 */
[----:B---3--:R-:W-:Y:S01]  /*0770*/  MOV R16, 0x563ed0f6 ;  /* 0x563ed0f600107802 */ /* 0x008fe20000000f00 */
[----:B------:R-:W-:-:S02]  /*0780*/  IMAD.MOV.U32 R17, RZ, RZ, 0x3f90dbf0 ;  /* 0x3f90dbf0ff117424 */ /* 0x000fc400078e00ff */
[----:B------:R2:W-:Y:S01]  /*0790*/  STG.E.64 desc[UR4][R4.64+0xe8], R20 ;  /* 0x0000e81404007986 */ /* 0x0005e2000c101b04 */
[----:B0-----:R-:W-:Y:S01]  /*07a0*/  MOV R24, 0x88e368f1 ;  /* 0x88e368f100187802 */ /* 0x001fe20000000f00 */
[----:B------:R-:W-:Y:S02]  /*07b0*/  IMAD.MOV.U32 R25, RZ, RZ, 0x3f14f8b5 ;  /* 0x3f14f8b5ff197424 */ /* 0x000fe400078e00ff */
[----:B------:R0:W-:Y:S04]  /*07c0*/  STG.E.64 desc[UR4][R4.64+0xf0], R12 ;  /* 0x0000f00c04007986 */ /* 0x0001e8000c101b04 */
[----:B------:R3:W-:Y:S01]  /*07d0*/  STG.E.64 desc[UR4][R4.64+0xf8], R22 ;  /* 0x0000f81604007986 */ /* 0x0007e2000c101b04 */
[----:B-1----:R-:W-:Y:S02]  /*07e0*/  HFMA2 R18, -RZ, RZ, 0, 0 ;  /* 0x00000000ff127431 */ /* 0x002fe400000001ff */
[----:B------:R-:W-:Y:S01]  /*07f0*/  IMAD.MOV.U32 R19, RZ, RZ, 0x3fd00000 ;  /* 0x3fd00000ff137424 */ /* 0x000fe200078e00ff */
[----:B------:R-:W-:Y:S01]  /*0800*/  STG.E.64 desc[UR4][R4.64+0x100], R28 ;  /* 0x0001001c04007986 */ /* 0x000fe2000c101b04 */
[----:B--2---:R-:W-:Y:S01]  /*0810*/  MOV R20, 0x563ed0f6 ;  /* 0x563ed0f600147802 */ /* 0x004fe20000000f00 */
[----:B------:R-:W-:-:S02]  /*0820*/  IMAD.MOV.U32 R21, RZ, RZ, 0x3f80dbf0 ;  /* 0x3f80dbf0ff157424 */ /* 0x000fc400078e00ff */
[----:B------:R-:W-:Y:S01]  /*0830*/  STG.E.64 desc[UR4][R4.64+0xb0], R10 ;  /* 0x0000b00a04007986 */ /* 0x000fe2000c101b04 */
[----:B0-----:R-:W-:Y:S02]  /*0840*/  HFMA2 R12, -RZ, RZ, -55.53125, -0.0467529296875 ;  /* 0xd2f1a9fcff0c7431 */ /* 0x001fe400000001ff */
[----:B------:R-:W-:Y:S01]  /*0850*/  IMAD.MOV.U32 R13, RZ, RZ, 0x3f30624d ;  /* 0x3f30624dff0d7424 */ /* 0x000fe200078e00ff */
[----:B------:R0:W-:Y:S01]  /*0860*/  STG.E.64 desc[UR4][R2.64+0x78], R14 ;  /* 0x0000780e02007986 */ /* 0x0001e2000c101b04 */
[----:B---3--:R-:W-:Y:S01]  /*0870*/  HFMA2 R22, -RZ, RZ, 0, 0 ;  /* 0x00000000ff167431 */ /* 0x008fe200000001ff */
[----:B------:R-:W-:Y:S02]  /*0880*/  MOV R23, 0x40911800 ;  /* 0x4091180000177802 */ /* 0x000fe40000000f00 */
[----:B------:R1:W-:Y:S04]  /*0890*/  STG.E.64 desc[UR4][R2.64+0x80], R10 ;  /* 0x0000800a02007986 */ /* 0x0003e8000c101b04 */
[----:B------:R2:W-:Y:S04]  /*08a0*/  STG.E.64 desc[UR4][R4.64+0x150], R8 ;  /* 0x0001500804007986 */ /* 0x0005e8000c101b04 */
[----:B------:R-:W-:Y:S01]  /*08b0*/  STG.E.64 desc[UR4][R4.64+0x110], R16 ;  /* 0x0001101004007986 */ /* 0x000fe2000c101b04 */
[----:B0-----:R-:W-:Y:S01]  /*08c0*/  MOV R14, 0x33333333 ;  /* 0x33333333000e7802 */ /* 0x001fe20000000f00 */
[----:B------:R-:W-:-:S02]  /*08d0*/  IMAD.MOV.U32 R15, RZ, RZ, 0x3fd33333 ;  /* 0x3fd33333ff0f7424 */ /* 0x000fc400078e00ff */
[----:B------:R-:W-:Y:S01]  /*08e0*/  STG.E.64 desc[UR4][R4.64+0x118], R18 ;  /* 0x0001181204007986 */ /* 0x000fe2000c101b04 */
[----:B-1----:R-:W-:Y:S02]  /*08f0*/  HFMA2 R2, -RZ, RZ, 0.002834320068359375, 0.00011247396469116210938 ;  /* 0x19ce075fff027431 */ /* 0x002fe400000001ff */
[----:B------:R-:W-:Y:S01]  /*0900*/  IMAD.MOV.U32 R3, RZ, RZ, 0x3f3bda51 ;  /* 0x3f3bda51ff037424 */ /* 0x000fe200078e00ff */
[----:B------:R-:W-:Y:S01]  /*0910*/  MOV R10, 0x33333333 ;  /* 0x33333333000a7802 */ /* 0x000fe20000000f00 */
[----:B------:R-:W-:Y:S02]  /*0920*/  IMAD.MOV.U32 R11, RZ, RZ, 0x3fc33333 ;  /* 0x3fc33333ff0b7424 */ /* 0x000fe400078e00ff */
[----:B--2---:R-:W-:Y:S02]  /*0930*/  HFMA2 R8, -RZ, RZ, -55.53125, -0.0467529296875 ;  /* 0xd2f1a9fcff087431 */ /* 0x004fe400000001ff */
[----:B------:R-:W-:Y:S01]  /*0940*/  IMAD.MOV.U32 R9, RZ, RZ, 0x3f50624d ;  /* 0x3f50624dff097424 */ /* 0x000fe200078e00ff */
[----:B------:R-:W-:Y:S04]  /*0950*/  STG.E.64 desc[UR4][R4.64+0x120], R20 ;  /* 0x0001201404007986 */ /* 0x000fe8000c101b04 */
        /* <DEDUP_REMOVED lines=8> */
[----:B------:R-:W-:Y:S01]  /*09e0*/  STG.E.64 desc[UR4][R4.64+0x168], R6 ;  /* 0x0001680604007986 */ /* 0x000fe2000c101b04 */
[----:B------:R-:W-:Y:S05]  /*09f0*/  EXIT ;  /* 0x000000000000794d */ /* 0x000fea0003800000 */
.L_x_422:
        /* <DEDUP_REMOVED lines=16> */
.L_x_427:


//--------------------- .nv.shared.reserved.0     --------------------------
	.section	.nv.shared.reserved.0,"aw",@nobits
	.weak		__nv_reservedSMEM_offset_0_alias
	.size		__nv_reservedSMEM_offset_0_alias, 0, 64
	.other		__nv_reservedSMEM_offset_0_alias,@"STO_CUDA_RESERVED_SHARED STV_DEFAULT"
__nv_reservedSMEM_offset_0_alias:
	.zero		0
	.zero		64


//--------------------- .nv.constant0._Z14bridgeFunctiondPdS_S_S_ --------------------------
	.section	.nv.constant0._Z14bridgeFunctiondPdS_S_S_,"a",@progbits
	.sectionflags	@""
	.align	4
.nv.constant0._Z14bridgeFunctiondPdS_S_S_:
	.zero		936


//--------------------- .nv.constant0._Z10initConstsPdS_S_ --------------------------
	.section	.nv.constant0._Z10initConstsPdS_S_,"a",@progbits
	.sectionflags	@""
	.align	4
.nv.constant0._Z10initConstsPdS_S_:
	.zero		920


//--------------------- SYMBOLS --------------------------

	.type		.nv.reservedSmem.offset0,@object
	.size		.nv.reservedSmem.offset0,0x4
